	.target	sm_80

	.elftype	@"ET_EXEC"


//--------------------- .note.nv.tkinfo           --------------------------
	.section	.note.nv.tkinfo,"",@"SHT_NOTE"
	.sectionflags	@"SHF_NOTE_NV_TKINFO"
	.tkinfo
        /*0018*/ 	.word	0x00000002
        /*0030*/ 	.string	""
        /*0030*/ 	.string	"ptxas"
        /*0030*/ 	.string	"Cuda compilation tools, release 13.0, V13.0.88"
        /*0030*/ 	.string	"Build cuda_13.0.r13.0/compiler.36424714_0"
        /*0030*/ 	.string	"-v  -suppress-debug-info  -lineinfo  -arch sm_80 "



//--------------------- .note.nv.cuinfo           --------------------------
	.section	.note.nv.cuinfo,"",@"SHT_NOTE"
	.sectionflags	@"SHF_NOTE_NV_CUINFO"
        /*0018*/ 	.short	0x0002
        /*001a*/ 	.short	0x0050
        /*001c*/ 	.short	0x0082
	.zero		2


//--------------------- .nv.info                  --------------------------
	.section	.nv.info,"",@"SHT_CUDA_INFO"
	.align	4


	//----- nvinfo : EIATTR_REGCOUNT
	.align		4
        /*0000*/ 	.byte	0x04, 0x2f
        /*0002*/ 	.short	(.L_1 - .L_0)
	.align		4
.L_0:
        /*0004*/ 	.word	index@(matmul_kernel)
        /*0008*/ 	.word	0x00000020


	//----- nvinfo : EIATTR_FRAME_SIZE
	.align		4
.L_1:
        /*000c*/ 	.byte	0x04, 0x11
        /*000e*/ 	.short	(.L_3 - .L_2)
	.align		4
.L_2:
        /*0010*/ 	.word	index@(matmul_kernel)
        /*0014*/ 	.word	0x00001088


	//----- nvinfo : EIATTR_MIN_STACK_SIZE
	.align		4
.L_3:
        /*0018*/ 	.byte	0x04, 0x12
        /*001a*/ 	.short	(.L_5 - .L_4)
	.align		4
.L_4:
        /*001c*/ 	.word	index@(matmul_kernel)
        /*0020*/ 	.word	0x00001088
.L_5:


//--------------------- .nv.info.matmul_kernel    --------------------------
	.section	.nv.info.matmul_kernel,"",@"SHT_CUDA_INFO"
	.sectionflags	@""
	.align	4


	//----- nvinfo : EIATTR_CUDA_API_VERSION
	.align		4
        /*0000*/ 	.byte	0x04, 0x37
        /*0002*/ 	.short	(.L_7 - .L_6)
.L_6:
        /*0004*/ 	.word	0x00000082


	//----- nvinfo : EIATTR_SW2861232_WAR
	.align		4
.L_7:
        /*0008*/ 	.byte	0x01, 0x35
	.zero		2


	//----- nvinfo : EIATTR_PARAM_CBANK
	.align		4
        /*000c*/ 	.byte	0x04, 0x0a
        /*000e*/ 	.short	(.L_9 - .L_8)
	.align		4
.L_8:
        /*0010*/ 	.word	index@(.nv.constant0.matmul_kernel)
        /*0014*/ 	.short	0x0160
        /*0016*/ 	.short	0x0050


	//----- nvinfo : EIATTR_CBANK_PARAM_SIZE
	.align		4
.L_9:
        /*0018*/ 	.byte	0x03, 0x19
        /*001a*/ 	.short	0x0050


	//----- nvinfo : EIATTR_KPARAM_INFO
	.align		4
        /*001c*/ 	.byte	0x04, 0x17
        /*001e*/ 	.short	(.L_11 - .L_10)
.L_10:
        /*0020*/ 	.word	0x00000000
        /*0024*/ 	.short	0x000d
        /*0026*/ 	.short	0x0048
        /*0028*/ 	.byte	0x00, 0xf4, 0x21, 0x00


	//----- nvinfo : EIATTR_KPARAM_INFO
	.align		4
.L_11:
        /*002c*/ 	.byte	0x04, 0x17
        /*002e*/ 	.short	(.L_13 - .L_12)
.L_12:
        /*0030*/ 	.word	0x00000000
        /*0034*/ 	.short	0x000c
        /*0036*/ 	.short	0x0040
        /*0038*/ 	.byte	0x00, 0xf4, 0x21, 0x00


	//----- nvinfo : EIATTR_KPARAM_INFO
	.align		4
.L_13:
        /*003c*/ 	.byte	0x04, 0x17
        /*003e*/ 	.short	(.L_15 - .L_14)
.L_14:
        /*0040*/ 	.word	0x00000000
        /*0044*/ 	.short	0x000b
        /*0046*/ 	.short	0x0038
        /*0048*/ 	.byte	0x00, 0xf0, 0x11, 0x00


	//----- nvinfo : EIATTR_KPARAM_INFO
	.align		4
.L_15:
        /*004c*/ 	.byte	0x04, 0x17
        /*004e*/ 	.short	(.L_17 - .L_16)
.L_16:
        /*0050*/ 	.word	0x00000000
        /*0054*/ 	.short	0x000a
        /*0056*/ 	.short	0x0034
        /*0058*/ 	.byte	0x00, 0xf0, 0x11, 0x00


	//----- nvinfo : EIATTR_KPARAM_INFO
	.align		4
.L_17:
        /*005c*/ 	.byte	0x04, 0x17
        /*005e*/ 	.short	(.L_19 - .L_18)
.L_18:
        /*0060*/ 	.word	0x00000000
        /*0064*/ 	.short	0x0009
        /*0066*/ 	.short	0x0030
        /*0068*/ 	.byte	0x00, 0xf0, 0x11, 0x00


	//----- nvinfo : EIATTR_KPARAM_INFO
	.align		4
.L_19:
        /*006c*/ 	.byte	0x04, 0x17
        /*006e*/ 	.short	(.L_21 - .L_20)
.L_20:
        /*0070*/ 	.word	0x00000000
        /*0074*/ 	.short	0x0008
        /*0076*/ 	.short	0x002c
        /*0078*/ 	.byte	0x00, 0xf0, 0x11, 0x00


	//----- nvinfo : EIATTR_KPARAM_INFO
	.align		4
.L_21:
        /*007c*/ 	.byte	0x04, 0x17
        /*007e*/ 	.short	(.L_23 - .L_22)
.L_22:
        /*0080*/ 	.word	0x00000000
        /*0084*/ 	.short	0x0007
        /*0086*/ 	.short	0x0028
        /*0088*/ 	.byte	0x00, 0xf0, 0x11, 0x00


	//----- nvinfo : EIATTR_KPARAM_INFO
	.align		4
.L_23:
        /*008c*/ 	.byte	0x04, 0x17
        /*008e*/ 	.short	(.L_25 - .L_24)
.L_24:
        /*0090*/ 	.word	0x00000000
        /*0094*/ 	.short	0x0006
        /*0096*/ 	.short	0x0024
        /*0098*/ 	.byte	0x00, 0xf0, 0x11, 0x00


	//----- nvinfo : EIATTR_KPARAM_INFO
	.align		4
.L_25:
        /*009c*/ 	.byte	0x04, 0x17
        /*009e*/ 	.short	(.L_27 - .L_26)
.L_26:
        /*00a0*/ 	.word	0x00000000
        /*00a4*/ 	.short	0x0005
        /*00a6*/ 	.short	0x0020
        /*00a8*/ 	.byte	0x00, 0xf0, 0x11, 0x00


	//----- nvinfo : EIATTR_KPARAM_INFO
	.align		4
.L_27:
        /*00ac*/ 	.byte	0x04, 0x17
        /*00ae*/ 	.short	(.L_29 - .L_28)
.L_28:
        /*00b0*/ 	.word	0x00000000
        /*00b4*/ 	.short	0x0004
        /*00b6*/ 	.short	0x001c
        /*00b8*/ 	.byte	0x00, 0xf0, 0x11, 0x00


	//----- nvinfo : EIATTR_KPARAM_INFO
	.align		4
.L_29:
        /*00bc*/ 	.byte	0x04, 0x17
        /*00be*/ 	.short	(.L_31 - .L_30)
.L_30:
        /*00c0*/ 	.word	0x00000000
        /*00c4*/ 	.short	0x0003
        /*00c6*/ 	.short	0x0018
        /*00c8*/ 	.byte	0x00, 0xf0, 0x11, 0x00


	//----- nvinfo : EIATTR_KPARAM_INFO
	.align		4
.L_31:
        /*00cc*/ 	.byte	0x04, 0x17
        /*00ce*/ 	.short	(.L_33 - .L_32)
.L_32:
        /*00d0*/ 	.word	0x00000000
        /*00d4*/ 	.short	0x0002
        /*00d6*/ 	.short	0x0010
        /*00d8*/ 	.byte	0x00, 0xf4, 0x21, 0x00


	//----- nvinfo : EIATTR_KPARAM_INFO
	.align		4
.L_33:
        /*00dc*/ 	.byte	0x04, 0x17
        /*00de*/ 	.short	(.L_35 - .L_34)
.L_34:
        /*00e0*/ 	.word	0x00000000
        /*00e4*/ 	.short	0x0001
        /*00e6*/ 	.short	0x0008
        /*00e8*/ 	.byte	0x00, 0xf4, 0x21, 0x00


	//----- nvinfo : EIATTR_KPARAM_INFO
	.align		4
.L_35:
        /*00ec*/ 	.byte	0x04, 0x17
        /*00ee*/ 	.short	(.L_37 - .L_36)
.L_36:
        /*00f0*/ 	.word	0x00000000
        /*00f4*/ 	.short	0x0000
        /*00f6*/ 	.short	0x0000
        /*00f8*/ 	.byte	0x00, 0xf4, 0x21, 0x00


	//----- nvinfo : EIATTR_MAXREG_COUNT
	.align		4
.L_37:
        /*00fc*/ 	.byte	0x03, 0x1b
        /*00fe*/ 	.short	0x00ff


	//----- nvinfo : EIATTR_NUM_BARRIERS
	.align		4
        /*0100*/ 	.byte	0x02, 0x4c
        /*0102*/ 	.byte	0x01
	.zero		1


	//----- nvinfo : EIATTR_ANNOTATIONS
	.align		4
        /*0104*/ 	.byte	0x04, 0x55
        /*0106*/ 	.short	(.L_39 - .L_38)


	//   ....[0]....
.L_38:
        /*0108*/ 	.word	0x00000001
        /*010c*/ 	.byte	0x00, 0x06, 0x00, 0x00, 0x01, 0x00, 0x00, 0x00, 0x30, 0x06, 0x00, 0x00, 0x01, 0x00, 0x00, 0x00
        /* <DEDUP_REMOVED lines=1890> */
        /*773c*/ 	.byte	0x00, 0x1a, 0x02, 0x00, 0x01, 0x00, 0x00, 0x00, 0x60, 0x1b, 0x02, 0x00


	//----- nvinfo : EIATTR_MERCURY_ISA_VERSION
	.align		4
.L_39:
        /*7748*/ 	.byte	0x03, 0x5f
        /*774a*/ 	.short	0x0000


	//----- nvinfo : EIATTR_EXIT_INSTR_OFFSETS
	.align		4
        /*774c*/ 	.byte	0x04, 0x1c
        /*774e*/ 	.short	(.L_41 - .L_40)


	//   ....[0]....
.L_40:
        /*7750*/ 	.word	0x00021e80


	//   ....[1]....
        /*7754*/ 	.word	0x00021eb0


	//----- nvinfo : EIATTR_REQNTID
	.align		4
.L_41:
        /*7758*/ 	.byte	0x04, 0x10
        /*775a*/ 	.short	(.L_43 - .L_42)
.L_42:
        /*775c*/ 	.word	0x00000100
        /*7760*/ 	.word	0x00000001
        /*7764*/ 	.word	0x00000001
.L_43:


//--------------------- .nv.callgraph             --------------------------
	.section	.nv.callgraph,"",@"SHT_CUDA_CALLGRAPH"
	.align	4
	.sectionentsize	8
	.align		4
        /*0000*/ 	.word	0x00000000
	.align		4
        /*0004*/ 	.word	0xffffffff
	.align		4
        /*0008*/ 	.word	0x00000000
	.align		4
        /*000c*/ 	.word	0xfffffffe
	.align		4
        /*0010*/ 	.word	0x00000000
	.align		4
        /*0014*/ 	.word	0xfffffffd
	.align		4
        /*0018*/ 	.word	0x00000000
	.align		4
        /*001c*/ 	.word	0xfffffffc


//--------------------- .nv.rel.action            --------------------------
	.section	.nv.rel.action,"",@"SHT_CUDA_RELOCINFO"
	.align	8
	.sectionentsize	8
        /*0000*/ 	.byte	0x73, 0x00, 0x00, 0x00, 0x00, 0x00, 0x00, 0x00, 0x00, 0x00, 0x00, 0x11, 0x25, 0x00, 0x05, 0x36


//--------------------- .nv.constant0.matmul_kernel --------------------------
	.section	.nv.constant0.matmul_kernel,"a",@progbits
	.sectionflags	@""
	.align	4
.nv.constant0.matmul_kernel:
	.zero		432


//--------------------- .text.matmul_kernel       --------------------------
	.section	.text.matmul_kernel,"ax",@progbits
	.sectioninfo	@"SHI_REGISTERS=32"
	.align	128
        .global         matmul_kernel
        .type           matmul_kernel,@function
        .size           matmul_kernel,(.L_x_5 - matmul_kernel)
        .other          matmul_kernel,@"STO_CUDA_ENTRY STV_DEFAULT"
matmul_kernel:
.text.matmul_kernel:
[----:B------:R-:W-:-:S03]  /*0000*/  IMAD.MOV.U32 R1, RZ, RZ, c[0x0][0x28] ;  /* 0x00000a00ff017624 */ /* 0x000fc600078e00ff */
[----:B------:R-:W-:Y:S01]  /*0010*/  IMAD.MOV.U32 R0, RZ, RZ, c[0x0][0x17c] ;  /* 0x00005f00ff007624 */ /* 0x000fe200078e00ff */
[----:B------:R-:W0:Y:S01]  /*0020*/  S2R R11, SR_TID.X ;  /* 0x00000000000b7919 */ /* 0x000e220000002100 */
[----:B------:R-:W-:Y:S01]  /*0030*/  IADD3 R1, R1, -0x1088, RZ ;  /* 0xffffef7801017810 */ /* 0x000fe20007ffe0ff */
[----:B------:R-:W-:Y:S02]  /*0040*/  ULDC UR4, c[0x0][0x180] ;  /* 0x0000600000047ab9 */ /* 0x000fe40000000800 */
[----:B------:R-:W-:Y:S01]  /*0050*/  IADD3 R0, R0, 0xff, RZ ;  /* 0x000000ff00007810 */ /* 0x000fe20007ffe0ff */
[----:B------:R-:W-:-:S03]  /*0060*/  ULDC.64 UR6, c[0x0][0x118] ;  /* 0x0000460000067ab9 */ /* 0x000fc60000000a00 */
[----:B------:R-:W-:-:S04]  /*0070*/  SHF.R.S32.HI R3, RZ, 0x1f, R0 ;  /* 0x0000001fff037819 */ /* 0x000fc80000011400 */
[----:B------:R-:W-:-:S04]  /*0080*/  LEA.HI R3, R3, R0, RZ, 0x8 ;  /* 0x0000000003037211 */ /* 0x000fc800078f40ff */
[----:B------:R-:W-:Y:S02]  /*0090*/  SHF.R.S32.HI R0, RZ, 0x8, R3 ;  /* 0x00000008ff007819 */ /* 0x000fe40000011403 */
[----:B------:R-:W1:Y:S03]  /*00a0*/  S2R R3, SR_CTAID.X ;  /* 0x0000000000037919 */ /* 0x000e660000002500 */
[----:B------:R-:W-:Y:S01]  /*00b0*/  IMAD.SHL.U32 R0, R0, 0x8, RZ ;  /* 0x0000000800007824 */ /* 0x000fe200078e00ff */
[----:B0-----:R-:W-:-:S04]  /*00c0*/  LOP3.LUT R29, R11, 0x80, RZ, 0xc0, !PT ;  /* 0x000000800b1d7812 */ /* 0x001fc800078ec0ff */
[-C--:B------:R-:W-:Y:S02]  /*00d0*/  IABS R7, R0.reuse ;  /* 0x0000000000077213 */ /* 0x080fe40000000000 */
[----:B------:R-:W-:Y:S02]  /*00e0*/  IABS R10, R0 ;  /* 0x00000000000a7213 */ /* 0x000fe40000000000 */
[----:B------:R-:W0:Y:S01]  /*00f0*/  I2F.RP R2, R7 ;  /* 0x0000000700027306 */ /* 0x000e220000209400 */
[----:B-1----:R-:W-:-:S07]  /*0100*/  IABS R8, R3 ;  /* 0x0000000300087213 */ /* 0x002fce0000000000 */
[----:B0-----:R-:W0:Y:S02]  /*0110*/  MUFU.RCP R2, R2 ;  /* 0x0000000200027308 */ /* 0x001e240000001000 */
[----:B0-----:R-:W-:Y:S01]  /*0120*/  IADD3 R4, R2, 0xffffffe, RZ ;  /* 0x0ffffffe02047810 */ /* 0x001fe20007ffe0ff */
[----:B------:R-:W-:-:S05]  /*0130*/  IMAD.MOV R2, RZ, RZ, -R10 ;  /* 0x000000ffff027224 */ /* 0x000fca00078e0a0a */
[----:B------:R0:W1:Y:S02]  /*0140*/  F2I.FTZ.U32.TRUNC.NTZ R5, R4 ;  /* 0x0000000400057305 */ /* 0x000064000021f000 */
[----:B0-----:R-:W-:Y:S02]  /*0150*/  IMAD.MOV.U32 R4, RZ, RZ, RZ ;  /* 0x000000ffff047224 */ /* 0x001fe400078e00ff */
[----:B-1----:R-:W-:-:S04]  /*0160*/  IMAD.MOV R6, RZ, RZ, -R5 ;  /* 0x000000ffff067224 */ /* 0x002fc800078e0a05 */
[----:B------:R-:W-:Y:S02]  /*0170*/  IMAD R9, R6, R7, RZ ;  /* 0x0000000706097224 */ /* 0x000fe400078e02ff */
[----:B------:R-:W-:Y:S02]  /*0180*/  IMAD.MOV.U32 R6, RZ, RZ, R8 ;  /* 0x000000ffff067224 */ /* 0x000fe400078e0008 */
[----:B------:R-:W-:-:S06]  /*0190*/  IMAD.HI.U32 R5, R5, R9, R4 ;  /* 0x0000000905057227 */ /* 0x000fcc00078e0004 */
[----:B------:R-:W-:-:S04]  /*01a0*/  IMAD.HI.U32 R5, R5, R6, RZ ;  /* 0x0000000605057227 */ /* 0x000fc800078e00ff */
[----:B------:R-:W-:-:S05]  /*01b0*/  IMAD R2, R5, R2, R6 ;  /* 0x0000000205027224 */ /* 0x000fca00078e0206 */
[----:B------:R-:W-:-:S13]  /*01c0*/  ISETP.GT.U32.AND P1, PT, R7, R2, PT ;  /* 0x000000020700720c */ /* 0x000fda0003f24070 */
[----:B------:R-:W-:Y:S01]  /*01d0*/  @!P1 IMAD.IADD R2, R2, 0x1, -R7 ;  /* 0x0000000102029824 */ /* 0x000fe200078e0a07 */
[----:B------:R-:W-:Y:S02]  /*01e0*/  @!P1 IADD3 R5, R5, 0x1, RZ ;  /* 0x0000000105059810 */ /* 0x000fe40007ffe0ff */
[----:B------:R-:W-:Y:S02]  /*01f0*/  ISETP.NE.AND P1, PT, R0, RZ, PT ;  /* 0x000000ff0000720c */ /* 0x000fe40003f25270 */
[----:B------:R-:W-:Y:S02]  /*0200*/  ISETP.GE.U32.AND P0, PT, R2, R7, PT ;  /* 0x000000070200720c */ /* 0x000fe40003f06070 */
[----:B------:R-:W-:-:S04]  /*0210*/  LOP3.LUT R2, R3, R0, RZ, 0x3c, !PT ;  /* 0x0000000003027212 */ /* 0x000fc800078e3cff */
[----:B------:R-:W-:Y:S01]  /*0220*/  ISETP.GE.AND P2, PT, R2, RZ, PT ;  /* 0x000000ff0200720c */ /* 0x000fe20003f46270 */
[----:B------:R-:W-:-:S05]  /*0230*/  IMAD.MOV.U32 R2, RZ, RZ, c[0x0][0x178] ;  /* 0x00005e00ff027624 */ /* 0x000fca00078e00ff */
[----:B------:R-:W-:Y:S02]  /*0240*/  IADD3 R2, R2, 0x3f, RZ ;  /* 0x0000003f02027810 */ /* 0x000fe40007ffe0ff */
[----:B------:R-:W-:-:S05]  /*0250*/  @P0 IADD3 R5, R5, 0x1, RZ ;  /* 0x0000000105050810 */ /* 0x000fca0007ffe0ff */
[----:B------:R-:W-:Y:S01]  /*0260*/  IMAD.MOV.U32 R4, RZ, RZ, R5 ;  /* 0x000000ffff047224 */ /* 0x000fe200078e0005 */
[----:B------:R-:W-:-:S03]  /*0270*/  SHF.R.S32.HI R5, RZ, 0x1f, R2 ;  /* 0x0000001fff057819 */ /* 0x000fc60000011402 */
[----:B------:R-:W-:Y:S01]  /*0280*/  @!P2 IMAD.MOV R4, RZ, RZ, -R4 ;  /* 0x000000ffff04a224 */ /* 0x000fe200078e0a04 */
[----:B------:R-:W-:Y:S02]  /*0290*/  @!P1 LOP3.LUT R4, RZ, R0, RZ, 0x33, !PT ;  /* 0x00000000ff049212 */ /* 0x000fe400078e33ff */
[----:B------:R-:W-:-:S03]  /*02a0*/  LEA.HI R5, R5, R2, RZ, 0x6 ;  /* 0x0000000205057211 */ /* 0x000fc600078f30ff */
[----:B------:R-:W-:Y:S02]  /*02b0*/  IMAD.SHL.U32 R2, R4, 0x8, RZ ;  /* 0x0000000804027824 */ /* 0x000fe400078e00ff */
[----:B------:R-:W-:-:S03]  /*02c0*/  IMAD.MOV R4, RZ, RZ, -R4 ;  /* 0x000000ffff047224 */ /* 0x000fc600078e0a04 */
[----:B------:R-:W-:Y:S01]  /*02d0*/  LEA.HI.SX32 R5, R5, -R2, 0x1a ;  /* 0x8000000205057211 */ /* 0x000fe200078fd2ff */
[----:B------:R-:W-:Y:S02]  /*02e0*/  IMAD R9, R0, R4, R3 ;  /* 0x0000000400097224 */ /* 0x000fe400078e0203 */
[----:B------:R-:W-:Y:S01]  /*02f0*/  IMAD.MOV.U32 R4, RZ, RZ, RZ ;  /* 0x000000ffff047224 */ /* 0x000fe200078e00ff */
[----:B------:R-:W-:-:S04]  /*0300*/  IMNMX R10, R5, 0x8, PT ;  /* 0x00000008050a7817 */ /* 0x000fc80003800200 */
[-C--:B------:R-:W-:Y:S02]  /*0310*/  IABS R8, R10.reuse ;  /* 0x0000000a00087213 */ /* 0x080fe40000000000 */
[----:B------:R-:W-:Y:S02]  /*0320*/  IABS R0, R10 ;  /* 0x0000000a00007213 */ /* 0x000fe40000000000 */
[----:B------:R-:W0:Y:S08]  /*0330*/  I2F.RP R6, R8 ;  /* 0x0000000800067306 */ /* 0x000e300000209400 */
[----:B0-----:R-:W0:Y:S02]  /*0340*/  MUFU.RCP R6, R6 ;  /* 0x0000000600067308 */ /* 0x001e240000001000 */
[----:B0-----:R-:W-:Y:S01]  /*0350*/  IADD3 R5, R6, 0xffffffe, RZ ;  /* 0x0ffffffe06057810 */ /* 0x001fe20007ffe0ff */
[----:B------:R-:W-:-:S05]  /*0360*/  IMAD.MOV.U32 R6, RZ, RZ, c[0x0][0x180] ;  /* 0x00006000ff067624 */ /* 0x000fca00078e00ff */
[----:B------:R-:W0:Y:S01]  /*0370*/  F2I.FTZ.U32.TRUNC.NTZ R5, R5 ;  /* 0x0000000500057305 */ /* 0x000e22000021f000 */
[----:B------:R-:W-:Y:S01]  /*0380*/  IADD3 R6, R6, 0x7f, RZ ;  /* 0x0000007f06067810 */ /* 0x000fe20007ffe0ff */
[----:B0-----:R-:W-:-:S04]  /*0390*/  IMAD.MOV R7, RZ, RZ, -R5 ;  /* 0x000000ffff077224 */ /* 0x001fc800078e0a05 */
[----:B------:R-:W-:Y:S01]  /*03a0*/  IMAD.MOV.U32 R3, RZ, RZ, R7 ;  /* 0x000000ffff037224 */ /* 0x000fe200078e0007 */
[----:B------:R-:W-:-:S03]  /*03b0*/  IABS R7, R9 ;  /* 0x0000000900077213 */ /* 0x000fc60000000000 */
[----:B------:R-:W-:-:S04]  /*03c0*/  IMAD R3, R3, R8, RZ ;  /* 0x0000000803037224 */ /* 0x000fc800078e02ff */
[----:B------:R-:W-:-:S04]  /*03d0*/  IMAD.HI.U32 R4, R5, R3, R4 ;  /* 0x0000000305047227 */ /* 0x000fc800078e0004 */
[----:B------:R-:W-:Y:S02]  /*03e0*/  IMAD.MOV R3, RZ, RZ, -R0 ;  /* 0x000000ffff037224 */ /* 0x000fe400078e0a00 */
[----:B------:R-:W-:Y:S01]  /*03f0*/  IMAD.HI.U32 R0, R4, R7, RZ ;  /* 0x0000000704007227 */ /* 0x000fe200078e00ff */
[----:B------:R-:W-:-:S03]  /*0400*/  SHF.R.U32.HI R4, RZ, 0x6, R11 ;  /* 0x00000006ff047819 */ /* 0x000fc6000001160b */
[----:B------:R-:W-:Y:S01]  /*0410*/  IMAD R3, R0, R3, R7 ;  /* 0x0000000300037224 */ /* 0x000fe200078e0207 */
[----:B------:R-:W-:-:S04]  /*0420*/  SGXT.U32 R12, R4, 0x2 ;  /* 0x00000002040c781a */ /* 0x000fc80000000000 */
[----:B------:R-:W-:Y:S02]  /*0430*/  ISETP.GT.U32.AND P1, PT, R8, R3, PT ;  /* 0x000000030800720c */ /* 0x000fe40003f24070 */
[C---:B------:R-:W-:Y:S02]  /*0440*/  LOP3.LUT R4, R12.reuse, 0x8, RZ, 0xfc, !PT ;  /* 0x000000080c047812 */ /* 0x040fe400078efcff */
[C---:B------:R-:W-:Y:S02]  /*0450*/  LOP3.LUT R4, R12.reuse, 0x14, RZ, 0xfc, !PT ;  /* 0x000000140c047812 */ /* 0x040fe400078efcff */
[C---:B------:R-:W-:Y:S02]  /*0460*/  LOP3.LUT R4, R12.reuse, 0x20, RZ, 0xfc, !PT ;  /* 0x000000200c047812 */ /* 0x040fe400078efcff */
[C---:B------:R-:W-:Y:S02]  /*0470*/  LOP3.LUT R4, R12.reuse, 0x2c, RZ, 0xfc, !PT ;  /* 0x0000002c0c047812 */ /* 0x040fe400078efcff */
[----:B------:R-:W-:-:S02]  /*0480*/  LOP3.LUT R4, R12, 0x38, RZ, 0xfc, !PT ;  /* 0x000000380c047812 */ /* 0x000fc400078efcff */
[----:B------:R-:W-:Y:S01]  /*0490*/  LOP3.LUT R4, R12, 0x44, RZ, 0xfc, !PT ;  /* 0x000000440c047812 */ /* 0x000fe200078efcff */
[----:B------:R-:W-:Y:S01]  /*04a0*/  @!P1 IMAD.IADD R3, R3, 0x1, -R8 ;  /* 0x0000000103039824 */ /* 0x000fe200078e0a08 */
[----:B------:R-:W-:Y:S02]  /*04b0*/  @!P1 IADD3 R0, R0, 0x1, RZ ;  /* 0x0000000100009810 */ /* 0x000fe40007ffe0ff */
[----:B------:R-:W-:Y:S02]  /*04c0*/  ISETP.NE.AND P1, PT, R10, RZ, PT ;  /* 0x000000ff0a00720c */ /* 0x000fe40003f25270 */
[----:B------:R-:W-:Y:S02]  /*04d0*/  ISETP.GE.U32.AND P0, PT, R3, R8, PT ;  /* 0x000000080300720c */ /* 0x000fe40003f06070 */
[----:B------:R-:W-:Y:S02]  /*04e0*/  LOP3.LUT R3, R9, R10, RZ, 0x3c, !PT ;  /* 0x0000000a09037212 */ /* 0x000fe400078e3cff */
[----:B------:R-:W-:-:S02]  /*04f0*/  LOP3.LUT R4, R12, 0x50, RZ, 0xfc, !PT ;  /* 0x000000500c047812 */ /* 0x000fc400078efcff */
[----:B------:R-:W-:Y:S02]  /*0500*/  ISETP.GE.AND P2, PT, R3, RZ, PT ;  /* 0x000000ff0300720c */ /* 0x000fe40003f46270 */
[C---:B------:R-:W-:Y:S02]  /*0510*/  LOP3.LUT R4, R12.reuse, 0x5c, RZ, 0xfc, !PT ;  /* 0x0000005c0c047812 */ /* 0x040fe400078efcff */
[C---:B------:R-:W-:Y:S02]  /*0520*/  LOP3.LUT R4, R12.reuse, 0x68, RZ, 0xfc, !PT ;  /* 0x000000680c047812 */ /* 0x040fe400078efcff */
[----:B------:R-:W-:Y:S02]  /*0530*/  LOP3.LUT R4, R12, 0x74, RZ, 0xfc, !PT ;  /* 0x000000740c047812 */ /* 0x000fe400078efcff */
[----:B------:R-:W-:Y:S02]  /*0540*/  @P0 IADD3 R0, R0, 0x1, RZ ;  /* 0x0000000100000810 */ /* 0x000fe40007ffe0ff */
[----:B------:R-:W-:-:S03]  /*0550*/  ISETP.GT.AND P0, PT, R6, 0x7f, PT ;  /* 0x0000007f0600780c */ /* 0x000fc60003f04270 */
[----:B------:R-:W-:Y:S01]  /*0560*/  @!P2 IMAD.MOV R0, RZ, RZ, -R0 ;  /* 0x000000ffff00a224 */ /* 0x000fe200078e0a00 */
[----:B------:R-:W-:-:S05]  /*0570*/  @!P1 LOP3.LUT R0, RZ, R10, RZ, 0x33, !PT ;  /* 0x0000000aff009212 */ /* 0x000fca00078e33ff */
[----:B------:R-:W-:Y:S02]  /*0580*/  IMAD.MOV R3, RZ, RZ, -R0 ;  /* 0x000000ffff037224 */ /* 0x000fe400078e0a00 */
[----:B------:R-:W-:Y:S02]  /*0590*/  IMAD.SHL.U32 R0, R0, 0x100, RZ ;  /* 0x0000010000007824 */ /* 0x000fe400078e00ff */
[----:B------:R-:W-:-:S04]  /*05a0*/  IMAD R3, R10, R3, R9 ;  /* 0x000000030a037224 */ /* 0x000fc800078e0209 */
[----:B------:R-:W-:Y:S01]  /*05b0*/  IMAD.IADD R3, R2, 0x1, R3 ;  /* 0x0000000102037824 */ /* 0x000fe200078e0203 */
[----:B------:R-:W-:-:S05]  /*05c0*/  LOP3.LUT R2, R11, 0x3f, RZ, 0xc0, !PT ;  /* 0x0000003f0b027812 */ /* 0x000fca00078ec0ff */
[----:B------:R-:W-:Y:S01]  /*05d0*/  IMAD R28, R3, 0x40, R2 ;  /* 0x00000040031c7824 */ /* 0x000fe200078e0202 */
[C---:B------:R-:W-:Y:S02]  /*05e0*/  LOP3.LUT R2, R12.reuse, 0x4, RZ, 0xfc, !PT ;  /* 0x000000040c027812 */ /* 0x040fe400078efcff */
[C---:B------:R-:W-:Y:S02]  /*05f0*/  LOP3.LUT R3, R12.reuse, 0xc, RZ, 0xfc, !PT ;  /* 0x0000000c0c037812 */ /* 0x040fe400078efcff */
[----:B------:R0:W-:Y:S01]  /*0600*/  STL [R1+0x600], R28 ;  /* 0x0006001c01007387 */ /* 0x0001e20000100800 */
[C---:B------:R-:W-:Y:S02]  /*0610*/  LOP3.LUT R2, R12.reuse, 0x10, RZ, 0xfc, !PT ;  /* 0x000000100c027812 */ /* 0x040fe400078efcff */
[C---:B------:R-:W-:Y:S01]  /*0620*/  LOP3.LUT R3, R12.reuse, 0x18, RZ, 0xfc, !PT ;  /* 0x000000180c037812 */ /* 0x040fe200078efcff */
[----:B------:R0:W-:Y:S01]  /*0630*/  STL [R1+0x1e4], R0 ;  /* 0x0001e40001007387 */ /* 0x0001e20000100800 */
[----:B------:R-:W-:-:S02]  /*0640*/  LOP3.LUT R2, R12, 0x1c, RZ, 0xfc, !PT ;  /* 0x0000001c0c027812 */ /* 0x000fc400078efcff */
[C---:B------:R-:W-:Y:S02]  /*0650*/  LOP3.LUT R3, R12.reuse, 0x24, RZ, 0xfc, !PT ;  /* 0x000000240c037812 */ /* 0x040fe400078efcff */
[C---:B------:R-:W-:Y:S02]  /*0660*/  LOP3.LUT R2, R12.reuse, 0x28, RZ, 0xfc, !PT ;  /* 0x000000280c027812 */ /* 0x040fe400078efcff */
[C---:B------:R-:W-:Y:S02]  /*0670*/  LOP3.LUT R3, R12.reuse, 0x30, RZ, 0xfc, !PT ;  /* 0x000000300c037812 */ /* 0x040fe400078efcff */
[C---:B------:R-:W-:Y:S02]  /*0680*/  LOP3.LUT R2, R12.reuse, 0x34, RZ, 0xfc, !PT ;  /* 0x000000340c027812 */ /* 0x040fe400078efcff */
[C---:B------:R-:W-:Y:S02]  /*0690*/  LOP3.LUT R3, R12.reuse, 0x3c, RZ, 0xfc, !PT ;  /* 0x0000003c0c037812 */ /* 0x040fe400078efcff */
        /* <DEDUP_REMOVED lines=10> */
[----:B------:R-:W-:Y:S01]  /*0740*/  LOP3.LUT R2, R12, 0x7c, RZ, 0xfc, !PT ;  /* 0x0000007c0c027812 */ /* 0x000fe200078efcff */
[----:B------:R-:W-:Y:S05]  /*0750*/  @P0 BRA `(.L_x_0) ;  /* 0x0000016000000947 */ /* 0x000fea0003800000 */
[----:B0-----:R-:W-:Y:S01]  /*0760*/  IMAD.SHL.U32 R0, R11, 0x40, RZ ;  /* 0x000000400b007824 */ /* 0x001fe200078e00ff */
[----:B------:R-:W-:Y:S01]  /*0770*/  CS2R R26, SRZ ;  /* 0x00000000001a7805 */ /* 0x000fe2000001ff00 */
[----:B------:R-:W-:Y:S01]  /*0780*/  CS2R R24, SRZ ;  /* 0x0000000000187805 */ /* 0x000fe2000001ff00 */
[----:B------:R-:W-:Y:S01]  /*0790*/  CS2R R22, SRZ ;  /* 0x0000000000167805 */ /* 0x000fe2000001ff00 */
[----:B------:R-:W-:Y:S01]  /*07a0*/  CS2R R20, SRZ ;  /* 0x0000000000147805 */ /* 0x000fe2000001ff00 */
[----:B------:R0:W-:Y:S01]  /*07b0*/  STL [R1+0x5fc], R0 ;  /* 0x0005fc0001007387 */ /* 0x0001e20000100800 */
[----:B------:R-:W-:Y:S01]  /*07c0*/  CS2R R18, SRZ ;  /* 0x0000000000127805 */ /* 0x000fe2000001ff00 */
[----:B------:R-:W-:Y:S01]  /*07d0*/  CS2R R16, SRZ ;  /* 0x0000000000107805 */ /* 0x000fe2000001ff00 */
[----:B------:R-:W-:Y:S01]  /*07e0*/  CS2R R14, SRZ ;  /* 0x00000000000e7805 */ /* 0x000fe2000001ff00 */
[----:B------:R0:W-:Y:S01]  /*07f0*/  STL [R1], RZ ;  /* 0x000000ff01007387 */ /* 0x0001e20000100800 */
[----:B------:R-:W-:Y:S01]  /*0800*/  CS2R R12, SRZ ;  /* 0x00000000000c7805 */ /* 0x000fe2000001ff00 */
[----:B------:R-:W-:Y:S01]  /*0810*/  CS2R R10, SRZ ;  /* 0x00000000000a7805 */ /* 0x000fe2000001ff00 */
[----:B------:R-:W-:Y:S01]  /*0820*/  CS2R R8, SRZ ;  /* 0x0000000000087805 */ /* 0x000fe2000001ff00 */
[----:B------:R0:W-:Y:S01]  /*0830*/  STL [R1+0x4], RZ ;  /* 0x000004ff01007387 */ /* 0x0001e20000100800 */
[----:B------:R-:W-:Y:S01]  /*0840*/  CS2R R6, SRZ ;  /* 0x0000000000067805 */ /* 0x000fe2000001ff00 */
[----:B------:R-:W-:Y:S01]  /*0850*/  CS2R R4, SRZ ;  /* 0x0000000000047805 */ /* 0x000fe2000001ff00 */
[----:B------:R-:W-:Y:S01]  /*0860*/  CS2R R2, SRZ ;  /* 0x0000000000027805 */ /* 0x000fe2000001ff00 */
[----:B------:R0:W-:Y:S04]  /*0870*/  STL [R1+0x8], RZ ;  /* 0x000008ff01007387 */ /* 0x0001e80000100800 */
[----:B------:R0:W-:Y:S04]  /*0880*/  STL [R1+0xc], RZ ;  /* 0x00000cff01007387 */ /* 0x0001e80000100800 */
[----:B------:R0:W-:Y:S04]  /*0890*/  STL [R1+0x10], RZ ;  /* 0x000010ff01007387 */ /* 0x0001e80000100800 */
[----:B------:R0:W-:Y:S01]  /*08a0*/  STL [R1+0x14], RZ ;  /* 0x000014ff01007387 */ /* 0x0001e20000100800 */
[----:B------:R-:W-:Y:S05]  /*08b0*/  BRA `(.L_x_1) ;  /* 0x0001ee2000007947 */ /* 0x000fea0003800000 */
.L_x_0:
[----:B0-----:R-:W-:Y:S01]  /*08c0*/  IABS R23, c[0x0][0x17c] ;  /* 0x00005f0000177a13 */ /* 0x001fe20000000000 */
[----:B------:R-:W-:Y:S01]  /*08d0*/  IMAD.MOV.U32 R9, RZ, RZ, R0 ;  /* 0x000000ffff097224 */ /* 0x000fe200078e0000 */
[----:B------:R-:W-:-:S02]  /*08e0*/  IABS R0, c[0x0][0x178] ;  /* 0x00005e0000007a13 */ /* 0x000fc40000000000 */
[----:B------:R-:W0:Y:S01]  /*08f0*/  I2F.RP R3, R23 ;  /* 0x0000001700037306 */ /* 0x000e220000209400 */
[----:B------:R-:W-:Y:S02]  /*0900*/  IABS R11, R28 ;  /* 0x0000001c000b7213 */ /* 0x000fe40000000000 */
[----:B------:R-:W-:-:S04]  /*0910*/  LEA.HI R25, R29, R9, RZ, 0x19 ;  /* 0x000000091d197211 */ /* 0x000fc800078fc8ff */
[----:B------:R-:W-:Y:S01]  /*0920*/  IABS R24, R25 ;  /* 0x0000001900187213 */ /* 0x000fe20000000000 */
[----:B------:R-:W1:Y:S01]  /*0930*/  I2F.RP R2, R0 ;  /* 0x0000000000027306 */ /* 0x000e620000209400 */
[C---:B------:R-:W-:Y:S02]  /*0940*/  IADD3 R8, R25.reuse, 0xfe, RZ ;  /* 0x000000fe19087810 */ /* 0x040fe40007ffe0ff */
[C---:B------:R-:W-:Y:S02]  /*0950*/  IADD3 R9, R25.reuse, 0xfc, RZ ;  /* 0x000000fc19097810 */ /* 0x040fe40007ffe0ff */
[----:B------:R-:W-:Y:S02]  /*0960*/  ISETP.GE.AND P1, PT, R8, RZ, PT ;  /* 0x000000ff0800720c */ /* 0x000fe40003f26270 */
[----:B------:R-:W-:Y:S01]  /*0970*/  IABS R17, R9 ;  /* 0x0000000900117213 */ /* 0x000fe20000000000 */
[----:B0-----:R-:W0:Y:S01]  /*0980*/  MUFU.RCP R3, R3 ;  /* 0x0000000300037308 */ /* 0x001e220000001000 */
[----:B------:R-:W-:-:S02]  /*0990*/  ISETP.GE.AND P5, PT, R25, RZ, PT ;  /* 0x000000ff1900720c */ /* 0x000fc40003fa6270 */
[----:B------:R-:W-:Y:S02]  /*09a0*/  ISETP.GE.AND P4, PT, R9, RZ, PT ;  /* 0x000000ff0900720c */ /* 0x000fe40003f86270 */
[C---:B------:R-:W-:Y:S02]  /*09b0*/  IADD3 R26, R25.reuse, 0x1e, RZ ;  /* 0x0000001e191a7810 */ /* 0x040fe40007ffe0ff */
[C---:B------:R-:W-:Y:S01]  /*09c0*/  IADD3 R27, R25.reuse, 0x1c, RZ ;  /* 0x0000001c191b7810 */ /* 0x040fe20007ffe0ff */
[----:B-1----:R-:W1:Y:S01]  /*09d0*/  MUFU.RCP R2, R2 ;  /* 0x0000000200027308 */ /* 0x002e620000001000 */
[----:B------:R-:W-:Y:S02]  /*09e0*/  IADD3 R28, R25, 0x18, RZ ;  /* 0x00000018191c7810 */ /* 0x000fe40007ffe0ff */
[----:B0-----:R-:W-:-:S06]  /*09f0*/  IADD3 R3, R3, 0xffffffe, RZ ;  /* 0x0ffffffe03037810 */ /* 0x001fcc0007ffe0ff */
[----:B------:R-:W0:Y:S01]  /*0a00*/  F2I.FTZ.U32.TRUNC.NTZ R3, R3 ;  /* 0x0000000300037305 */ /* 0x000e22000021f000 */
[----:B-1----:R-:W-:-:S07]  /*0a10*/  IADD3 R2, R2, 0xffffffe, RZ ;  /* 0x0ffffffe02027810 */ /* 0x002fce0007ffe0ff */
[----:B------:R1:W2:Y:S01]  /*0a20*/  F2I.FTZ.U32.TRUNC.NTZ R5, R2 ;  /* 0x0000000200057305 */ /* 0x0002a2000021f000 */
[----:B0-----:R-:W-:Y:S02]  /*0a30*/  IMAD.MOV R7, RZ, RZ, -R3 ;  /* 0x000000ffff077224 */ /* 0x001fe400078e0a03 */
[----:B-1----:R-:W-:Y:S02]  /*0a40*/  IMAD.MOV.U32 R2, RZ, RZ, RZ ;  /* 0x000000ffff027224 */ /* 0x002fe400078e00ff */
[----:B------:R-:W-:Y:S02]  /*0a50*/  IMAD R7, R7, R23, RZ ;  /* 0x0000001707077224 */ /* 0x000fe400078e02ff */
[----:B--2---:R-:W-:Y:S02]  /*0a60*/  IMAD.MOV R4, RZ, RZ, -R5 ;  /* 0x000000ffff047224 */ /* 0x004fe400078e0a05 */
[----:B------:R-:W-:Y:S01]  /*0a70*/  IMAD.HI.U32 R3, R3, R7, R2 ;  /* 0x0000000703037227 */ /* 0x000fe200078e0002 */
[----:B------:R-:W-:-:S03]  /*0a80*/  IABS R7, R8 ;  /* 0x0000000800077213 */ /* 0x000fc60000000000 */
[----:B------:R-:W-:Y:S02]  /*0a90*/  IMAD R10, R4, R0, RZ ;  /* 0x00000000040a7224 */ /* 0x000fe400078e02ff */
[----:B------:R-:W-:Y:S02]  /*0aa0*/  IMAD.MOV.U32 R4, RZ, RZ, RZ ;  /* 0x000000ffff047224 */ /* 0x000fe400078e00ff */
[----:B------:R-:W-:-:S04]  /*0ab0*/  IMAD.HI.U32 R2, R3, R24, RZ ;  /* 0x0000001803027227 */ /* 0x000fc800078e00ff */
[----:B------:R-:W-:-:S04]  /*0ac0*/  IMAD.HI.U32 R10, R5, R10, R4 ;  /* 0x0000000a050a7227 */ /* 0x000fc800078e0004 */
[----:B------:R-:W-:Y:S02]  /*0ad0*/  IMAD.MOV.U32 R4, RZ, RZ, R11 ;  /* 0x000000ffff047224 */ /* 0x000fe400078e000b */
[----:B------:R-:W-:Y:S02]  /*0ae0*/  IMAD.MOV R5, RZ, RZ, -R2 ;  /* 0x000000ffff057224 */ /* 0x000fe400078e0a02 */
[----:B------:R-:W-:-:S04]  /*0af0*/  IMAD.HI.U32 R10, R10, R4, RZ ;  /* 0x000000040a0a7227 */ /* 0x000fc800078e00ff */
[----:B------:R-:W-:Y:S02]  /*0b00*/  IMAD R24, R23, R5, R24 ;  /* 0x0000000517187224 */ /* 0x000fe400078e0218 */
[----:B------:R-:W-:-:S03]  /*0b10*/  IMAD.HI.U32 R2, R3, R7, RZ ;  /* 0x0000000703027227 */ /* 0x000fc600078e00ff */
[----:B------:R-:W-:Y:S01]  /*0b20*/  ISETP.GT.U32.AND P0, PT, R23, R24, PT ;  /* 0x000000181700720c */ /* 0x000fe20003f04070 */
[----:B------:R-:W-:Y:S02]  /*0b30*/  IMAD.MOV R10, RZ, RZ, -R10 ;  /* 0x000000ffff0a7224 */ /* 0x000fe400078e0a0a */
[----:B------:R-:W-:Y:S02]  /*0b40*/  IMAD.MOV R2, RZ, RZ, -R2 ;  /* 0x000000ffff027224 */ /* 0x000fe400078e0a02 */
[C---:B------:R-:W-:Y:S01]  /*0b50*/  IMAD R12, R0.reuse, R10, R4 ;  /* 0x0000000a000c7224 */ /* 0x040fe200078e0204 */
[----:B------:R-:W-:Y:S01]  /*0b60*/  IADD3 R4, R25, 0xfa, RZ ;  /* 0x000000fa19047810 */ /* 0x000fe20007ffe0ff */
[----:B------:R-:W-:Y:S01]  /*0b70*/  IMAD R7, R23, R2, R7 ;  /* 0x0000000217077224 */ /* 0x000fe200078e0207 */
[----:B------:R-:W-:Y:S01]  /*0b80*/  SHF.R.S32.HI R10, RZ, 0x1f, R6 ;  /* 0x0000001fff0a7819 */ /* 0x000fe20000011406 */
[----:B------:R-:W-:Y:S01]  /*0b90*/  IMAD.HI.U32 R5, R3, R17, RZ ;  /* 0x0000001103057227 */ /* 0x000fe200078e00ff */
[----:B------:R-:W-:-:S02]  /*0ba0*/  ISETP.GT.U32.AND P2, PT, R0, R12, PT ;  /* 0x0000000c0000720c */ /* 0x000fc40003f44070 */
[----:B------:R-:W-:Y:S01]  /*0bb0*/  ISETP.GT.U32.AND P6, PT, R23, R7, PT ;  /* 0x000000071700720c */ /* 0x000fe20003fc4070 */
[----:B------:R-:W-:Y:S01]  /*0bc0*/  IMAD.MOV R5, RZ, RZ, -R5 ;  /* 0x000000ffff057224 */ /* 0x000fe200078e0a05 */
[----:B------:R-:W-:Y:S01]  /*0bd0*/  IADD3 R2, R25, 0xf8, RZ ;  /* 0x000000f819027810 */ /* 0x000fe20007ffe0ff */
[----:B------:R-:W-:Y:S01]  /*0be0*/  @!P0 IMAD.IADD R24, R24, 0x1, -R23 ;  /* 0x0000000118188824 */ /* 0x000fe200078e0a17 */
[----:B------:R-:W-:Y:S01]  /*0bf0*/  LEA.HI R6, R10, R6, RZ, 0x7 ;  /* 0x000000060a067211 */ /* 0x000fe200078f38ff */
[C---:B------:R-:W-:Y:S01]  /*0c00*/  IMAD R17, R23.reuse, R5, R17 ;  /* 0x0000000517117224 */ /* 0x040fe200078e0211 */
[----:B------:R-:W-:Y:S02]  /*0c10*/  IABS R5, R4 ;  /* 0x0000000400057213 */ /* 0x000fe40000000000 */
[----:B------:R-:W-:Y:S01]  /*0c20*/  ISETP.GT.U32.AND P0, PT, R23, R24, PT ;  /* 0x000000181700720c */ /* 0x000fe20003f04070 */
[----:B------:R0:W-:Y:S01]  /*0c30*/  STL [R1+0x1e8], R6 ;  /* 0x0001e80601007387 */ /* 0x0001e20000100800 */
[----:B------:R-:W-:Y:S01]  /*0c40*/  IABS R11, R2 ;  /* 0x00000002000b7213 */ /* 0x000fe20000000000 */
[----:B------:R-:W-:Y:S01]  /*0c50*/  @!P2 IMAD.IADD R12, R12, 0x1, -R0 ;  /* 0x000000010c0ca824 */ /* 0x000fe200078e0a00 */
[----:B------:R-:W-:Y:S01]  /*0c60*/  ISETP.GE.AND P2, PT, R4, RZ, PT ;  /* 0x000000ff0400720c */ /* 0x000fe20003f46270 */
[----:B------:R-:W-:Y:S01]  /*0c70*/  IMAD.HI.U32 R8, R3, R5, RZ ;  /* 0x0000000503087227 */ /* 0x000fe200078e00ff */
[----:B------:R-:W-:-:S02]  /*0c80*/  IADD3 R4, R25, 0xf4, RZ ;  /* 0x000000f419047810 */ /* 0x000fc40007ffe0ff */
[----:B------:R-:W-:Y:S01]  /*0c90*/  ISETP.GT.U32.AND P3, PT, R23, R17, PT ;  /* 0x000000111700720c */ /* 0x000fe20003f64070 */
[----:B------:R-:W-:Y:S01]  /*0ca0*/  @!P6 IMAD.IADD R7, R7, 0x1, -R23 ;  /* 0x000000010707e824 */ /* 0x000fe200078e0a17 */
[----:B------:R-:W-:Y:S01]  /*0cb0*/  ISETP.GT.U32.AND P6, PT, R0, R12, PT ;  /* 0x0000000c0000720c */ /* 0x000fe20003fc4070 */
[----:B0-----:R-:W-:-:S04]  /*0cc0*/  IMAD.HI.U32 R6, R3, R11, RZ ;  /* 0x0000000b03067227 */ /* 0x001fc800078e00ff */
[----:B------:R-:W-:Y:S02]  /*0cd0*/  IMAD.MOV R8, RZ, RZ, -R8 ;  /* 0x000000ffff087224 */ /* 0x000fe400078e0a08 */
[----:B------:R-:W-:Y:S02]  /*0ce0*/  IMAD.MOV R6, RZ, RZ, -R6 ;  /* 0x000000ffff067224 */ /* 0x000fe400078e0a06 */
[----:B------:R-:W-:Y:S01]  /*0cf0*/  @!P0 IMAD.IADD R24, R24, 0x1, -R23 ;  /* 0x0000000118188824 */ /* 0x000fe200078e0a17 */
[C---:B------:R-:W-:Y:S01]  /*0d00*/  ISETP.GT.U32.AND P0, PT, R23.reuse, R7, PT ;  /* 0x000000071700720c */ /* 0x040fe20003f04070 */
[----:B------:R-:W-:Y:S01]  /*0d10*/  IMAD R9, R23, R8, R5 ;  /* 0x0000000817097224 */ /* 0x000fe200078e0205 */
[----:B------:R-:W-:Y:S01]  /*0d20*/  IADD3 R8, R25, 0xf6, RZ ;  /* 0x000000f619087810 */ /* 0x000fe20007ffe0ff */
[----:B------:R-:W-:Y:S01]  /*0d30*/  IMAD R11, R23, R6, R11 ;  /* 0x00000006170b7224 */ /* 0x000fe200078e020b */
[----:B------:R-:W-:Y:S01]  /*0d40*/  IADD3 R5, R25, 0xf2, RZ ;  /* 0x000000f219057810 */ /* 0x000fe20007ffe0ff */
[----:B------:R-:W-:Y:S01]  /*0d50*/  @!P5 IMAD.MOV R24, RZ, RZ, -R24 ;  /* 0x000000ffff18d224 */ /* 0x000fe200078e0a18 */
[C---:B------:R-:W-:Y:S01]  /*0d60*/  ISETP.GT.U32.AND P5, PT, R23.reuse, R9, PT ;  /* 0x000000091700720c */ /* 0x040fe20003fa4070 */
[----:B------:R-:W-:Y:S01]  /*0d70*/  @!P6 IMAD.IADD R12, R12, 0x1, -R0 ;  /* 0x000000010c0ce824 */ /* 0x000fe200078e0a00 */
[----:B------:R-:W-:Y:S01]  /*0d80*/  ISETP.GT.U32.AND P6, PT, R23, R11, PT ;  /* 0x0000000b1700720c */ /* 0x000fe20003fc4070 */
[--C-:B------:R-:W-:Y:S01]  /*0d90*/  @!P3 IMAD.IADD R17, R17, 0x1, -R23.reuse ;  /* 0x000000011111b824 */ /* 0x100fe200078e0a17 */
[----:B------:R-:W-:Y:S01]  /*0da0*/  IABS R13, R8 ;  /* 0x00000008000d7213 */ /* 0x000fe20000000000 */
[----:B------:R0:W-:Y:S01]  /*0db0*/  STL [R1+0x874], R24 ;  /* 0x0008741801007387 */ /* 0x0001e20000100800 */
[----:B------:R-:W-:Y:S01]  /*0dc0*/  IABS R0, R4 ;  /* 0x0000000400007213 */ /* 0x000fe20000000000 */
[--C-:B------:R-:W-:Y:S01]  /*0dd0*/  @!P0 IMAD.IADD R7, R7, 0x1, -R23.reuse ;  /* 0x0000000107078824 */ /* 0x100fe200078e0a17 */
[----:B------:R-:W-:Y:S01]  /*0de0*/  ISETP.GE.AND P0, PT, R2, RZ, PT ;  /* 0x000000ff0200720c */ /* 0x000fe20003f06270 */
[----:B------:R-:W-:Y:S01]  /*0df0*/  IMAD.HI.U32 R6, R3, R13, RZ ;  /* 0x0000000d03067227 */ /* 0x000fe200078e00ff */
[----:B------:R-:W-:Y:S01]  /*0e00*/  ISETP.GT.U32.AND P3, PT, R23, R17, PT ;  /* 0x000000111700720c */ /* 0x000fe20003f64070 */
[----:B------:R1:W-:Y:S01]  /*0e10*/  STL [R1], R12 ;  /* 0x0000000c01007387 */ /* 0x0003e20000100800 */
[----:B------:R-:W-:Y:S01]  /*0e20*/  IABS R10, R5 ;  /* 0x00000005000a7213 */ /* 0x000fe20000000000 */
[----:B------:R-:W-:-:S02]  /*0e30*/  @!P5 IMAD.IADD R9, R9, 0x1, -R23 ;  /* 0x000000010909d824 */ /* 0x000fc400078e0a17 */
[----:B------:R-:W-:Y:S01]  /*0e40*/  @!P6 IMAD.IADD R11, R11, 0x1, -R23 ;  /* 0x000000010b0be824 */ /* 0x000fe200078e0a17 */
[----:B0-----:R-:W-:Y:S01]  /*0e50*/  IADD3 R24, R25, 0x12, RZ ;  /* 0x0000001219187810 */ /* 0x001fe20007ffe0ff */
[----:B------:R-:W-:Y:S01]  /*0e60*/  IMAD.MOV.U32 R2, RZ, RZ, R0 ;  /* 0x000000ffff027224 */ /* 0x000fe200078e0000 */
[C---:B------:R-:W-:Y:S01]  /*0e70*/  ISETP.GT.U32.AND P5, PT, R23.reuse, R9, PT ;  /* 0x000000091700720c */ /* 0x040fe20003fa4070 */
[----:B------:R-:W-:Y:S01]  /*0e80*/  IMAD.MOV R6, RZ, RZ, -R6 ;  /* 0x000000ffff067224 */ /* 0x000fe200078e0a06 */
[----:B------:R-:W-:Y:S01]  /*0e90*/  ISETP.GT.U32.AND P6, PT, R23, R11, PT ;  /* 0x0000000b1700720c */ /* 0x000fe20003fc4070 */
[----:B------:R-:W-:-:S04]  /*0ea0*/  IMAD.HI.U32 R0, R3, R2, RZ ;  /* 0x0000000203007227 */ /* 0x000fc800078e00ff */
[----:B------:R-:W-:Y:S02]  /*0eb0*/  IMAD.MOV R0, RZ, RZ, -R0 ;  /* 0x000000ffff007224 */ /* 0x000fe400078e0a00 */
[C---:B------:R-:W-:Y:S02]  /*0ec0*/  IMAD R13, R23.reuse, R6, R13 ;  /* 0x00000006170d7224 */ /* 0x040fe400078e020d */
[----:B------:R-:W-:Y:S02]  /*0ed0*/  IMAD R2, R23, R0, R2 ;  /* 0x0000000017027224 */ /* 0x000fe400078e0202 */
[--C-:B------:R-:W-:Y:S01]  /*0ee0*/  @!P5 IMAD.IADD R9, R9, 0x1, -R23.reuse ;  /* 0x000000010909d824 */ /* 0x100fe200078e0a17 */
[----:B------:R-:W-:Y:S01]  /*0ef0*/  ISETP.GT.U32.AND P5, PT, R23, R13, PT ;  /* 0x0000000d1700720c */ /* 0x000fe20003fa4070 */
[----:B------:R-:W-:Y:S01]  /*0f00*/  @!P6 IMAD.IADD R11, R11, 0x1, -R23 ;  /* 0x000000010b0be824 */ /* 0x000fe200078e0a17 */
[----:B------:R-:W-:Y:S01]  /*0f10*/  ISETP.GT.U32.AND P6, PT, R23, R2, PT ;  /* 0x000000021700720c */ /* 0x000fe20003fc4070 */
[----:B-1----:R-:W-:Y:S01]  /*0f20*/  IMAD.MOV.U32 R12, RZ, RZ, R7 ;  /* 0x000000ffff0c7224 */ /* 0x002fe200078e0007 */
[----:B------:R-:W-:Y:S01]  /*0f30*/  IADD3 R7, R25, 0xf0, RZ ;  /* 0x000000f019077810 */ /* 0x000fe20007ffe0ff */
[----:B------:R-:W-:Y:S01]  /*0f40*/  @!P3 IMAD.IADD R17, R17, 0x1, -R23 ;  /* 0x000000011111b824 */ /* 0x000fe200078e0a17 */
[----:B------:R-:W-:Y:S01]  /*0f50*/  ISETP.GE.AND P3, PT, R8, RZ, PT ;  /* 0x000000ff0800720c */ /* 0x000fe20003f66270 */
[----:B------:R-:W-:Y:S01]  /*0f60*/  @!P1 IMAD.MOV R12, RZ, RZ, -R12 ;  /* 0x000000ffff0c9224 */ /* 0x000fe200078e0a0c */
[----:B------:R-:W-:Y:S01]  /*0f70*/  IABS R6, R7 ;  /* 0x0000000700067213 */ /* 0x000fe20000000000 */
[----:B------:R-:W-:Y:S01]  /*0f80*/  IMAD.HI.U32 R0, R3, R10, RZ ;  /* 0x0000000a03007227 */ /* 0x000fe200078e00ff */
[----:B------:R-:W-:-:S02]  /*0f90*/  ISETP.GE.AND P1, PT, R4, RZ, PT ;  /* 0x000000ff0400720c */ /* 0x000fc40003f26270 */
[----:B------:R-:W-:Y:S01]  /*0fa0*/  IADD3 R8, R25, 0xee, RZ ;  /* 0x000000ee19087810 */ /* 0x000fe20007ffe0ff */
[--C-:B------:R-:W-:Y:S01]  /*0fb0*/  @!P5 IMAD.IADD R13, R13, 0x1, -R23.reuse ;  /* 0x000000010d0dd824 */ /* 0x100fe200078e0a17 */
[----:B------:R-:W-:Y:S01]  /*0fc0*/  IADD3 R4, R25, 0xec, RZ ;  /* 0x000000ec19047810 */ /* 0x000fe20007ffe0ff */
[----:B------:R-:W-:Y:S01]  /*0fd0*/  @!P6 IMAD.IADD R2, R2, 0x1, -R23 ;  /* 0x000000010202e824 */ /* 0x000fe200078e0a17 */
[----:B------:R0:W-:Y:S01]  /*0fe0*/  STL [R1+0xd8], R12 ;  /* 0x0000d80c01007387 */ /* 0x0001e20000100800 */
[----:B------:R-:W-:Y:S01]  /*0ff0*/  IMAD.HI.U32 R16, R3, R6, RZ ;  /* 0x0000000603107227 */ /* 0x000fe200078e00ff */
[----:B------:R-:W-:Y:S02]  /*1000*/  ISETP.GT.U32.AND P6, PT, R23, R13, PT ;  /* 0x0000000d1700720c */ /* 0x000fe40003fc4070 */
[----:B------:R-:W-:Y:S01]  /*1010*/  IABS R15, R8 ;  /* 0x00000008000f7213 */ /* 0x000fe20000000000 */
[----:B------:R-:W-:Y:S02]  /*1020*/  IMAD.MOV R16, RZ, RZ, -R16 ;  /* 0x000000ffff107224 */ /* 0x000fe400078e0a10 */
[----:B------:R-:W-:Y:S01]  /*1030*/  @!P4 IMAD.MOV R17, RZ, RZ, -R17 ;  /* 0x000000ffff11c224 */ /* 0x000fe200078e0a11 */
[----:B------:R-:W-:Y:S01]  /*1040*/  ISETP.GE.AND P4, PT, R5, RZ, PT ;  /* 0x000000ff0500720c */ /* 0x000fe20003f86270 */
[----:B------:R-:W-:Y:S01]  /*1050*/  IMAD.MOV R0, RZ, RZ, -R0 ;  /* 0x000000ffff007224 */ /* 0x000fe200078e0a00 */
[----:B0-----:R-:W-:Y:S01]  /*1060*/  IABS R12, R4 ;  /* 0x00000004000c7213 */ /* 0x001fe20000000000 */
[C---:B------:R-:W-:Y:S01]  /*1070*/  IMAD R6, R23.reuse, R16, R6 ;  /* 0x0000001017067224 */ /* 0x040fe200078e0206 */
[----:B------:R0:W-:Y:S01]  /*1080*/  STL [R1+0xd4], R17 ;  /* 0x0000d41101007387 */ /* 0x0001e20000100800 */
[----:B------:R-:W-:Y:S01]  /*1090*/  IMAD R10, R23, R0, R10 ;  /* 0x00000000170a7224 */ /* 0x000fe200078e020a */
[----:B------:R-:W-:Y:S01]  /*10a0*/  IADD3 R0, R25, 0xea, RZ ;  /* 0x000000ea19007810 */ /* 0x000fe20007ffe0ff */
[----:B------:R-:W-:Y:S01]  /*10b0*/  @!P6 IMAD.IADD R13, R13, 0x1, -R23 ;  /* 0x000000010d0de824 */ /* 0x000fe200078e0a17 */
[----:B------:R-:W-:Y:S01]  /*10c0*/  ISETP.GT.U32.AND P6, PT, R23, R6, PT ;  /* 0x000000061700720c */ /* 0x000fe20003fc4070 */
[----:B------:R-:W-:Y:S01]  /*10d0*/  IMAD.HI.U32 R14, R3, R15, RZ ;  /* 0x0000000f030e7227 */ /* 0x000fe200078e00ff */
[----:B------:R-:W-:-:S02]  /*10e0*/  ISETP.GT.U32.AND P5, PT, R23, R10, PT ;  /* 0x0000000a1700720c */ /* 0x000fc40003fa4070 */
[----:B------:R-:W-:Y:S01]  /*10f0*/  IABS R5, R0 ;  /* 0x0000000000057213 */ /* 0x000fe20000000000 */
[----:B------:R-:W-:Y:S02]  /*1100*/  IMAD.MOV R14, RZ, RZ, -R14 ;  /* 0x000000ffff0e7224 */ /* 0x000fe400078e0a0e */
[----:B0-----:R-:W-:Y:S02]  /*1110*/  IMAD.MOV.U32 R17, RZ, RZ, R9 ;  /* 0x000000ffff117224 */ /* 0x001fe400078e0009 */
[----:B------:R-:W-:-:S04]  /*1120*/  IMAD.HI.U32 R9, R3, R12, RZ ;  /* 0x0000000c03097227 */ /* 0x000fc800078e00ff */
[----:B------:R-:W-:Y:S01]  /*1130*/  @!P2 IMAD.MOV R17, RZ, RZ, -R17 ;  /* 0x000000ffff11a224 */ /* 0x000fe200078e0a11 */
[C---:B------:R-:W-:Y:S01]  /*1140*/  ISETP.GT.U32.AND P2, PT, R23.reuse, R2, PT ;  /* 0x000000021700720c */ /* 0x040fe20003f44070 */
[----:B------:R-:W-:Y:S02]  /*1150*/  IMAD.MOV R9, RZ, RZ, -R9 ;  /* 0x000000ffff097224 */ /* 0x000fe400078e0a09 */
[----:B------:R-:W-:Y:S01]  /*1160*/  IMAD R15, R23, R14, R15 ;  /* 0x0000000e170f7224 */ /* 0x000fe200078e020f */
[----:B------:R-:W-:Y:S01]  /*1170*/  STL [R1+0xd0], R17 ;  /* 0x0000d01101007387 */ /* 0x000fe20000100800 */
[----:B------:R-:W-:Y:S01]  /*1180*/  IMAD.MOV.U32 R14, RZ, RZ, R13 ;  /* 0x000000ffff0e7224 */ /* 0x000fe200078e000d */
[----:B------:R-:W-:Y:S01]  /*1190*/  IADD3 R13, R25, 0xe8, RZ ;  /* 0x000000e8190d7810 */ /* 0x000fe20007ffe0ff */
[----:B------:R-:W-:Y:S01]  /*11a0*/  IMAD R12, R23, R9, R12 ;  /* 0x00000009170c7224 */ /* 0x000fe200078e020c */
[----:B------:R-:W-:Y:S01]  /*11b0*/  IADD3 R9, R25, 0xe2, RZ ;  /* 0x000000e219097810 */ /* 0x000fe20007ffe0ff */
[----:B------:R-:W-:Y:S01]  /*11c0*/  @!P3 IMAD.MOV R14, RZ, RZ, -R14 ;  /* 0x000000ffff0eb224 */ /* 0x000fe200078e0a0e */
[C---:B------:R-:W-:Y:S01]  /*11d0*/  ISETP.GT.U32.AND P3, PT, R23.reuse, R15, PT ;  /* 0x0000000f1700720c */ /* 0x040fe20003f64070 */
[--C-:B------:R-:W-:Y:S01]  /*11e0*/  @!P6 IMAD.IADD R6, R6, 0x1, -R23.reuse ;  /* 0x000000010606e824 */ /* 0x100fe200078e0a17 */
[----:B------:R-:W-:Y:S01]  /*11f0*/  ISETP.GT.U32.AND P6, PT, R23, R12, PT ;  /* 0x0000000c1700720c */ /* 0x000fe20003fc4070 */
[----:B------:R-:W-:-:S02]  /*1200*/  @!P5 IMAD.IADD R10, R10, 0x1, -R23 ;  /* 0x000000010a0ad824 */ /* 0x000fc400078e0a17 */
[----:B------:R-:W-:Y:S02]  /*1210*/  IMAD.MOV.U32 R16, RZ, RZ, R11 ;  /* 0x000000ffff107224 */ /* 0x000fe400078e000b */
[--C-:B------:R-:W-:Y:S01]  /*1220*/  @!P2 IMAD.IADD R2, R2, 0x1, -R23.reuse ;  /* 0x000000010202a824 */ /* 0x100fe200078e0a17 */
[----:B------:R-:W-:Y:S01]  /*1230*/  ISETP.GT.U32.AND P5, PT, R23, R10, PT ;  /* 0x0000000a1700720c */ /* 0x000fe20003fa4070 */
[----:B------:R-:W-:Y:S01]  /*1240*/  @!P0 IMAD.MOV R16, RZ, RZ, -R16 ;  /* 0x000000ffff108224 */ /* 0x000fe200078e0a10 */
[----:B------:R-:W-:Y:S01]  /*1250*/  ISETP.GE.AND P0, PT, R7, RZ, PT ;  /* 0x000000ff0700720c */ /* 0x000fe20003f06270 */
[----:B------:R-:W-:Y:S01]  /*1260*/  IMAD.MOV.U32 R7, RZ, RZ, R2 ;  /* 0x000000ffff077224 */ /* 0x000fe200078e0002 */
[----:B------:R-:W-:Y:S01]  /*1270*/  IABS R2, R13 ;  /* 0x0000000d00027213 */ /* 0x000fe20000000000 */
[----:B------:R-:W-:Y:S01]  /*1280*/  @!P3 IMAD.IADD R15, R15, 0x1, -R23 ;  /* 0x000000010f0fb824 */ /* 0x000fe200078e0a17 */
[C---:B------:R-:W-:Y:S01]  /*1290*/  ISETP.GT.U32.AND P3, PT, R23.reuse, R6, PT ;  /* 0x000000061700720c */ /* 0x040fe20003f64070 */
[----:B------:R-:W-:Y:S01]  /*12a0*/  @!P1 IMAD.MOV R7, RZ, RZ, -R7 ;  /* 0x000000ffff079224 */ /* 0x000fe200078e0a07 */
[----:B------:R-:W-:Y:S01]  /*12b0*/  STL [R1+0xcc], R16 ;  /* 0x0000cc1001007387 */ /* 0x000fe20000100800 */
[----:B------:R-:W-:Y:S01]  /*12c0*/  @!P6 IMAD.IADD R12, R12, 0x1, -R23 ;  /* 0x000000010c0ce824 */ /* 0x000fe200078e0a17 */
[----:B------:R-:W-:Y:S01]  /*12d0*/  ISETP.GT.U32.AND P1, PT, R23, R15, PT ;  /* 0x0000000f1700720c */ /* 0x000fe20003f24070 */
[----:B------:R-:W-:Y:S01]  /*12e0*/  IMAD.HI.U32 R11, R3, R5, RZ ;  /* 0x00000005030b7227 */ /* 0x000fe200078e00ff */
[----:B------:R0:W-:Y:S01]  /*12f0*/  STL [R1+0x17c], R14 ;  /* 0x00017c0e01007387 */ /* 0x0001e20000100800 */
[----:B------:R-:W-:-:S02]  /*1300*/  ISETP.GE.AND P2, PT, R8, RZ, PT ;  /* 0x000000ff0800720c */ /* 0x000fc40003f46270 */
[C---:B------:R-:W-:Y:S01]  /*1310*/  ISETP.GT.U32.AND P6, PT, R23.reuse, R12, PT ;  /* 0x0000000c1700720c */ /* 0x040fe20003fc4070 */
[----:B------:R1:W-:Y:S01]  /*1320*/  STL [R1+0x18c], R7 ;  /* 0x00018c0701007387 */ /* 0x0003e20000100800 */
[----:B------:R-:W-:Y:S01]  /*1330*/  IMAD.MOV R11, RZ, RZ, -R11 ;  /* 0x000000ffff0b7224 */ /* 0x000fe200078e0a0b */
[----:B------:R-:W-:Y:S01]  /*1340*/  IABS R8, R9 ;  /* 0x0000000900087213 */ /* 0x000fe20000000000 */
[----:B------:R-:W-:Y:S01]  /*1350*/  @!P5 IMAD.IADD R10, R10, 0x1, -R23 ;  /* 0x000000010a0ad824 */ /* 0x000fe200078e0a17 */
[----:B------:R-:W-:Y:S01]  /*1360*/  ISETP.GE.AND P5, PT, R4, RZ, PT ;  /* 0x000000ff0400720c */ /* 0x000fe20003fa6270 */
[----:B------:R-:W-:Y:S01]  /*1370*/  IMAD R4, R23, R11, R5 ;  /* 0x0000000b17047224 */ /* 0x000fe200078e0205 */
[C---:B0-----:R-:W-:Y:S01]  /*1380*/  IADD3 R14, R25.reuse, 0xe6, RZ ;  /* 0x000000e6190e7810 */ /* 0x041fe20007ffe0ff */
[--C-:B------:R-:W-:Y:S01]  /*1390*/  @!P3 IMAD.IADD R6, R6, 0x1, -R23.reuse ;  /* 0x000000010606b824 */ /* 0x100fe200078e0a17 */
[----:B------:R-:W-:Y:S01]  /*13a0*/  IADD3 R5, R25, 0xe4, RZ ;  /* 0x000000e419057810 */ /* 0x000fe20007ffe0ff */
[----:B------:R-:W-:Y:S01]  /*13b0*/  @!P1 IMAD.IADD R15, R15, 0x1, -R23 ;  /* 0x000000010f0f9824 */ /* 0x000fe200078e0a17 */
[----:B------:R-:W-:Y:S01]  /*13c0*/  ISETP.GT.U32.AND P3, PT, R23, R4, PT ;  /* 0x000000041700720c */ /* 0x000fe20003f64070 */
[----:B-1----:R-:W-:Y:S01]  /*13d0*/  IMAD.HI.U32 R7, R3, R2, RZ ;  /* 0x0000000203077227 */ /* 0x002fe200078e00ff */
[----:B------:R-:W-:-:S02]  /*13e0*/  IABS R16, R14 ;  /* 0x0000000e00107213 */ /* 0x000fc40000000000 */
[----:B------:R-:W-:Y:S01]  /*13f0*/  IABS R11, R5 ;  /* 0x00000005000b7213 */ /* 0x000fe20000000000 */
[----:B------:R-:W-:Y:S01]  /*1400*/  IMAD.MOV R7, RZ, RZ, -R7 ;  /* 0x000000ffff077224 */ /* 0x000fe200078e0a07 */
[----:B------:R-:W-:Y:S01]  /*1410*/  ISETP.GE.AND P1, PT, R0, RZ, PT ;  /* 0x000000ff0000720c */ /* 0x000fe20003f26270 */
[----:B------:R-:W-:Y:S02]  /*1420*/  @!P6 IMAD.IADD R12, R12, 0x1, -R23 ;  /* 0x000000010c0ce824 */ /* 0x000fe400078e0a17 */
[----:B------:R-:W-:Y:S02]  /*1430*/  IMAD R2, R23, R7, R2 ;  /* 0x0000000717027224 */ /* 0x000fe400078e0202 */
[----:B------:R-:W-:-:S03]  /*1440*/  IMAD.HI.U32 R17, R3, R16, RZ ;  /* 0x0000001003117227 */ /* 0x000fc600078e00ff */
[----:B------:R-:W-:Y:S01]  /*1450*/  ISETP.GT.U32.AND P6, PT, R23, R2, PT ;  /* 0x000000021700720c */ /* 0x000fe20003fc4070 */
[----:B------:R-:W-:Y:S01]  /*1460*/  @!P3 IMAD.IADD R4, R4, 0x1, -R23 ;  /* 0x000000010404b824 */ /* 0x000fe200078e0a17 */
[----:B------:R-:W-:Y:S01]  /*1470*/  ISETP.GE.AND P3, PT, R13, RZ, PT ;  /* 0x000000ff0d00720c */ /* 0x000fe20003f66270 */
[----:B------:R-:W-:-:S04]  /*1480*/  IMAD.HI.U32 R0, R3, R11, RZ ;  /* 0x0000000b03007227 */ /* 0x000fc800078e00ff */
[----:B------:R-:W-:Y:S02]  /*1490*/  IMAD.MOV R17, RZ, RZ, -R17 ;  /* 0x000000ffff117224 */ /* 0x000fe400078e0a11 */
[----:B------:R-:W-:-:S04]  /*14a0*/  IMAD.HI.U32 R7, R3, R8, RZ ;  /* 0x0000000803077227 */ /* 0x000fc800078e00ff */
[----:B------:R-:W-:Y:S01]  /*14b0*/  @!P6 IMAD.IADD R2, R2, 0x1, -R23 ;  /* 0x000000010202e824 */ /* 0x000fe200078e0a17 */
[C---:B------:R-:W-:Y:S01]  /*14c0*/  ISETP.GT.U32.AND P6, PT, R23.reuse, R4, PT ;  /* 0x000000041700720c */ /* 0x040fe20003fc4070 */
[----:B------:R-:W-:Y:S02]  /*14d0*/  IMAD.MOV R0, RZ, RZ, -R0 ;  /* 0x000000ffff007224 */ /* 0x000fe400078e0a00 */
[----:B------:R-:W-:Y:S02]  /*14e0*/  IMAD R13, R23, R17, R16 ;  /* 0x00000011170d7224 */ /* 0x000fe400078e0210 */
[----:B------:R-:W-:Y:S02]  /*14f0*/  IMAD.MOV.U32 R19, RZ, RZ, R10 ;  /* 0x000000ffff137224 */ /* 0x000fe400078e000a */
[----:B------:R-:W-:Y:S02]  /*1500*/  IMAD.MOV.U32 R18, RZ, RZ, R6 ;  /* 0x000000ffff127224 */ /* 0x000fe400078e0006 */
[----:B------:R-:W-:-:S02]  /*1510*/  IMAD.MOV R7, RZ, RZ, -R7 ;  /* 0x000000ffff077224 */ /* 0x000fc400078e0a07 */
[----:B------:R-:W-:Y:S01]  /*1520*/  IMAD R11, R23, R0, R11 ;  /* 0x00000000170b7224 */ /* 0x000fe200078e020b */
[----:B------:R-:W-:Y:S01]  /*1530*/  IADD3 R0, R25, 0xe0, RZ ;  /* 0x000000e019007810 */ /* 0x000fe20007ffe0ff */
[----:B------:R-:W-:Y:S01]  /*1540*/  @!P4 IMAD.MOV R19, RZ, RZ, -R19 ;  /* 0x000000ffff13c224 */ /* 0x000fe200078e0a13 */
[C---:B------:R-:W-:Y:S01]  /*1550*/  ISETP.GT.U32.AND P4, PT, R23.reuse, R13, PT ;  /* 0x0000000d1700720c */ /* 0x040fe20003f84070 */
[----:B------:R-:W-:Y:S01]  /*1560*/  @!P0 IMAD.MOV R18, RZ, RZ, -R18 ;  /* 0x000000ffff128224 */ /* 0x000fe200078e0a12 */
[C---:B------:R-:W-:Y:S01]  /*1570*/  ISETP.GT.U32.AND P0, PT, R23.reuse, R2, PT ;  /* 0x000000021700720c */ /* 0x040fe20003f04070 */
[C---:B------:R-:W-:Y:S01]  /*1580*/  IMAD R8, R23.reuse, R7, R8 ;  /* 0x0000000717087224 */ /* 0x040fe200078e0208 */
[----:B------:R-:W-:Y:S01]  /*1590*/  IABS R10, R0 ;  /* 0x00000000000a7213 */ /* 0x000fe20000000000 */
[----:B------:R-:W-:Y:S01]  /*15a0*/  @!P2 IMAD.MOV R15, RZ, RZ, -R15 ;  /* 0x000000ffff0fa224 */ /* 0x000fe200078e0a0f */
[C---:B------:R-:W-:Y:S01]  /*15b0*/  ISETP.GT.U32.AND P2, PT, R23.reuse, R11, PT ;  /* 0x0000000b1700720c */ /* 0x040fe20003f44070 */
[--C-:B------:R-:W-:Y:S01]  /*15c0*/  @!P6 IMAD.IADD R4, R4, 0x1, -R23.reuse ;  /* 0x000000010404e824 */ /* 0x100fe200078e0a17 */
[----:B------:R-:W-:Y:S01]  /*15d0*/  ISETP.GT.U32.AND P6, PT, R23, R8, PT ;  /* 0x000000081700720c */ /* 0x000fe20003fc4070 */
[----:B------:R-:W-:Y:S01]  /*15e0*/  IMAD.MOV.U32 R16, RZ, RZ, R12 ;  /* 0x000000ffff107224 */ /* 0x000fe200078e000c */
[----:B------:R-:W-:Y:S01]  /*15f0*/  IADD3 R7, R25, 0xde, RZ ;  /* 0x000000de19077810 */ /* 0x000fe20007ffe0ff */
[----:B------:R-:W-:Y:S01]  /*1600*/  IMAD.HI.U32 R12, R3, R10, RZ ;  /* 0x0000000a030c7227 */ /* 0x000fe200078e00ff */
[----:B------:R-:W-:Y:S02]  /*1610*/  STL [R1+0x190], R19 ;  /* 0x0001901301007387 */ /* 0x000fe40000100800 */
[----:B------:R-:W-:Y:S01]  /*1620*/  IABS R6, R7 ;  /* 0x0000000700067213 */ /* 0x000fe20000000000 */
[----:B------:R-:W-:Y:S01]  /*1630*/  IMAD.MOV R12, RZ, RZ, -R12 ;  /* 0x000000ffff0c7224 */ /* 0x000fe200078e0a0c */
[----:B------:R-:W-:Y:S01]  /*1640*/  STL [R1+0x19c], R18 ;  /* 0x00019c1201007387 */ /* 0x000fe20000100800 */
[--C-:B------:R-:W-:Y:S01]  /*1650*/  @!P0 IMAD.IADD R2, R2, 0x1, -R23.reuse ;  /* 0x0000000102028824 */ /* 0x100fe200078e0a17 */
[----:B------:R-:W-:Y:S01]  /*1660*/  ISETP.GE.AND P0, PT, R5, RZ, PT ;  /* 0x000000ff0500720c */ /* 0x000fe20003f06270 */
[--C-:B------:R-:W-:Y:S01]  /*1670*/  @!P4 IMAD.IADD R13, R13, 0x1, -R23.reuse ;  /* 0x000000010d0dc824 */ /* 0x100fe200078e0a17 */
[----:B------:R-:W-:Y:S01]  /*1680*/  ISETP.GE.AND P4, PT, R9, RZ, PT ;  /* 0x000000ff0900720c */ /* 0x000fe20003f86270 */
[----:B------:R-:W-:Y:S01]  /*1690*/  IMAD R9, R23, R12, R10 ;  /* 0x0000000c17097224 */ /* 0x000fe200078e020a */
[----:B------:R0:W-:Y:S01]  /*16a0*/  STL [R1+0x1a0], R15 ;  /* 0x0001a00f01007387 */ /* 0x0001e20000100800 */
[----:B------:R-:W-:Y:S01]  /*16b0*/  @!P2 IMAD.IADD R11, R11, 0x1, -R23 ;  /* 0x000000010b0ba824 */ /* 0x000fe200078e0a17 */
[----:B------:R-:W-:Y:S01]  /*16c0*/  ISETP.GT.U32.AND P2, PT, R23, R13, PT ;  /* 0x0000000d1700720c */ /* 0x000fe20003f44070 */
[----:B------:R-:W-:-:S02]  /*16d0*/  IMAD.MOV.U32 R10, RZ, RZ, R2 ;  /* 0x000000ffff0a7224 */ /* 0x000fc400078e0002 */
[----:B------:R-:W-:Y:S01]  /*16e0*/  @!P6 IMAD.IADD R8, R8, 0x1, -R23 ;  /* 0x000000010808e824 */ /* 0x000fe200078e0a17 */
[C---:B------:R-:W-:Y:S01]  /*16f0*/  ISETP.GT.U32.AND P6, PT, R23.reuse, R11, PT ;  /* 0x0000000b1700720c */ /* 0x040fe20003fc4070 */
[----:B------:R-:W-:Y:S01]  /*1700*/  @!P3 IMAD.MOV R10, RZ, RZ, -R10 ;  /* 0x000000ffff0ab224 */ /* 0x000fe200078e0a0a */
[----:B------:R-:W-:Y:S01]  /*1710*/  ISETP.GT.U32.AND P3, PT, R23, R9, PT ;  /* 0x000000091700720c */ /* 0x000fe20003f64070 */
[----:B------:R-:W-:-:S04]  /*1720*/  IMAD.HI.U32 R5, R3, R6, RZ ;  /* 0x0000000603057227 */ /* 0x000fc800078e00ff */
[----:B0-----:R-:W-:Y:S01]  /*1730*/  IMAD.MOV.U32 R15, RZ, RZ, R4 ;  /* 0x000000ffff0f7224 */ /* 0x001fe200078e0004 */
[----:B------:R-:W-:Y:S01]  /*1740*/  IADD3 R4, R25, 0xdc, RZ ;  /* 0x000000dc19047810 */ /* 0x000fe20007ffe0ff */
[----:B------:R-:W-:Y:S01]  /*1750*/  @!P5 IMAD.MOV R16, RZ, RZ, -R16 ;  /* 0x000000ffff10d224 */ /* 0x000fe200078e0a10 */
[----:B------:R-:W-:Y:S01]  /*1760*/  ISETP.GE.AND P5, PT, R14, RZ, PT ;  /* 0x000000ff0e00720c */ /* 0x000fe20003fa6270 */
[----:B------:R-:W-:Y:S01]  /*1770*/  @!P1 IMAD.MOV R15, RZ, RZ, -R15 ;  /* 0x000000ffff0f9224 */ /* 0x000fe200078e0a0f */
[----:B------:R-:W-:Y:S01]  /*1780*/  ISETP.GT.U32.AND P1, PT, R23, R8, PT ;  /* 0x000000081700720c */ /* 0x000fe20003f24070 */
[----:B------:R-:W-:Y:S01]  /*1790*/  IMAD.MOV R5, RZ, RZ, -R5 ;  /* 0x000000ffff057224 */ /* 0x000fe200078e0a05 */
[----:B------:R-:W-:Y:S01]  /*17a0*/  IABS R2, R4 ;  /* 0x0000000400027213 */ /* 0x000fe20000000000 */
[--C-:B------:R-:W-:Y:S01]  /*17b0*/  @!P2 IMAD.IADD R13, R13, 0x1, -R23.reuse ;  /* 0x000000010d0da824 */ /* 0x100fe200078e0a17 */
[----:B------:R-:W-:Y:S01]  /*17c0*/  ISETP.GE.AND P2, PT, R0, RZ, PT ;  /* 0x000000ff0000720c */ /* 0x000fe20003f46270 */
[----:B------:R-:W-:Y:S01]  /*17d0*/  IMAD R6, R23, R5, R6 ;  /* 0x0000000517067224 */ /* 0x000fe200078e0206 */
[----:B------:R-:W-:Y:S01]  /*17e0*/  IADD3 R5, R25, 0xda, RZ ;  /* 0x000000da19057810 */ /* 0x000fe20007ffe0ff */
[----:B------:R-:W-:Y:S01]  /*17f0*/  IMAD.HI.U32 R12, R3, R2, RZ ;  /* 0x00000002030c7227 */ /* 0x000fe200078e00ff */
[----:B------:R-:W-:Y:S02]  /*1800*/  STL [R1+0x1d4], R16 ;  /* 0x0001d41001007387 */ /* 0x000fe40000100800 */
[----:B------:R-:W-:Y:S01]  /*1810*/  IABS R0, R5 ;  /* 0x0000000500007213 */ /* 0x000fe20000000000 */
[----:B------:R-:W-:Y:S01]  /*1820*/  @!P3 IMAD.IADD R9, R9, 0x1, -R23 ;  /* 0x000000010909b824 */ /* 0x000fe200078e0a17 */
[----:B------:R-:W-:Y:S01]  /*1830*/  STL [R1+0x1a4], R15 ;  /* 0x0001a40f01007387 */ /* 0x000fe20000100800 */
[----:B------:R-:W-:Y:S01]  /*1840*/  IMAD.MOV.U32 R14, RZ, RZ, R13 ;  /* 0x000000ffff0e7224 */ /* 0x000fe200078e000d */
[----:B------:R-:W-:Y:S01]  /*1850*/  ISETP.GE.AND P3, PT, R4, RZ, PT ;  /* 0x000000ff0400720c */ /* 0x000fe20003f66270 */
[--C-:B------:R-:W-:Y:S01]  /*1860*/  @!P6 IMAD.IADD R11, R11, 0x1, -R23.reuse ;  /* 0x000000010b0be824 */ /* 0x100fe200078e0a17 */
[----:B------:R-:W-:Y:S01]  /*1870*/  ISETP.GT.U32.AND P6, PT, R23, R6, PT ;  /* 0x000000061700720c */ /* 0x000fe20003fc4070 */
[----:B------:R-:W-:Y:S01]  /*1880*/  IMAD.MOV R12, RZ, RZ, -R12 ;  /* 0x000000ffff0c7224 */ /* 0x000fe200078e0a0c */
[----:B------:R0:W-:Y:S01]  /*1890*/  STL [R1+0x1d0], R10 ;  /* 0x0001d00a01007387 */ /* 0x0001e20000100800 */
[----:B------:R-:W-:Y:S01]  /*18a0*/  @!P1 IMAD.IADD R8, R8, 0x1, -R23 ;  /* 0x0000000108089824 */ /* 0x000fe200078e0a17 */
[----:B------:R-:W-:Y:S01]  /*18b0*/  ISETP.GE.AND P1, PT, R7, RZ, PT ;  /* 0x000000ff0700720c */ /* 0x000fe20003f26270 */
[----:B------:R-:W-:Y:S01]  /*18c0*/  @!P5 IMAD.MOV R14, RZ, RZ, -R14 ;  /* 0x000000ffff0ed224 */ /* 0x000fe200078e0a0e */
[----:B------:R-:W-:Y:S01]  /*18d0*/  IADD3 R7, R25, 0xd8, RZ ;  /* 0x000000d819077810 */ /* 0x000fe20007ffe0ff */
[C---:B------:R-:W-:Y:S01]  /*18e0*/  IMAD R2, R23.reuse, R12, R2 ;  /* 0x0000000c17027224 */ /* 0x040fe200078e0202 */
[C---:B------:R-:W-:Y:S01]  /*18f0*/  ISETP.GT.U32.AND P5, PT, R23.reuse, R9, PT ;  /* 0x000000091700720c */ /* 0x040fe20003fa4070 */
[----:B------:R-:W-:Y:S01]  /*1900*/  @!P0 IMAD.MOV R11, RZ, RZ, -R11 ;  /* 0x000000ffff0b8224 */ /* 0x000fe200078e0a0b */
[----:B------:R-:W-:Y:S01]  /*1910*/  IABS R4, R7 ;  /* 0x0000000700047213 */ /* 0x000fe20000000000 */
[----:B------:R-:W-:Y:S01]  /*1920*/  @!P4 IMAD.MOV R8, RZ, RZ, -R8 ;  /* 0x000000ffff08c224 */ /* 0x000fe200078e0a08 */
[----:B------:R-:W-:Y:S01]  /*1930*/  ISETP.GT.U32.AND P0, PT, R23, R2, PT ;  /* 0x000000021700720c */ /* 0x000fe20003f04070 */
[----:B0-----:R-:W-:Y:S01]  /*1940*/  IMAD.HI.U32 R10, R3, R0, RZ ;  /* 0x00000000030a7227 */ /* 0x001fe200078e00ff */
[----:B------:R-:W-:Y:S01]  /*1950*/  ISETP.GE.AND P4, PT, R5, RZ, PT ;  /* 0x000000ff0500720c */ /* 0x000fe20003f86270 */
[----:B------:R-:W-:Y:S01]  /*1960*/  STL [R1+0x1a8], R14 ;  /* 0x0001a80e01007387 */ /* 0x000fe20000100800 */
[C---:B------:R-:W-:Y:S01]  /*1970*/  IADD3 R5, R25.reuse, 0xd6, RZ ;  /* 0x000000d619057810 */ /* 0x040fe20007ffe0ff */
[----:B------:R-:W-:Y:S01]  /*1980*/  IMAD.MOV R10, RZ, RZ, -R10 ;  /* 0x000000ffff0a7224 */ /* 0x000fe200078e0a0a */
[----:B------:R-:W-:Y:S01]  /*1990*/  IADD3 R15, R25, 0xcc, RZ ;  /* 0x000000cc190f7810 */ /* 0x000fe20007ffe0ff */
[----:B------:R-:W-:Y:S01]  /*19a0*/  @!P6 IMAD.IADD R6, R6, 0x1, -R23 ;  /* 0x000000010606e824 */ /* 0x000fe200078e0a17 */
[----:B------:R-:W-:Y:S01]  /*19b0*/  STL [R1+0x1c4], R11 ;  /* 0x0001c40b01007387 */ /* 0x000fe20000100800 */
[----:B------:R-:W-:Y:S01]  /*19c0*/  IMAD R0, R23, R10, R0 ;  /* 0x0000000a17007224 */ /* 0x000fe200078e0200 */
[----:B------:R-:W-:Y:S01]  /*19d0*/  IABS R18, R5 ;  /* 0x0000000500127213 */ /* 0x000fe20000000000 */
[----:B------:R-:W-:Y:S01]  /*19e0*/  IMAD.HI.U32 R10, R3, R4, RZ ;  /* 0x00000004030a7227 */ /* 0x000fe200078e00ff */
[----:B------:R-:W-:Y:S01]  /*19f0*/  ISETP.GT.U32.AND P6, PT, R23, R6, PT ;  /* 0x000000061700720c */ /* 0x000fe20003fc4070 */
[----:B------:R0:W-:Y:S01]  /*1a00*/  STL [R1+0x1cc], R8 ;  /* 0x0001cc0801007387 */ /* 0x0001e20000100800 */
[----:B------:R-:W-:Y:S01]  /*1a10*/  IABS R13, R15 ;  /* 0x0000000f000d7213 */ /* 0x000fe20000000000 */
[----:B------:R-:W-:-:S02]  /*1a20*/  IMAD.MOV R10, RZ, RZ, -R10 ;  /* 0x000000ffff0a7224 */ /* 0x000fc400078e0a0a */
[----:B------:R-:W-:Y:S01]  /*1a30*/  @!P5 IMAD.IADD R9, R9, 0x1, -R23 ;  /* 0x000000010909d824 */ /* 0x000fe200078e0a17 */
[C---:B------:R-:W-:Y:S01]  /*1a40*/  ISETP.GT.U32.AND P5, PT, R23.reuse, R0, PT ;  /* 0x000000001700720c */ /* 0x040fe20003fa4070 */
[----:B------:R-:W-:Y:S02]  /*1a50*/  IMAD R4, R23, R10, R4 ;  /* 0x0000000a17047224 */ /* 0x000fe400078e0204 */
[----:B------:R-:W-:Y:S02]  /*1a60*/  IMAD.MOV.U32 R12, RZ, RZ, R9 ;  /* 0x000000ffff0c7224 */ /* 0x000fe400078e0009 */
[--C-:B------:R-:W-:Y:S01]  /*1a70*/  @!P0 IMAD.IADD R2, R2, 0x1, -R23.reuse ;  /* 0x0000000102028824 */ /* 0x100fe200078e0a17 */
[----:B0-----:R-:W-:Y:S01]  /*1a80*/  IADD3 R8, R25, 0xd4, RZ ;  /* 0x000000d419087810 */ /* 0x001fe20007ffe0ff */
[----:B------:R-:W-:Y:S01]  /*1a90*/  @!P2 IMAD.MOV R12, RZ, RZ, -R12 ;  /* 0x000000ffff0ca224 */ /* 0x000fe200078e0a0c */
[C---:B------:R-:W-:Y:S01]  /*1aa0*/  ISETP.GT.U32.AND P2, PT, R23.reuse, R4, PT ;  /* 0x000000041700720c */ /* 0x040fe20003f44070 */
[--C-:B------:R-:W-:Y:S01]  /*1ab0*/  @!P6 IMAD.IADD R6, R6, 0x1, -R23.reuse ;  /* 0x000000010606e824 */ /* 0x100fe200078e0a17 */
[----:B------:R-:W-:Y:S01]  /*1ac0*/  ISETP.GT.U32.AND P0, PT, R23, R2, PT ;  /* 0x000000021700720c */ /* 0x000fe20003f04070 */
[----:B------:R-:W-:Y:S01]  /*1ad0*/  IMAD.HI.U32 R9, R3, R18, RZ ;  /* 0x0000001203097227 */ /* 0x000fe200078e00ff */
[----:B------:R-:W-:Y:S01]  /*1ae0*/  IABS R17, R8 ;  /* 0x0000000800117213 */ /* 0x000fe20000000000 */
[----:B------:R-:W-:Y:S01]  /*1af0*/  STL [R1+0x1b8], R12 ;  /* 0x0001b80c01007387 */ /* 0x000fe20000100800 */
[----:B------:R-:W-:Y:S01]  /*1b00*/  ISETP.GE.AND P6, PT, R7, RZ, PT ;  /* 0x000000ff0700720c */ /* 0x000fe20003fc6270 */
[----:B------:R-:W-:Y:S01]  /*1b10*/  IMAD.MOV.U32 R11, RZ, RZ, R6 ;  /* 0x000000ffff0b7224 */ /* 0x000fe200078e0006 */
[----:B------:R-:W-:Y:S01]  /*1b20*/  IADD3 R7, R25, 0xd2, RZ ;  /* 0x000000d219077810 */ /* 0x000fe20007ffe0ff */
[----:B------:R-:W-:-:S02]  /*1b30*/  @!P5 IMAD.IADD R0, R0, 0x1, -R23 ;  /* 0x000000010000d824 */ /* 0x000fc400078e0a17 */
[----:B------:R-:W-:Y:S01]  /*1b40*/  @!P1 IMAD.MOV R11, RZ, RZ, -R11 ;  /* 0x000000ffff0b9224 */ /* 0x000fe200078e0a0b */
[----:B------:R-:W-:Y:S01]  /*1b50*/  IABS R14, R7 ;  /* 0x00000007000e7213 */ /* 0x000fe20000000000 */
[--C-:B------:R-:W-:Y:S01]  /*1b60*/  @!P2 IMAD.IADD R4, R4, 0x1, -R23.reuse ;  /* 0x000000010404a824 */ /* 0x100fe200078e0a17 */
[C---:B------:R-:W-:Y:S01]  /*1b70*/  ISETP.GT.U32.AND P5, PT, R23.reuse, R0, PT ;  /* 0x000000001700720c */ /* 0x040fe20003fa4070 */
[----:B------:R-:W-:Y:S01]  /*1b80*/  @!P0 IMAD.IADD R2, R2, 0x1, -R23 ;  /* 0x0000000102028824 */ /* 0x000fe200078e0a17 */
[----:B------:R-:W-:Y:S01]  /*1b90*/  ISETP.GE.AND P0, PT, R8, RZ, PT ;  /* 0x000000ff0800720c */ /* 0x000fe20003f06270 */
[----:B------:R-:W-:Y:S01]  /*1ba0*/  IMAD.MOV R8, RZ, RZ, -R9 ;  /* 0x000000ffff087224 */ /* 0x000fe200078e0a09 */
[----:B------:R-:W-:Y:S01]  /*1bb0*/  ISETP.GT.U32.AND P2, PT, R23, R4, PT ;  /* 0x000000041700720c */ /* 0x000fe20003f44070 */
[----:B------:R-:W-:Y:S01]  /*1bc0*/  IMAD.HI.U32 R6, R3, R17, RZ ;  /* 0x0000001103067227 */ /* 0x000fe200078e00ff */
[----:B------:R0:W-:Y:S01]  /*1bd0*/  STL [R1+0x1bc], R11 ;  /* 0x0001bc0b01007387 */ /* 0x0001e20000100800 */
[----:B------:R-:W-:-:S02]  /*1be0*/  ISETP.GE.AND P1, PT, R5, RZ, PT ;  /* 0x000000ff0500720c */ /* 0x000fc40003f26270 */
[----:B------:R-:W-:Y:S01]  /*1bf0*/  IMAD R18, R23, R8, R18 ;  /* 0x0000000817127224 */ /* 0x000fe200078e0212 */
[----:B------:R-:W-:Y:S01]  /*1c00*/  IADD3 R9, R25, 0xd0, RZ ;  /* 0x000000d019097810 */ /* 0x000fe20007ffe0ff */
[----:B------:R-:W-:Y:S02]  /*1c10*/  IMAD.MOV R6, RZ, RZ, -R6 ;  /* 0x000000ffff067224 */ /* 0x000fe400078e0a06 */
[----:B------:R-:W-:Y:S01]  /*1c20*/  @!P5 IMAD.IADD R0, R0, 0x1, -R23 ;  /* 0x000000010000d824 */ /* 0x000fe200078e0a17 */
[----:B------:R-:W-:Y:S01]  /*1c30*/  ISETP.GE.AND P5, PT, R7, RZ, PT ;  /* 0x000000ff0700720c */ /* 0x000fe20003fa6270 */
[----:B------:R-:W-:Y:S01]  /*1c40*/  IMAD R17, R23, R6, R17 ;  /* 0x0000000617117224 */ /* 0x000fe200078e0211 */
[C---:B------:R-:W-:Y:S01]  /*1c50*/  IADD3 R7, R25.reuse, 0xce, RZ ;  /* 0x000000ce19077810 */ /* 0x040fe20007ffe0ff */
[----:B0-----:R-:W-:Y:S01]  /*1c60*/  IMAD.MOV.U32 R11, RZ, RZ, R2 ;  /* 0x000000ffff0b7224 */ /* 0x001fe200078e0002 */
[----:B------:R-:W-:Y:S01]  /*1c70*/  IADD3 R2, R25, 0xca, RZ ;  /* 0x000000ca19027810 */ /* 0x000fe20007ffe0ff */
[----:B------:R-:W-:Y:S01]  /*1c80*/  @!P2 IMAD.IADD R4, R4, 0x1, -R23 ;  /* 0x000000010404a824 */ /* 0x000fe200078e0a17 */
[C---:B------:R-:W-:Y:S01]  /*1c90*/  ISETP.GT.U32.AND P2, PT, R23.reuse, R17, PT ;  /* 0x000000111700720c */ /* 0x040fe20003f44070 */
[----:B------:R-:W-:Y:S01]  /*1ca0*/  @!P3 IMAD.MOV R11, RZ, RZ, -R11 ;  /* 0x000000ffff0bb224 */ /* 0x000fe200078e0a0b */
[----:B------:R-:W-:Y:S01]  /*1cb0*/  ISETP.GT.U32.AND P3, PT, R23, R18, PT ;  /* 0x000000121700720c */ /* 0x000fe20003f64070 */
[----:B------:R-:W-:Y:S01]  /*1cc0*/  IMAD.HI.U32 R5, R3, R14, RZ ;  /* 0x0000000e03057227 */ /* 0x000fe200078e00ff */
[----:B------:R-:W-:-:S02]  /*1cd0*/  IABS R8, R7 ;  /* 0x0000000700087213 */ /* 0x000fc40000000000 */
[----:B------:R-:W-:Y:S01]  /*1ce0*/  STL [R1+0x1b0], R11 ;  /* 0x0001b00b01007387 */ /* 0x000fe20000100800 */
[----:B------:R-:W-:Y:S01]  /*1cf0*/  IMAD.MOV.U32 R10, RZ, RZ, R0 ;  /* 0x000000ffff0a7224 */ /* 0x000fe200078e0000 */
[----:B------:R-:W-:Y:S01]  /*1d00*/  IABS R6, R2 ;  /* 0x0000000200067213 */ /* 0x000fe20000000000 */
[----:B------:R-:W-:Y:S02]  /*1d10*/  IMAD.MOV R5, RZ, RZ, -R5 ;  /* 0x000000ffff057224 */ /* 0x000fe400078e0a05 */
[----:B------:R-:W-:Y:S01]  /*1d20*/  @!P4 IMAD.MOV R10, RZ, RZ, -R10 ;  /* 0x000000ffff0ac224 */ /* 0x000fe200078e0a0a */
[----:B------:R-:W-:Y:S01]  /*1d30*/  ISETP.GE.AND P4, PT, R9, RZ, PT ;  /* 0x000000ff0900720c */ /* 0x000fe20003f86270 */
[----:B------:R-:W-:Y:S01]  /*1d40*/  IMAD R14, R23, R5, R14 ;  /* 0x00000005170e7224 */ /* 0x000fe200078e020e */
[----:B------:R-:W-:Y:S01]  /*1d50*/  IABS R9, R9 ;  /* 0x0000000900097213 */ /* 0x000fe20000000000 */
[--C-:B------:R-:W-:Y:S01]  /*1d60*/  @!P3 IMAD.IADD R18, R18, 0x1, -R23.reuse ;  /* 0x000000011212b824 */ /* 0x100fe200078e0a17 */
[----:B------:R0:W-:Y:S01]  /*1d70*/  STL [R1+0x1b4], R10 ;  /* 0x0001b40a01007387 */ /* 0x0001e20000100800 */
[----:B------:R-:W-:-:S02]  /*1d80*/  @!P2 IMAD.IADD R17, R17, 0x1, -R23 ;  /* 0x000000011111a824 */ /* 0x000fc400078e0a17 */
[----:B------:R-:W-:Y:S01]  /*1d90*/  IMAD.MOV.U32 R12, RZ, RZ, R4 ;  /* 0x000000ffff0c7224 */ /* 0x000fe200078e0004 */
[----:B------:R-:W-:Y:S01]  /*1da0*/  ISETP.GT.U32.AND P3, PT, R23, R18, PT ;  /* 0x000000121700720c */ /* 0x000fe20003f64070 */
[----:B------:R-:W-:Y:S01]  /*1db0*/  IMAD.HI.U32 R5, R3, R8, RZ ;  /* 0x0000000803057227 */ /* 0x000fe200078e00ff */
[----:B------:R-:W-:-:S03]  /*1dc0*/  ISETP.GT.U32.AND P2, PT, R23, R17, PT ;  /* 0x000000111700720c */ /* 0x000fc60003f44070 */
[----:B------:R-:W-:Y:S01]  /*1dd0*/  @!P6 IMAD.MOV R12, RZ, RZ, -R12 ;  /* 0x000000ffff0ce224 */ /* 0x000fe200078e0a0c */
[----:B------:R-:W-:Y:S01]  /*1de0*/  ISETP.GT.U32.AND P6, PT, R23, R14, PT ;  /* 0x0000000e1700720c */ /* 0x000fe20003fc4070 */
[----:B0-----:R-:W-:-:S03]  /*1df0*/  IMAD.HI.U32 R10, R3, R9, RZ ;  /* 0x00000009030a7227 */ /* 0x001fc600078e00ff */
[----:B------:R0:W-:Y:S01]  /*1e00*/  STL [R1+0x1ac], R12 ;  /* 0x0001ac0c01007387 */ /* 0x0001e20000100800 */
[----:B------:R-:W-:Y:S02]  /*1e10*/  IMAD.MOV R10, RZ, RZ, -R10 ;  /* 0x000000ffff0a7224 */ /* 0x000fe400078e0a0a */
[----:B------:R-:W-:Y:S02]  /*1e20*/  IMAD.MOV R5, RZ, RZ, -R5 ;  /* 0x000000ffff057224 */ /* 0x000fe400078e0a05 */
[----:B------:R-:W-:Y:S01]  /*1e30*/  @!P3 IMAD.IADD R18, R18, 0x1, -R23 ;  /* 0x000000011212b824 */ /* 0x000fe200078e0a17 */
[----:B------:R-:W-:Y:S01]  /*1e40*/  ISETP.GE.AND P3, PT, R7, RZ, PT ;  /* 0x000000ff0700720c */ /* 0x000fe20003f66270 */
[----:B------:R-:W-:Y:S01]  /*1e50*/  IMAD R7, R23, R10, R9 ;  /* 0x0000000a17077224 */ /* 0x000fe200078e0209 */
[----:B------:R-:W-:Y:S01]  /*1e60*/  IADD3 R9, R25, 0xc4, RZ ;  /* 0x000000c419097810 */ /* 0x000fe20007ffe0ff */
[----:B------:R-:W-:Y:S01]  /*1e70*/  IMAD R8, R23, R5, R8 ;  /* 0x0000000517087224 */ /* 0x000fe200078e0208 */
[----:B0-----:R-:W-:Y:S01]  /*1e80*/  IADD3 R12, R25, 0xc6, RZ ;  /* 0x000000c6190c7810 */ /* 0x001fe20007ffe0ff */
[--C-:B------:R-:W-:Y:S01]  /*1e90*/  @!P2 IMAD.IADD R17, R17, 0x1, -R23.reuse ;  /* 0x000000011111a824 */ /* 0x100fe200078e0a17 */
[C---:B------:R-:W-:Y:S01]  /*1ea0*/  ISETP.GT.U32.AND P2, PT, R23.reuse, R7, PT ;  /* 0x000000071700720c */ /* 0x040fe20003f44070 */
[----:B------:R-:W-:Y:S01]  /*1eb0*/  @!P6 IMAD.IADD R14, R14, 0x1, -R23 ;  /* 0x000000010e0ee824 */ /* 0x000fe200078e0a17 */
[----:B------:R-:W-:Y:S01]  /*1ec0*/  ISETP.GT.U32.AND P6, PT, R23, R8, PT ;  /* 0x000000081700720c */ /* 0x000fe20003fc4070 */
[----:B------:R-:W-:Y:S01]  /*1ed0*/  IMAD.HI.U32 R11, R3, R13, RZ ;  /* 0x0000000d030b7227 */ /* 0x000fe200078e00ff */
[----:B------:R-:W-:-:S02]  /*1ee0*/  IABS R16, R9 ;  /* 0x0000000900107213 */ /* 0x000fc40000000000 */
[C---:B------:R-:W-:Y:S01]  /*1ef0*/  IADD3 R10, R25.reuse, 0xc2, RZ ;  /* 0x000000c2190a7810 */ /* 0x040fe20007ffe0ff */
[----:B------:R-:W-:Y:S01]  /*1f00*/  IMAD.MOV R4, RZ, RZ, -R11 ;  /* 0x000000ffff047224 */ /* 0x000fe200078e0a0b */
[----:B------:R-:W-:Y:S01]  /*1f10*/  IADD3 R11, R25, 0xc8, RZ ;  /* 0x000000c8190b7810 */ /* 0x000fe20007ffe0ff */
[----:B------:R-:W-:Y:S02]  /*1f20*/  IMAD.MOV.U32 R20, RZ, RZ, R18 ;  /* 0x000000ffff147224 */ /* 0x000fe400078e0012 */
[----:B------:R-:W-:Y:S01]  /*1f30*/  IMAD R13, R23, R4, R13 ;  /* 0x00000004170d7224 */ /* 0x000fe200078e020d */
[----:B------:R-:W-:Y:S01]  /*1f40*/  IABS R5, R11 ;  /* 0x0000000b00057213 */ /* 0x000fe20000000000 */
[--C-:B------:R-:W-:Y:S01]  /*1f50*/  @!P2 IMAD.IADD R7, R7, 0x1, -R23.reuse ;  /* 0x000000010707a824 */ /* 0x100fe200078e0a17 */
[----:B------:R-:W-:Y:S01]  /*1f60*/  IABS R4, R12 ;  /* 0x0000000c00047213 */ /* 0x000fe20000000000 */
[----:B------:R-:W-:Y:S01]  /*1f70*/  @!P6 IMAD.IADD R8, R8, 0x1, -R23 ;  /* 0x000000010808e824 */ /* 0x000fe200078e0a17 */
[----:B------:R-:W-:Y:S01]  /*1f80*/  ISETP.GT.U32.AND P2, PT, R23, R14, PT ;  /* 0x0000000e1700720c */ /* 0x000fe20003f44070 */
[----:B------:R-:W-:-:S03]  /*1f90*/  IMAD.HI.U32 R0, R3, R6, RZ ;  /* 0x0000000603007227 */ /* 0x000fc600078e00ff */
[C---:B------:R-:W-:Y:S01]  /*1fa0*/  ISETP.GT.U32.AND P6, PT, R23.reuse, R8, PT ;  /* 0x000000081700720c */ /* 0x040fe20003fc4070 */
[----:B------:R-:W-:Y:S01]  /*1fb0*/  @!P1 IMAD.MOV R20, RZ, RZ, -R20 ;  /* 0x000000ffff149224 */ /* 0x000fe200078e0a14 */
[----:B------:R-:W-:Y:S01]  /*1fc0*/  ISETP.GT.U32.AND P1, PT, R23, R7, PT ;  /* 0x000000071700720c */ /* 0x000fe20003f24070 */
[----:B------:R-:W-:-:S03]  /*1fd0*/  IMAD.HI.U32 R18, R3, R5, RZ ;  /* 0x0000000503127227 */ /* 0x000fc600078e00ff */
[----:B------:R-:W-:Y:S01]  /*1fe0*/  STL [R1+0x198], R20 ;  /* 0x0001981401007387 */ /* 0x000fe20000100800 */
[----:B------:R-:W-:-:S04]  /*1ff0*/  IMAD.HI.U32 R19, R3, R4, RZ ;  /* 0x0000000403137227 */ /* 0x000fc800078e00ff */
[----:B------:R-:W-:Y:S02]  /*2000*/  IMAD.MOV R0, RZ, RZ, -R0 ;  /* 0x000000ffff007224 */ /* 0x000fe400078e0a00 */
[----:B------:R-:W-:Y:S02]  /*2010*/  IMAD.MOV R18, RZ, RZ, -R18 ;  /* 0x000000ffff127224 */ /* 0x000fe400078e0a12 */
[----:B------:R-:W-:Y:S02]  /*2020*/  IMAD.MOV R19, RZ, RZ, -R19 ;  /* 0x000000ffff137224 */ /* 0x000fe400078e0a13 */
[C---:B------:R-:W-:Y:S01]  /*2030*/  IMAD R6, R23.reuse, R0, R6 ;  /* 0x0000000017067224 */ /* 0x040fe200078e0206 */
[----:B------:R-:W-:Y:S01]  /*2040*/  IABS R0, R10 ;  /* 0x0000000a00007213 */ /* 0x000fe20000000000 */
[----:B------:R-:W-:Y:S01]  /*2050*/  @!P0 IMAD.MOV R17, RZ, RZ, -R17 ;  /* 0x000000ffff118224 */ /* 0x000fe200078e0a11 */
[C---:B------:R-:W-:Y:S01]  /*2060*/  ISETP.GT.U32.AND P0, PT, R23.reuse, R13, PT ;  /* 0x0000000d1700720c */ /* 0x040fe20003f04070 */
[----:B------:R-:W-:-:S02]  /*2070*/  IMAD R5, R23, R18, R5 ;  /* 0x0000001217057224 */ /* 0x000fc400078e0205 */
[C---:B------:R-:W-:Y:S01]  /*2080*/  IMAD R4, R23.reuse, R19, R4 ;  /* 0x0000001317047224 */ /* 0x040fe200078e0204 */
[----:B------:R0:W-:Y:S01]  /*2090*/  STL [R1+0x194], R17 ;  /* 0x0001941101007387 */ /* 0x0001e20000100800 */
[--C-:B------:R-:W-:Y:S01]  /*20a0*/  @!P2 IMAD.IADD R14, R14, 0x1, -R23.reuse ;  /* 0x000000010e0ea824 */ /* 0x100fe200078e0a17 */
[----:B------:R-:W-:Y:S01]  /*20b0*/  ISETP.GT.U32.AND P2, PT, R23, R6, PT ;  /* 0x000000061700720c */ /* 0x000fe20003f44070 */
[--C-:B------:R-:W-:Y:S01]  /*20c0*/  @!P1 IMAD.IADD R7, R7, 0x1, -R23.reuse ;  /* 0x0000000107079824 */ /* 0x100fe200078e0a17 */
[C---:B------:R-:W-:Y:S01]  /*20d0*/  ISETP.GT.U32.AND P1, PT, R23.reuse, R5, PT ;  /* 0x000000051700720c */ /* 0x040fe20003f24070 */
[--C-:B------:R-:W-:Y:S01]  /*20e0*/  @!P6 IMAD.IADD R8, R8, 0x1, -R23.reuse ;  /* 0x000000010808e824 */ /* 0x100fe200078e0a17 */
[----:B------:R-:W-:Y:S01]  /*20f0*/  ISETP.GT.U32.AND P6, PT, R23, R4, PT ;  /* 0x000000041700720c */ /* 0x000fe20003fc4070 */
[----:B------:R-:W-:Y:S02]  /*2100*/  IMAD.MOV.U32 R21, RZ, RZ, R14 ;  /* 0x000000ffff157224 */ /* 0x000fe400078e000e */
[----:B------:R-:W-:Y:S01]  /*2110*/  @!P0 IMAD.IADD R13, R13, 0x1, -R23 ;  /* 0x000000010d0d8824 */ /* 0x000fe200078e0a17 */
[----:B------:R-:W-:Y:S01]  /*2120*/  ISETP.GE.AND P0, PT, R15, RZ, PT ;  /* 0x000000ff0f00720c */ /* 0x000fe20003f06270 */
[----:B0-----:R-:W-:Y:S01]  /*2130*/  IMAD.HI.U32 R17, R3, R16, RZ ;  /* 0x0000001003117227 */ /* 0x001fe200078e00ff */
[----:B------:R-:W-:-:S03]  /*2140*/  IADD3 R15, R25, 0xbe, RZ ;  /* 0x000000be190f7810 */ /* 0x000fc60007ffe0ff */
[----:B------:R-:W-:Y:S02]  /*2150*/  IMAD.MOV R17, RZ, RZ, -R17 ;  /* 0x000000ffff117224 */ /* 0x000fe400078e0a11 */
[--C-:B------:R-:W-:Y:S01]  /*2160*/  @!P2 IMAD.IADD R6, R6, 0x1, -R23.reuse ;  /* 0x000000010606a824 */ /* 0x100fe200078e0a17 */
[----:B------:R-:W-:Y:S01]  /*2170*/  ISETP.GE.AND P2, PT, R2, RZ, PT ;  /* 0x000000ff0200720c */ /* 0x000fe20003f46270 */
[----:B------:R-:W-:Y:S01]  /*2180*/  IMAD R2, R23, R17, R16 ;  /* 0x0000001117027224 */ /* 0x000fe200078e0210 */
[----:B------:R-:W-:Y:S01]  /*2190*/  IADD3 R16, R25, 0xc0, RZ ;  /* 0x000000c019107810 */ /* 0x000fe20007ffe0ff */
[----:B------:R-:W-:Y:S01]  /*21a0*/  @!P1 IMAD.IADD R5, R5, 0x1, -R23 ;  /* 0x0000000105059824 */ /* 0x000fe200078e0a17 */
[C---:B------:R-:W-:Y:S01]  /*21b0*/  ISETP.GT.U32.AND P1, PT, R23.reuse, R13, PT ;  /* 0x0000000d1700720c */ /* 0x040fe20003f24070 */
[----:B------:R-:W-:Y:S01]  /*21c0*/  IMAD.MOV.U32 R20, RZ, RZ, R7 ;  /* 0x000000ffff147224 */ /* 0x000fe200078e0007 */
[----:B------:R-:W-:Y:S01]  /*21d0*/  IABS R7, R15 ;  /* 0x0000000f00077213 */ /* 0x000fe20000000000 */
[----:B------:R-:W-:Y:S01]  /*21e0*/  @!P6 IMAD.IADD R4, R4, 0x1, -R23 ;  /* 0x000000010404e824 */ /* 0x000fe200078e0a17 */
[C---:B------:R-:W-:Y:S01]  /*21f0*/  ISETP.GT.U32.AND P6, PT, R23.reuse, R5, PT ;  /* 0x000000051700720c */ /* 0x040fe20003fc4070 */
[----:B------:R-:W-:Y:S01]  /*2200*/  IMAD.MOV.U32 R14, RZ, RZ, R8 ;  /* 0x000000ffff0e7224 */ /* 0x000fe200078e0008 */
[----:B------:R-:W-:Y:S01]  /*2210*/  IABS R8, R16 ;  /* 0x0000001000087213 */ /* 0x000fe20000000000 */
[----:B------:R-:W-:Y:S01]  /*2220*/  @!P4 IMAD.MOV R20, RZ, RZ, -R20 ;  /* 0x000000ffff14c224 */ /* 0x000fe200078e0a14 */
[C---:B------:R-:W-:Y:S01]  /*2230*/  ISETP.GT.U32.AND P4, PT, R23.reuse, R4, PT ;  /* 0x000000041700720c */ /* 0x040fe20003f84070 */
[----:B------:R-:W-:Y:S01]  /*2240*/  @!P3 IMAD.MOV R14, RZ, RZ, -R14 ;  /* 0x000000ffff0eb224 */ /* 0x000fe200078e0a0e */
[C---:B------:R-:W-:Y:S01]  /*2250*/  ISETP.GT.U32.AND P3, PT, R23.reuse, R2, PT ;  /* 0x000000021700720c */ /* 0x040fe20003f64070 */
[----:B------:R-:W-:Y:S01]  /*2260*/  @!P5 IMAD.MOV R21, RZ, RZ, -R21 ;  /* 0x000000ffff15d224 */ /* 0x000fe200078e0a15 */
[----:B------:R-:W-:Y:S01]  /*2270*/  ISETP.GT.U32.AND P5, PT, R23, R6, PT ;  /* 0x000000061700720c */ /* 0x000fe20003fa4070 */
[----:B------:R-:W-:-:S03]  /*2280*/  IMAD.HI.U32 R18, R3, R0, RZ ;  /* 0x0000000003127227 */ /* 0x000fc600078e00ff */
[----:B------:R-:W-:Y:S01]  /*2290*/  STL [R1+0x188], R21 ;  /* 0x0001881501007387 */ /* 0x000fe20000100800 */
[----:B------:R-:W-:Y:S02]  /*22a0*/  IMAD.MOV R18, RZ, RZ, -R18 ;  /* 0x000000ffff127224 */ /* 0x000fe400078e0a12 */
[----:B------:R-:W-:Y:S01]  /*22b0*/  @!P1 IMAD.IADD R13, R13, 0x1, -R23 ;  /* 0x000000010d0d9824 */ /* 0x000fe200078e0a17 */
[----:B------:R-:W-:Y:S01]  /*22c0*/  ISETP.GE.AND P1, PT, R11, RZ, PT ;  /* 0x000000ff0b00720c */ /* 0x000fe20003f26270 */
[----:B------:R-:W-:Y:S01]  /*22d0*/  IMAD R0, R23, R18, R0 ;  /* 0x0000001217007224 */ /* 0x000fe200078e0200 */
[----:B------:R-:W-:Y:S01]  /*22e0*/  STL [R1+0x184], R20 ;  /* 0x0001841401007387 */ /* 0x000fe20000100800 */
[----:B------:R-:W-:-:S03]  /*22f0*/  IMAD.HI.U32 R11, R3, R8, RZ ;  /* 0x00000008030b7227 */ /* 0x000fc600078e00ff */
[----:B------:R0:W-:Y:S01]  /*2300*/  STL [R1+0x180], R14 ;  /* 0x0001800e01007387 */ /* 0x0001e20000100800 */
[--C-:B------:R-:W-:Y:S01]  /*2310*/  @!P6 IMAD.IADD R5, R5, 0x1, -R23.reuse ;  /* 0x000000010505e824 */ /* 0x100fe200078e0a17 */
[----:B------:R-:W-:Y:S01]  /*2320*/  ISETP.GE.AND P6, PT, R12, RZ, PT ;  /* 0x000000ff0c00720c */ /* 0x000fe20003fc6270 */
[--C-:B------:R-:W-:Y:S01]  /*2330*/  @!P4 IMAD.IADD R4, R4, 0x1, -R23.reuse ;  /* 0x000000010404c824 */ /* 0x100fe200078e0a17 */
[----:B------:R-:W-:Y:S01]  /*2340*/  ISETP.GE.AND P4, PT, R9, RZ, PT ;  /* 0x000000ff0900720c */ /* 0x000fe20003f86270 */
[--C-:B------:R-:W-:Y:S01]  /*2350*/  @!P3 IMAD.IADD R2, R2, 0x1, -R23.reuse ;  /* 0x000000010202b824 */ /* 0x100fe200078e0a17 */
[----:B------:R-:W-:Y:S01]  /*2360*/  ISETP.GE.AND P3, PT, R10, RZ, PT ;  /* 0x000000ff0a00720c */ /* 0x000fe20003f66270 */
[----:B------:R-:W-:Y:S01]  /*2370*/  @!P5 IMAD.IADD R6, R6, 0x1, -R23 ;  /* 0x000000010606d824 */ /* 0x000fe200078e0a17 */
[----:B------:R-:W-:Y:S01]  /*2380*/  ISETP.GT.U32.AND P5, PT, R23, R0, PT ;  /* 0x000000001700720c */ /* 0x000fe20003fa4070 */
[----:B------:R-:W-:-:S04]  /*2390*/  IMAD.HI.U32 R9, R3, R7, RZ ;  /* 0x0000000703097227 */ /* 0x000fc800078e00ff */
[----:B------:R-:W-:Y:S02]  /*23a0*/  IMAD.MOV R10, RZ, RZ, -R11 ;  /* 0x000000ffff0a7224 */ /* 0x000fe400078e0a0b */
[----:B0-----:R-:W-:Y:S02]  /*23b0*/  IMAD.MOV.U32 R14, RZ, RZ, R6 ;  /* 0x000000ffff0e7224 */ /* 0x001fe400078e0006 */
[----:B------:R-:W-:Y:S02]  /*23c0*/  IMAD.MOV R9, RZ, RZ, -R9 ;  /* 0x000000ffff097224 */ /* 0x000fe400078e0a09 */
[----:B------:R-:W-:Y:S01]  /*23d0*/  IMAD R6, R23, R10, R8 ;  /* 0x0000000a17067224 */ /* 0x000fe200078e0208 */
[C---:B------:R-:W-:Y:S01]  /*23e0*/  IADD3 R10, R25.reuse, 0xb8, RZ ;  /* 0x000000b8190a7810 */ /* 0x040fe20007ffe0ff */
[----:B------:R-:W-:Y:S02]  /*23f0*/  IMAD.MOV.U32 R12, RZ, RZ, R5 ;  /* 0x000000ffff0c7224 */ /* 0x000fe400078e0005 */
[----:B------:R-:W-:Y:S01]  /*2400*/  IMAD.MOV.U32 R17, RZ, RZ, R13 ;  /* 0x000000ffff117224 */ /* 0x000fe200078e000d */
[----:B------:R-:W-:Y:S01]  /*2410*/  IADD3 R13, R25, 0xae, RZ ;  /* 0x000000ae190d7810 */ /* 0x000fe20007ffe0ff */
[----:B------:R-:W-:Y:S01]  /*2420*/  IMAD R5, R23, R9, R7 ;  /* 0x0000000917057224 */ /* 0x000fe200078e0207 */
[C---:B------:R-:W-:Y:S01]  /*2430*/  IADD3 R7, R25.reuse, 0xba, RZ ;  /* 0x000000ba19077810 */ /* 0x040fe20007ffe0ff */
[----:B------:R-:W-:Y:S01]  /*2440*/  IMAD.MOV.U32 R11, RZ, RZ, R4 ;  /* 0x000000ffff0b7224 */ /* 0x000fe200078e0004 */
[----:B------:R-:W-:Y:S01]  /*2450*/  IADD3 R4, R25, 0xbc, RZ ;  /* 0x000000bc19047810 */ /* 0x000fe20007ffe0ff */
[----:B------:R-:W-:Y:S01]  /*2460*/  @!P1 IMAD.MOV R12, RZ, RZ, -R12 ;  /* 0x000000ffff0c9224 */ /* 0x000fe200078e0a0c */
[C---:B------:R-:W-:Y:S01]  /*2470*/  ISETP.GT.U32.AND P1, PT, R23.reuse, R6, PT ;  /* 0x000000061700720c */ /* 0x040fe20003f24070 */
[----:B------:R-:W-:Y:S01]  /*2480*/  @!P0 IMAD.MOV R17, RZ, RZ, -R17 ;  /* 0x000000ffff118224 */ /* 0x000fe200078e0a11 */
[C---:B------:R-:W-:Y:S01]  /*2490*/  ISETP.GT.U32.AND P0, PT, R23.reuse, R2, PT ;  /* 0x000000021700720c */ /* 0x040fe20003f04070 */
[----:B------:R-:W-:Y:S01]  /*24a0*/  @!P6 IMAD.MOV R11, RZ, RZ, -R11 ;  /* 0x000000ffff0be224 */ /* 0x000fe200078e0a0b */
[----:B------:R-:W-:Y:S01]  /*24b0*/  ISETP.GT.U32.AND P6, PT, R23, R5, PT ;  /* 0x000000051700720c */ /* 0x000fe20003fc4070 */
[----:B------:R-:W-:Y:S01]  /*24c0*/  @!P5 IMAD.IADD R0, R0, 0x1, -R23 ;  /* 0x000000010000d824 */ /* 0x000fe200078e0a17 */
[----:B------:R-:W-:Y:S01]  /*24d0*/  STL [R1+0x98], R17 ;  /* 0x0000981101007387 */ /* 0x000fe20000100800 */
[----:B------:R-:W-:Y:S01]  /*24e0*/  @!P2 IMAD.MOV R14, RZ, RZ, -R14 ;  /* 0x000000ffff0ea224 */ /* 0x000fe200078e0a0e */
[----:B------:R-:W-:-:S02]  /*24f0*/  IABS R8, R7 ;  /* 0x0000000700087213 */ /* 0x000fc40000000000 */
[----:B------:R-:W-:Y:S02]  /*2500*/  ISETP.GT.U32.AND P2, PT, R23, R0, PT ;  /* 0x000000001700720c */ /* 0x000fe40003f44070 */
[----:B------:R-:W-:Y:S01]  /*2510*/  STL [R1+0x94], R14 ;  /* 0x0000940e01007387 */ /* 0x000fe20000100800 */
[--C-:B------:R-:W-:Y:S01]  /*2520*/  @!P1 IMAD.IADD R6, R6, 0x1, -R23.reuse ;  /* 0x0000000106069824 */ /* 0x100fe200078e0a17 */
[----:B------:R-:W-:Y:S01]  /*2530*/  ISETP.GE.AND P5, PT, R16, RZ, PT ;  /* 0x000000ff1000720c */ /* 0x000fe20003fa6270 */
[--C-:B------:R-:W-:Y:S01]  /*2540*/  @!P0 IMAD.IADD R2, R2, 0x1, -R23.reuse ;  /* 0x0000000102028824 */ /* 0x100fe200078e0a17 */
[----:B------:R-:W-:Y:S01]  /*2550*/  STL [R1+0x90], R12 ;  /* 0x0000900c01007387 */ /* 0x000fe20000100800 */
[----:B------:R-:W-:Y:S01]  /*2560*/  @!P6 IMAD.IADD R5, R5, 0x1, -R23 ;  /* 0x000000010505e824 */ /* 0x000fe200078e0a17 */
[----:B------:R-:W-:Y:S01]  /*2570*/  ISETP.GT.U32.AND P6, PT, R23, R6, PT ;  /* 0x000000061700720c */ /* 0x000fe20003fc4070 */
[----:B------:R-:W-:Y:S01]  /*2580*/  IMAD.MOV.U32 R9, RZ, RZ, R2 ;  /* 0x000000ffff097224 */ /* 0x000fe200078e0002 */
[----:B------:R0:W-:Y:S01]  /*2590*/  STL [R1+0x160], R11 ;  /* 0x0001600b01007387 */ /* 0x0001e20000100800 */
[----:B------:R-:W-:-:S02]  /*25a0*/  ISETP.GE.AND P1, PT, R7, RZ, PT ;  /* 0x000000ff0700720c */ /* 0x000fc40003f26270 */
[----:B------:R-:W-:Y:S01]  /*25b0*/  @!P2 IMAD.IADD R0, R0, 0x1, -R23 ;  /* 0x000000010000a824 */ /* 0x000fe200078e0a17 */
[----:B------:R-:W-:Y:S01]  /*25c0*/  ISETP.GE.AND P2, PT, R4, RZ, PT ;  /* 0x000000ff0400720c */ /* 0x000fe20003f46270 */
[----:B------:R-:W-:Y:S01]  /*25d0*/  @!P4 IMAD.MOV R9, RZ, RZ, -R9 ;  /* 0x000000ffff09c224 */ /* 0x000fe200078e0a09 */
[----:B------:R-:W-:Y:S02]  /*25e0*/  ISETP.GT.U32.AND P4, PT, R23, R5, PT ;  /* 0x000000051700720c */ /* 0x000fe40003f84070 */
[----:B------:R-:W-:Y:S02]  /*25f0*/  ISETP.GE.AND P0, PT, R15, RZ, PT ;  /* 0x000000ff0f00720c */ /* 0x000fe40003f06270 */
[----:B0-----:R-:W-:Y:S01]  /*2600*/  IABS R11, R4 ;  /* 0x00000004000b7213 */ /* 0x001fe20000000000 */
[----:B------:R-:W-:Y:S01]  /*2610*/  IMAD.MOV.U32 R4, RZ, RZ, R8 ;  /* 0x000000ffff047224 */ /* 0x000fe200078e0008 */
[----:B------:R0:W-:Y:S01]  /*2620*/  STL [R1+0x164], R9 ;  /* 0x0001640901007387 */ /* 0x0001e20000100800 */
[----:B------:R-:W-:Y:S01]  /*2630*/  @!P6 IMAD.IADD R6, R6, 0x1, -R23 ;  /* 0x000000010606e824 */ /* 0x000fe200078e0a17 */
[----:B------:R-:W-:Y:S01]  /*2640*/  IADD3 R16, R25, 0xb0, RZ ;  /* 0x000000b019107810 */ /* 0x000fe20007ffe0ff */
[----:B------:R-:W-:-:S04]  /*2650*/  IMAD.HI.U32 R2, R3, R11, RZ ;  /* 0x0000000b03027227 */ /* 0x000fc800078e00ff */
[----:B------:R-:W-:Y:S02]  /*2660*/  IMAD.MOV R2, RZ, RZ, -R2 ;  /* 0x000000ffff027224 */ /* 0x000fe400078e0a02 */
[----:B------:R-:W-:Y:S01]  /*2670*/  IMAD.HI.U32 R7, R3, R4, RZ ;  /* 0x0000000403077227 */ /* 0x000fe200078e00ff */
[----:B0-----:R-:W-:-:S03]  /*2680*/  IADD3 R9, R25, 0xb4, RZ ;  /* 0x000000b419097810 */ /* 0x001fc60007ffe0ff */
[C---:B------:R-:W-:Y:S02]  /*2690*/  IMAD R11, R23.reuse, R2, R11 ;  /* 0x00000002170b7224 */ /* 0x040fe400078e020b */
[----:B------:R-:W-:Y:S02]  /*26a0*/  IMAD.MOV.U32 R8, RZ, RZ, R0 ;  /* 0x000000ffff087224 */ /* 0x000fe400078e0000 */
[----:B------:R-:W-:Y:S01]  /*26b0*/  IMAD.MOV R0, RZ, RZ, -R7 ;  /* 0x000000ffff007224 */ /* 0x000fe200078e0a07 */
[----:B------:R-:W-:Y:S01]  /*26c0*/  ISETP.GT.U32.AND P6, PT, R23, R11, PT ;  /* 0x0000000b1700720c */ /* 0x000fe20003fc4070 */
[----:B------:R-:W-:Y:S01]  /*26d0*/  IMAD.MOV.U32 R12, RZ, RZ, R6 ;  /* 0x000000ffff0c7224 */ /* 0x000fe200078e0006 */
[----:B------:R-:W-:Y:S01]  /*26e0*/  IADD3 R7, R25, 0xb6, RZ ;  /* 0x000000b619077810 */ /* 0x000fe20007ffe0ff */
[----:B------:R-:W-:Y:S01]  /*26f0*/  IMAD R4, R23, R0, R4 ;  /* 0x0000000017047224 */ /* 0x000fe200078e0204 */
[----:B------:R-:W-:Y:S01]  /*2700*/  IADD3 R0, R25, 0xb2, RZ ;  /* 0x000000b219007810 */ /* 0x000fe20007ffe0ff */
[----:B------:R-:W-:-:S02]  /*2710*/  @!P5 IMAD.MOV R12, RZ, RZ, -R12 ;  /* 0x000000ffff0cd224 */ /* 0x000fc400078e0a0c */
[----:B------:R-:W-:Y:S01]  /*2720*/  @!P3 IMAD.MOV R8, RZ, RZ, -R8 ;  /* 0x000000ffff08b224 */ /* 0x000fe200078e0a08 */
[----:B------:R-:W-:Y:S01]  /*2730*/  ISETP.GT.U32.AND P5, PT, R23, R4, PT ;  /* 0x000000041700720c */ /* 0x000fe20003fa4070 */
[--C-:B------:R-:W-:Y:S01]  /*2740*/  @!P4 IMAD.IADD R5, R5, 0x1, -R23.reuse ;  /* 0x000000010505c824 */ /* 0x100fe200078e0a17 */
[----:B------:R-:W-:Y:S02]  /*2750*/  ISETP.GE.AND P3, PT, R10, RZ, PT ;  /* 0x000000ff0a00720c */ /* 0x000fe40003f66270 */
[----:B------:R-:W-:Y:S01]  /*2760*/  IABS R10, R10 ;  /* 0x0000000a000a7213 */ /* 0x000fe20000000000 */
[----:B------:R-:W-:Y:S01]  /*2770*/  @!P6 IMAD.IADD R11, R11, 0x1, -R23 ;  /* 0x000000010b0be824 */ /* 0x000fe200078e0a17 */
[----:B------:R0:W-:Y:S01]  /*2780*/  STL [R1+0x168], R8 ;  /* 0x0001680801007387 */ /* 0x0001e20000100800 */
[----:B------:R-:W-:Y:S02]  /*2790*/  ISETP.GE.AND P4, PT, R7, RZ, PT ;  /* 0x000000ff0700720c */ /* 0x000fe40003f86270 */
[----:B------:R-:W-:Y:S01]  /*27a0*/  IMAD.HI.U32 R2, R3, R10, RZ ;  /* 0x0000000a03027227 */ /* 0x000fe200078e00ff */
[----:B------:R-:W-:Y:S01]  /*27b0*/  ISETP.GT.U32.AND P6, PT, R23, R11, PT ;  /* 0x0000000b1700720c */ /* 0x000fe20003fc4070 */
[----:B------:R-:W-:Y:S01]  /*27c0*/  STL [R1+0x16c], R12 ;  /* 0x00016c0c01007387 */ /* 0x000fe20000100800 */
[----:B------:R-:W-:Y:S01]  /*27d0*/  IABS R7, R7 ;  /* 0x0000000700077213 */ /* 0x000fe20000000000 */
[----:B------:R-:W-:-:S02]  /*27e0*/  IMAD.MOV R6, RZ, RZ, -R2 ;  /* 0x000000ffff067224 */ /* 0x000fc400078e0a02 */
[----:B------:R-:W-:Y:S02]  /*27f0*/  @!P5 IMAD.IADD R4, R4, 0x1, -R23 ;  /* 0x000000010404d824 */ /* 0x000fe400078e0a17 */
[----:B0-----:R-:W-:Y:S02]  /*2800*/  IMAD.MOV.U32 R8, RZ, RZ, R5 ;  /* 0x000000ffff087224 */ /* 0x001fe400078e0005 */
[C---:B------:R-:W-:Y:S01]  /*2810*/  IMAD R10, R23.reuse, R6, R10 ;  /* 0x00000006170a7224 */ /* 0x040fe200078e020a */
[----:B------:R-:W-:Y:S01]  /*2820*/  ISETP.GT.U32.AND P5, PT, R23, R4, PT ;  /* 0x000000041700720c */ /* 0x000fe20003fa4070 */
[----:B------:R-:W-:Y:S01]  /*2830*/  @!P0 IMAD.MOV R8, RZ, RZ, -R8 ;  /* 0x000000ffff088224 */ /* 0x000fe200078e0a08 */
[----:B------:R-:W-:Y:S01]  /*2840*/  ISETP.GE.AND P0, PT, R9, RZ, PT ;  /* 0x000000ff0900720c */ /* 0x000fe20003f06270 */
[----:B------:R-:W-:Y:S01]  /*2850*/  @!P6 IMAD.IADD R11, R11, 0x1, -R23 ;  /* 0x000000010b0be824 */ /* 0x000fe200078e0a17 */
[----:B------:R-:W-:Y:S01]  /*2860*/  IABS R9, R9 ;  /* 0x0000000900097213 */ /* 0x000fe20000000000 */
[----:B------:R-:W-:Y:S01]  /*2870*/  IMAD.HI.U32 R2, R3, R7, RZ ;  /* 0x0000000703027227 */ /* 0x000fe200078e00ff */
[----:B------:R0:W-:Y:S01]  /*2880*/  STL [R1+0x178], R8 ;  /* 0x0001780801007387 */ /* 0x0001e20000100800 */
[----:B------:R-:W-:-:S02]  /*2890*/  ISETP.GT.U32.AND P6, PT, R23, R10, PT ;  /* 0x0000000a1700720c */ /* 0x000fc40003fc4070 */
[----:B------:R-:W-:-:S04]  /*28a0*/  IMAD.HI.U32 R5, R3, R9, RZ ;  /* 0x0000000903057227 */ /* 0x000fc800078e00ff */
[----:B------:R-:W-:Y:S02]  /*28b0*/  IMAD.MOV R5, RZ, RZ, -R5 ;  /* 0x000000ffff057224 */ /* 0x000fe400078e0a05 */
[----:B------:R-:W-:Y:S01]  /*28c0*/  IMAD.MOV R2, RZ, RZ, -R2 ;  /* 0x000000ffff027224 */ /* 0x000fe200078e0a02 */
[----:B0-----:R-:W-:Y:S01]  /*28d0*/  IABS R8, R0 ;  /* 0x0000000000087213 */ /* 0x001fe20000000000 */
[C---:B------:R-:W-:Y:S02]  /*28e0*/  IMAD R9, R23.reuse, R5, R9 ;  /* 0x0000000517097224 */ /* 0x040fe400078e0209 */
[----:B------:R-:W-:Y:S01]  /*28f0*/  IMAD R7, R23, R2, R7 ;  /* 0x0000000217077224 */ /* 0x000fe200078e0207 */
[----:B------:R-:W-:Y:S01]  /*2900*/  IABS R2, R16 ;  /* 0x0000001000027213 */ /* 0x000fe20000000000 */
[----:B------:R-:W-:-:S04]  /*2910*/  IMAD.HI.U32 R6, R3, R8, RZ ;  /* 0x0000000803067227 */ /* 0x000fc800078e00ff */
[----:B------:R-:W-:Y:S02]  /*2920*/  IMAD.MOV R6, RZ, RZ, -R6 ;  /* 0x000000ffff067224 */ /* 0x000fe400078e0a06 */
[----:B------:R-:W-:Y:S02]  /*2930*/  IMAD.MOV.U32 R12, RZ, RZ, R11 ;  /* 0x000000ffff0c7224 */ /* 0x000fe400078e000b */
[----:B------:R-:W-:Y:S01]  /*2940*/  IMAD R8, R23, R6, R8 ;  /* 0x0000000617087224 */ /* 0x000fe200078e0208 */
[----:B------:R-:W-:Y:S01]  /*2950*/  IADD3 R6, R25, 0xac, RZ ;  /* 0x000000ac19067810 */ /* 0x000fe20007ffe0ff */
[--C-:B------:R-:W-:Y:S01]  /*2960*/  @!P5 IMAD.IADD R4, R4, 0x1, -R23.reuse ;  /* 0x000000010404d824 */ /* 0x100fe200078e0a17 */
[C---:B------:R-:W-:Y:S01]  /*2970*/  ISETP.GT.U32.AND P5, PT, R23.reuse, R9, PT ;  /* 0x000000091700720c */ /* 0x040fe20003fa4070 */
[----:B------:R-:W-:Y:S01]  /*2980*/  @!P2 IMAD.MOV R12, RZ, RZ, -R12 ;  /* 0x000000ffff0ca224 */ /* 0x000fe200078e0a0c */
[C---:B------:R-:W-:Y:S01]  /*2990*/  ISETP.GT.U32.AND P2, PT, R23.reuse, R7, PT ;  /* 0x000000071700720c */ /* 0x040fe20003f44070 */
[----:B------:R-:W-:Y:S01]  /*29a0*/  @!P6 IMAD.IADD R10, R10, 0x1, -R23 ;  /* 0x000000010a0ae824 */ /* 0x000fe200078e0a17 */
[----:B------:R-:W-:Y:S01]  /*29b0*/  ISETP.GT.U32.AND P6, PT, R23, R8, PT ;  /* 0x000000081700720c */ /* 0x000fe20003fc4070 */
[----:B------:R-:W-:Y:S01]  /*29c0*/  IMAD.MOV.U32 R11, RZ, RZ, R4 ;  /* 0x000000ffff0b7224 */ /* 0x000fe200078e0004 */
[----:B------:R0:W-:Y:S01]  /*29d0*/  STL [R1+0x174], R12 ;  /* 0x0001740c01007387 */ /* 0x0001e20000100800 */
[----:B------:R-:W-:Y:S01]  /*29e0*/  IMAD.HI.U32 R5, R3, R2, RZ ;  /* 0x0000000203057227 */ /* 0x000fe200078e00ff */
[----:B------:R-:W-:-:S03]  /*29f0*/  IABS R15, R6 ;  /* 0x00000006000f7213 */ /* 0x000fc60000000000 */
[----:B------:R-:W-:Y:S02]  /*2a00*/  IMAD.MOV R5, RZ, RZ, -R5 ;  /* 0x000000ffff057224 */ /* 0x000fe400078e0a05 */
[--C-:B------:R-:W-:Y:S02]  /*2a10*/  @!P5 IMAD.IADD R9, R9, 0x1, -R23.reuse ;  /* 0x000000010909d824 */ /* 0x100fe400078e0a17 */
[--C-:B------:R-:W-:Y:S01]  /*2a20*/  @!P2 IMAD.IADD R7, R7, 0x1, -R23.reuse ;  /* 0x000000010707a824 */ /* 0x100fe200078e0a17 */
[----:B0-----:R-:W-:Y:S01]  /*2a30*/  IABS R12, R13 ;  /* 0x0000000d000c7213 */ /* 0x001fe20000000000 */
[----:B------:R-:W-:Y:S01]  /*2a40*/  @!P6 IMAD.IADD R8, R8, 0x1, -R23 ;  /* 0x000000010808e824 */ /* 0x000fe200078e0a17 */
[C---:B------:R-:W-:Y:S01]  /*2a50*/  ISETP.GT.U32.AND P2, PT, R23.reuse, R10, PT ;  /* 0x0000000a1700720c */ /* 0x040fe20003f44070 */
[----:B------:R-:W-:Y:S01]  /*2a60*/  @!P1 IMAD.MOV R11, RZ, RZ, -R11 ;  /* 0x000000ffff0b9224 */ /* 0x000fe200078e0a0b */
[----:B------:R-:W-:Y:S01]  /*2a70*/  ISETP.GT.U32.AND P6, PT, R23, R9, PT ;  /* 0x000000091700720c */ /* 0x000fe20003fc4070 */
[----:B------:R-:W-:Y:S01]  /*2a80*/  IMAD.HI.U32 R4, R3, R12, RZ ;  /* 0x0000000c03047227 */ /* 0x000fe200078e00ff */
[----:B------:R-:W-:-:S02]  /*2a90*/  ISETP.GT.U32.AND P1, PT, R23, R8, PT ;  /* 0x000000081700720c */ /* 0x000fc40003f24070 */
[C---:B------:R-:W-:Y:S01]  /*2aa0*/  ISETP.GT.U32.AND P5, PT, R23.reuse, R7, PT ;  /* 0x000000071700720c */ /* 0x040fe20003fa4070 */
[----:B------:R-:W-:Y:S01]  /*2ab0*/  IMAD.MOV R4, RZ, RZ, -R4 ;  /* 0x000000ffff047224 */ /* 0x000fe200078e0a04 */
[----:B------:R0:W-:Y:S01]  /*2ac0*/  STL [R1+0x170], R11 ;  /* 0x0001700b01007387 */ /* 0x0001e20000100800 */
[----:B------:R-:W-:Y:S01]  /*2ad0*/  IMAD R2, R23, R5, R2 ;  /* 0x0000000517027224 */ /* 0x000fe200078e0202 */
[----:B------:R-:W-:Y:S01]  /*2ae0*/  IADD3 R5, R25, 0xaa, RZ ;  /* 0x000000aa19057810 */ /* 0x000fe20007ffe0ff */
[----:B------:R-:W-:Y:S01]  /*2af0*/  IMAD R12, R23, R4, R12 ;  /* 0x00000004170c7224 */ /* 0x000fe200078e020c */
[----:B------:R-:W-:Y:S01]  /*2b00*/  IADD3 R4, R25, 0xa8, RZ ;  /* 0x000000a819047810 */ /* 0x000fe20007ffe0ff */
[--C-:B------:R-:W-:Y:S01]  /*2b10*/  @!P2 IMAD.IADD R10, R10, 0x1, -R23.reuse ;  /* 0x000000010a0aa824 */ /* 0x100fe200078e0a17 */
[----:B------:R-:W-:Y:S01]  /*2b20*/  ISETP.GT.U32.AND P2, PT, R23, R2, PT ;  /* 0x000000021700720c */ /* 0x000fe20003f44070 */
[--C-:B------:R-:W-:Y:S01]  /*2b30*/  @!P6 IMAD.IADD R9, R9, 0x1, -R23.reuse ;  /* 0x000000010909e824 */ /* 0x100fe200078e0a17 */
[----:B------:R-:W-:Y:S01]  /*2b40*/  ISETP.GT.U32.AND P6, PT, R23, R12, PT ;  /* 0x0000000c1700720c */ /* 0x000fe20003fc4070 */
[--C-:B------:R-:W-:Y:S01]  /*2b50*/  @!P1 IMAD.IADD R8, R8, 0x1, -R23.reuse ;  /* 0x0000000108089824 */ /* 0x100fe200078e0a17 */
[----:B------:R-:W-:Y:S01]  /*2b60*/  ISETP.GE.AND P1, PT, R16, RZ, PT ;  /* 0x000000ff1000720c */ /* 0x000fe20003f26270 */
[----:B------:R-:W-:Y:S01]  /*2b70*/  @!P5 IMAD.IADD R7, R7, 0x1, -R23 ;  /* 0x000000010707d824 */ /* 0x000fe200078e0a17 */
[----:B------:R-:W-:Y:S01]  /*2b80*/  IABS R16, R4 ;  /* 0x0000000400107213 */ /* 0x000fe20000000000 */
[----:B0-----:R-:W-:Y:S01]  /*2b90*/  IMAD.HI.U32 R11, R3, R15, RZ ;  /* 0x0000000f030b7227 */ /* 0x001fe200078e00ff */
[----:B------:R-:W-:-:S02]  /*2ba0*/  ISETP.GE.AND P5, PT, R0, RZ, PT ;  /* 0x000000ff0000720c */ /* 0x000fc40003fa6270 */
[----:B------:R-:W-:Y:S01]  /*2bb0*/  IABS R14, R5 ;  /* 0x00000005000e7213 */ /* 0x000fe20000000000 */
[----:B------:R-:W-:Y:S02]  /*2bc0*/  IMAD.MOV.U32 R17, RZ, RZ, R7 ;  /* 0x000000ffff117224 */ /* 0x000fe400078e0007 */
[--C-:B------:R-:W-:Y:S01]  /*2bd0*/  @!P2 IMAD.IADD R2, R2, 0x1, -R23.reuse ;  /* 0x000000010202a824 */ /* 0x100fe200078e0a17 */
[----:B------:R-:W-:Y:S01]  /*2be0*/  ISETP.GE.AND P2, PT, R13, RZ, PT ;  /* 0x000000ff0d00720c */ /* 0x000fe20003f46270 */
[----:B------:R-:W-:Y:S02]  /*2bf0*/  @!P6 IMAD.IADD R12, R12, 0x1, -R23 ;  /* 0x000000010c0ce824 */ /* 0x000fe400078e0a17 */
[----:B------:R-:W-:Y:S02]  /*2c00*/  IMAD.MOV.U32 R13, RZ, RZ, R16 ;  /* 0x000000ffff0d7224 */ /* 0x000fe400078e0010 */
[----:B------:R-:W-:Y:S01]  /*2c10*/  @!P4 IMAD.MOV R17, RZ, RZ, -R17 ;  /* 0x000000ffff11c224 */ /* 0x000fe200078e0a11 */
[----:B------:R-:W-:Y:S01]  /*2c20*/  ISETP.GT.U32.AND P4, PT, R23, R12, PT ;  /* 0x0000000c1700720c */ /* 0x000fe20003f84070 */
[----:B------:R-:W-:-:S02]  /*2c30*/  IMAD.MOV.U32 R18, RZ, RZ, R10 ;  /* 0x000000ffff127224 */ /* 0x000fc400078e000a */
[----:B------:R-:W-:-:S04]  /*2c40*/  IMAD.HI.U32 R10, R3, R13, RZ ;  /* 0x0000000d030a7227 */ /* 0x000fc800078e00ff */
[----:B------:R-:W-:Y:S02]  /*2c50*/  IMAD.MOV R11, RZ, RZ, -R11 ;  /* 0x000000ffff0b7224 */ /* 0x000fe400078e0a0b */
[----:B------:R-:W-:Y:S01]  /*2c60*/  @!P3 IMAD.MOV R18, RZ, RZ, -R18 ;  /* 0x000000ffff12b224 */ /* 0x000fe200078e0a12 */
[C---:B------:R-:W-:Y:S01]  /*2c70*/  ISETP.GT.U32.AND P3, PT, R23.reuse, R2, PT ;  /* 0x000000021700720c */ /* 0x040fe20003f64070 */
[----:B------:R-:W-:Y:S02]  /*2c80*/  IMAD.MOV R7, RZ, RZ, -R10 ;  /* 0x000000ffff077224 */ /* 0x000fe400078e0a0a */
[C---:B------:R-:W-:Y:S01]  /*2c90*/  IMAD R15, R23.reuse, R11, R15 ;  /* 0x0000000b170f7224 */ /* 0x040fe200078e020f */
[----:B------:R0:W-:Y:S01]  /*2ca0*/  STL [R1+0x14c], R18 ;  /* 0x00014c1201007387 */ /* 0x0001e20000100800 */
[C---:B------:R-:W-:Y:S02]  /*2cb0*/  IMAD R13, R23.reuse, R7, R13 ;  /* 0x00000007170d7224 */ /* 0x040fe400078e020d */
[--C-:B------:R-:W-:Y:S01]  /*2cc0*/  @!P4 IMAD.IADD R12, R12, 0x1, -R23.reuse ;  /* 0x000000010c0cc824 */ /* 0x100fe200078e0a17 */
[----:B------:R-:W-:Y:S01]  /*2cd0*/  ISETP.GT.U32.AND P6, PT, R23, R15, PT ;  /* 0x0000000f1700720c */ /* 0x000fe20003fc4070 */
[----:B------:R-:W-:Y:S01]  /*2ce0*/  IMAD.HI.U32 R0, R3, R14, RZ ;  /* 0x0000000e03007227 */ /* 0x000fe200078e00ff */
[----:B------:R-:W-:Y:S01]  /*2cf0*/  ISETP.GT.U32.AND P4, PT, R23, R13, PT ;  /* 0x0000000d1700720c */ /* 0x000fe20003f84070 */
[----:B------:R-:W-:Y:S02]  /*2d00*/  STL [R1+0x150], R17 ;  /* 0x0001501101007387 */ /* 0x000fe40000100800 */
[----:B------:R-:W-:Y:S01]  /*2d10*/  @!P3 IMAD.IADD R2, R2, 0x1, -R23 ;  /* 0x000000010202b824 */ /* 0x000fe200078e0a17 */
[----:B------:R-:W-:Y:S01]  /*2d20*/  ISETP.GE.AND P3, PT, R5, RZ, PT ;  /* 0x000000ff0500720c */ /* 0x000fe20003f66270 */
[----:B------:R-:W-:Y:S01]  /*2d30*/  @!P0 IMAD.MOV R9, RZ, RZ, -R9 ;  /* 0x000000ffff098224 */ /* 0x000fe200078e0a09 */
[----:B------:R-:W-:Y:S01]  /*2d40*/  ISETP.GE.AND P0, PT, R6, RZ, PT ;  /* 0x000000ff0600720c */ /* 0x000fe20003f06270 */
[----:B------:R-:W-:Y:S01]  /*2d50*/  IMAD.MOV.U32 R6, RZ, RZ, R2 ;  /* 0x000000ffff067224 */ /* 0x000fe200078e0002 */
[C---:B------:R-:W-:Y:S01]  /*2d60*/  IADD3 R5, R25.reuse, 0xa4, RZ ;  /* 0x000000a419057810 */ /* 0x040fe20007ffe0ff */
[----:B------:R-:W-:Y:S01]  /*2d70*/  IMAD.MOV R0, RZ, RZ, -R0 ;  /* 0x000000ffff007224 */ /* 0x000fe200078e0a00 */
[----:B------:R-:W-:Y:S01]  /*2d80*/  STL [R1+0x154], R9 ;  /* 0x0001540901007387 */ /* 0x000fe20000100800 */
[----:B------:R-:W-:Y:S01]  /*2d90*/  @!P5 IMAD.MOV R8, RZ, RZ, -R8 ;  /* 0x000000ffff08d224 */ /* 0x000fe200078e0a08 */
[----:B------:R-:W-:Y:S01]  /*2da0*/  IADD3 R2, R25, 0xa0, RZ ;  /* 0x000000a019027810 */ /* 0x000fe20007ffe0ff */
[--C-:B------:R-:W-:Y:S01]  /*2db0*/  @!P6 IMAD.IADD R15, R15, 0x1, -R23.reuse ;  /* 0x000000010f0fe824 */ /* 0x100fe200078e0a17 */
[----:B------:R-:W-:Y:S01]  /*2dc0*/  ISETP.GE.AND P6, PT, R4, RZ, PT ;  /* 0x000000ff0400720c */ /* 0x000fe20003fc6270 */
[----:B------:R-:W-:Y:S01]  /*2dd0*/  @!P1 IMAD.MOV R6, RZ, RZ, -R6 ;  /* 0x000000ffff069224 */ /* 0x000fe200078e0a06 */
[----:B------:R-:W-:Y:S01]  /*2de0*/  IABS R4, R5 ;  /* 0x0000000500047213 */ /* 0x000fe20000000000 */
[----:B------:R-:W-:Y:S01]  /*2df0*/  @!P4 IMAD.IADD R13, R13, 0x1, -R23 ;  /* 0x000000010d0dc824 */ /* 0x000fe200078e0a17 */
[----:B------:R1:W-:Y:S01]  /*2e00*/  STL [R1+0x158], R8 ;  /* 0x0001580801007387 */ /* 0x0003e20000100800 */
[----:B------:R-:W-:Y:S01]  /*2e10*/  IMAD R14, R23, R0, R14 ;  /* 0x00000000170e7224 */ /* 0x000fe200078e020e */
[----:B------:R-:W-:Y:S01]  /*2e20*/  IADD3 R0, R25, 0xa6, RZ ;  /* 0x000000a619007810 */ /* 0x000fe20007ffe0ff */
[----:B0-----:R-:W-:Y:S01]  /*2e30*/  IMAD.MOV.U32 R18, RZ, RZ, R12 ;  /* 0x000000ffff127224 */ /* 0x001fe200078e000c */
[----:B------:R0:W-:Y:S01]  /*2e40*/  STL [R1+0x15c], R6 ;  /* 0x00015c0601007387 */ /* 0x0001e20000100800 */
[----:B------:R-:W-:-:S02]  /*2e50*/  ISETP.GT.U32.AND P4, PT, R23, R13, PT ;  /* 0x0000000d1700720c */ /* 0x000fc40003f84070 */
[----:B------:R-:W-:Y:S01]  /*2e60*/  IABS R10, R0 ;  /* 0x00000000000a7213 */ /* 0x000fe20000000000 */
[----:B------:R-:W-:Y:S01]  /*2e70*/  @!P2 IMAD.MOV R18, RZ, RZ, -R18 ;  /* 0x000000ffff12a224 */ /* 0x000fe200078e0a12 */
[C---:B------:R-:W-:Y:S02]  /*2e80*/  ISETP.GT.U32.AND P5, PT, R23.reuse, R14, PT ;  /* 0x0000000e1700720c */ /* 0x040fe40003fa4070 */
[----:B------:R-:W-:Y:S01]  /*2e90*/  ISETP.GT.U32.AND P1, PT, R23, R15, PT ;  /* 0x0000000f1700720c */ /* 0x000fe20003f24070 */
[----:B------:R-:W-:Y:S01]  /*2ea0*/  IMAD.HI.U32 R7, R3, R10, RZ ;  /* 0x0000000a03077227 */ /* 0x000fe200078e00ff */
[----:B-1----:R-:W-:Y:S01]  /*2eb0*/  IADD3 R8, R25, 0xa2, RZ ;  /* 0x000000a219087810 */ /* 0x002fe20007ffe0ff */
[----:B------:R-:W-:Y:S02]  /*2ec0*/  STL [R1+0xe4], R18 ;  /* 0x0000e41201007387 */ /* 0x000fe40000100800 */
[----:B0-----:R-:W-:Y:S01]  /*2ed0*/  IMAD.HI.U32 R6, R3, R4, RZ ;  /* 0x0000000403067227 */ /* 0x001fe200078e00ff */
[----:B------:R-:W-:-:S03]  /*2ee0*/  IABS R11, R8 ;  /* 0x00000008000b7213 */ /* 0x000fc60000000000 */
[----:B------:R-:W-:Y:S02]  /*2ef0*/  IMAD.MOV R6, RZ, RZ, -R6 ;  /* 0x000000ffff067224 */ /* 0x000fe400078e0a06 */
[----:B------:R-:W-:Y:S02]  /*2f00*/  IMAD.MOV R7, RZ, RZ, -R7 ;  /* 0x000000ffff077224 */ /* 0x000fe400078e0a07 */
[----:B------:R-:W-:Y:S01]  /*2f10*/  IMAD R4, R23, R6, R4 ;  /* 0x0000000617047224 */ /* 0x000fe200078e0204 */
[----:B------:R-:W-:Y:S01]  /*2f20*/  IADD3 R6, R25, 0x9e, RZ ;  /* 0x0000009e19067810 */ /* 0x000fe20007ffe0ff */
[--C-:B------:R-:W-:Y:S02]  /*2f30*/  @!P4 IMAD.IADD R13, R13, 0x1, -R23.reuse ;  /* 0x000000010d0dc824 */ /* 0x100fe400078e0a17 */
[C---:B------:R-:W-:Y:S01]  /*2f40*/  IMAD R10, R23.reuse, R7, R10 ;  /* 0x00000007170a7224 */ /* 0x040fe200078e020a */
[----:B------:R-:W-:Y:S01]  /*2f50*/  ISETP.GT.U32.AND P4, PT, R23, R4, PT ;  /* 0x000000041700720c */ /* 0x000fe20003f84070 */
[--C-:B------:R-:W-:Y:S01]  /*2f60*/  @!P5 IMAD.IADD R14, R14, 0x1, -R23.reuse ;  /* 0x000000010e0ed824 */ /* 0x100fe200078e0a17 */
[----:B------:R-:W-:Y:S01]  /*2f70*/  IABS R9, R6 ;  /* 0x0000000600097213 */ /* 0x000fe20000000000 */
[----:B------:R-:W-:Y:S01]  /*2f80*/  @!P1 IMAD.IADD R15, R15, 0x1, -R23 ;  /* 0x000000010f0f9824 */ /* 0x000fe200078e0a17 */
[----:B------:R-:W-:Y:S01]  /*2f90*/  ISETP.GT.U32.AND P1, PT, R23, R10, PT ;  /* 0x0000000a1700720c */ /* 0x000fe20003f24070 */
[----:B------:R-:W-:Y:S01]  /*2fa0*/  IMAD.HI.U32 R16, R3, R11, RZ ;  /* 0x0000000b03107227 */ /* 0x000fe200078e00ff */
[----:B------:R-:W-:-:S02]  /*2fb0*/  ISETP.GT.U32.AND P5, PT, R23, R14, PT ;  /* 0x0000000e1700720c */ /* 0x000fc40003fa4070 */
[----:B------:R-:W-:Y:S01]  /*2fc0*/  IABS R7, R2 ;  /* 0x0000000200077213 */ /* 0x000fe20000000000 */
[----:B------:R-:W-:Y:S02]  /*2fd0*/  IMAD.MOV.U32 R17, RZ, RZ, R15 ;  /* 0x000000ffff117224 */ /* 0x000fe400078e000f */
[----:B------:R-:W-:-:S04]  /*2fe0*/  IMAD.HI.U32 R12, R3, R9, RZ ;  /* 0x00000009030c7227 */ /* 0x000fc800078e00ff */
[----:B------:R-:W-:Y:S02]  /*2ff0*/  @!P4 IMAD.IADD R4, R4, 0x1, -R23 ;  /* 0x000000010404c824 */ /* 0x000fe400078e0a17 */
[----:B------:R-:W-:Y:S02]  /*3000*/  @!P0 IMAD.MOV R17, RZ, RZ, -R17 ;  /* 0x000000ffff118224 */ /* 0x000fe400078e0a11 */
[--C-:B------:R-:W-:Y:S01]  /*3010*/  @!P1 IMAD.IADD R10, R10, 0x1, -R23.reuse ;  /* 0x000000010a0a9824 */ /* 0x100fe200078e0a17 */
[C---:B------:R-:W-:Y:S01]  /*3020*/  ISETP.GT.U32.AND P0, PT, R23.reuse, R4, PT ;  /* 0x000000041700720c */ /* 0x040fe20003f04070 */
[----:B------:R-:W-:Y:S01]  /*3030*/  @!P5 IMAD.IADD R14, R14, 0x1, -R23 ;  /* 0x000000010e0ed824 */ /* 0x000fe200078e0a17 */
[----:B------:R-:W-:Y:S01]  /*3040*/  ISETP.GE.AND P5, PT, R0, RZ, PT ;  /* 0x000000ff0000720c */ /* 0x000fe20003fa6270 */
[----:B------:R-:W-:Y:S01]  /*3050*/  IMAD.MOV R12, RZ, RZ, -R12 ;  /* 0x000000ffff0c7224 */ /* 0x000fe200078e0a0c */
[----:B------:R-:W-:Y:S01]  /*3060*/  ISETP.GT.U32.AND P4, PT, R23, R10, PT ;  /* 0x0000000a1700720c */ /* 0x000fe20003f84070 */
[----:B------:R-:W-:Y:S01]  /*3070*/  IMAD.HI.U32 R0, R3, R7, RZ ;  /* 0x0000000703007227 */ /* 0x000fe200078e00ff */
[----:B------:R-:W-:Y:S01]  /*3080*/  ISETP.GE.AND P1, PT, R5, RZ, PT ;  /* 0x000000ff0500720c */ /* 0x000fe20003f26270 */
[----:B------:R0:W-:Y:S01]  /*3090*/  STL [R1+0xe8], R17 ;  /* 0x0000e81101007387 */ /* 0x0001e20000100800 */
[----:B------:R-:W-:Y:S01]  /*30a0*/  IADD3 R5, R25, 0x9c, RZ ;  /* 0x0000009c19057810 */ /* 0x000fe20007ffe0ff */
[----:B------:R-:W-:-:S02]  /*30b0*/  IMAD.MOV R16, RZ, RZ, -R16 ;  /* 0x000000ffff107224 */ /* 0x000fc400078e0a10 */
[----:B------:R-:W-:Y:S01]  /*30c0*/  @!P3 IMAD.MOV R14, RZ, RZ, -R14 ;  /* 0x000000ffff0eb224 */ /* 0x000fe200078e0a0e */
[----:B------:R-:W-:Y:S01]  /*30d0*/  ISETP.GE.AND P3, PT, R8, RZ, PT ;  /* 0x000000ff0800720c */ /* 0x000fe20003f66270 */
[C---:B------:R-:W-:Y:S02]  /*30e0*/  IMAD R8, R23.reuse, R12, R9 ;  /* 0x0000000c17087224 */ /* 0x040fe400078e0209 */
[----:B------:R-:W-:Y:S01]  /*30f0*/  IMAD.MOV R0, RZ, RZ, -R0 ;  /* 0x000000ffff007224 */ /* 0x000fe200078e0a00 */
[----:B------:R-:W-:Y:S01]  /*3100*/  STL [R1+0xf8], R14 ;  /* 0x0000f80e01007387 */ /* 0x000fe20000100800 */
[----:B------:R-:W-:Y:S01]  /*3110*/  IMAD R11, R23, R16, R11 ;  /* 0x00000010170b7224 */ /* 0x000fe200078e020b */
[----:B0-----:R-:W-:Y:S01]  /*3120*/  IADD3 R17, R25, 0x72, RZ ;  /* 0x0000007219117810 */ /* 0x001fe20007ffe0ff */
[----:B------:R-:W-:Y:S01]  /*3130*/  @!P0 IMAD.IADD R4, R4, 0x1, -R23 ;  /* 0x0000000104048824 */ /* 0x000fe200078e0a17 */
[C---:B------:R-:W-:Y:S01]  /*3140*/  ISETP.GT.U32.AND P0, PT, R23.reuse, R8, PT ;  /* 0x000000081700720c */ /* 0x040fe20003f04070 */
[C---:B------:R-:W-:Y:S01]  /*3150*/  IMAD R7, R23.reuse, R0, R7 ;  /* 0x0000000017077224 */ /* 0x040fe200078e0207 */
[C---:B------:R-:W-:Y:S01]  /*3160*/  ISETP.GT.U32.AND P2, PT, R23.reuse, R11, PT ;  /* 0x0000000b1700720c */ /* 0x040fe20003f44070 */
[----:B------:R-:W-:Y:S01]  /*3170*/  @!P4 IMAD.IADD R10, R10, 0x1, -R23 ;  /* 0x000000010a0ac824 */ /* 0x000fe200078e0a17 */
[----:B------:R-:W-:Y:S01]  /*3180*/  ISETP.GE.AND P4, PT, R2, RZ, PT ;  /* 0x000000ff0200720c */ /* 0x000fe20003f86270 */
[----:B------:R-:W-:Y:S01]  /*3190*/  @!P6 IMAD.MOV R13, RZ, RZ, -R13 ;  /* 0x000000ffff0de224 */ /* 0x000fe200078e0a0d */
[----:B------:R-:W-:Y:S01]  /*31a0*/  ISETP.GT.U32.AND P6, PT, R23, R7, PT ;  /* 0x000000071700720c */ /* 0x000fe20003fc4070 */
[----:B------:R-:W-:Y:S01]  /*31b0*/  IMAD.MOV.U32 R12, RZ, RZ, R10 ;  /* 0x000000ffff0c7224 */ /* 0x000fe200078e000a */
[----:B------:R-:W-:-:S02]  /*31c0*/  IADD3 R2, R25, 0x9a, RZ ;  /* 0x0000009a19027810 */ /* 0x000fc40007ffe0ff */
[----:B------:R-:W-:Y:S01]  /*31d0*/  IABS R0, R5 ;  /* 0x0000000500007213 */ /* 0x000fe20000000000 */
[----:B------:R-:W-:Y:S01]  /*31e0*/  @!P5 IMAD.MOV R12, RZ, RZ, -R12 ;  /* 0x000000ffff0cd224 */ /* 0x000fe200078e0a0c */
[----:B------:R-:W-:Y:S01]  /*31f0*/  IABS R10, R2 ;  /* 0x00000002000a7213 */ /* 0x000fe20000000000 */
[--C-:B------:R-:W-:Y:S01]  /*3200*/  @!P0 IMAD.IADD R8, R8, 0x1, -R23.reuse ;  /* 0x0000000108088824 */ /* 0x100fe200078e0a17 */
[----:B------:R-:W-:Y:S01]  /*3210*/  STL [R1+0x13c], R13 ;  /* 0x00013c0d01007387 */ /* 0x000fe20000100800 */
[--C-:B------:R-:W-:Y:S01]  /*3220*/  @!P2 IMAD.IADD R11, R11, 0x1, -R23.reuse ;  /* 0x000000010b0ba824 */ /* 0x100fe200078e0a17 */
[----:B------:R-:W-:Y:S01]  /*3230*/  ISETP.GE.AND P2, PT, R6, RZ, PT ;  /* 0x000000ff0600720c */ /* 0x000fe20003f46270 */
[----:B------:R-:W-:Y:S01]  /*3240*/  IMAD.HI.U32 R9, R3, R0, RZ ;  /* 0x0000000003097227 */ /* 0x000fe200078e00ff */
[----:B------:R0:W-:Y:S01]  /*3250*/  STL [R1+0x140], R12 ;  /* 0x0001400c01007387 */ /* 0x0001e20000100800 */
[----:B------:R-:W-:Y:S02]  /*3260*/  ISETP.GT.U32.AND P0, PT, R23, R8, PT ;  /* 0x000000081700720c */ /* 0x000fe40003f04070 */
[----:B------:R-:W-:Y:S01]  /*3270*/  @!P6 IMAD.IADD R7, R7, 0x1, -R23 ;  /* 0x000000010707e824 */ /* 0x000fe200078e0a17 */
[----:B------:R-:W-:Y:S01]  /*3280*/  ISETP.GT.U32.AND P6, PT, R23, R11, PT ;  /* 0x0000000b1700720c */ /* 0x000fe20003fc4070 */
[----:B------:R-:W-:Y:S01]  /*3290*/  IMAD.MOV R9, RZ, RZ, -R9 ;  /* 0x000000ffff097224 */ /* 0x000fe200078e0a09 */
[----:B------:R-:W-:-:S02]  /*32a0*/  IADD3 R6, R25, 0x98, RZ ;  /* 0x0000009819067810 */ /* 0x000fc40007ffe0ff */
[C---:B------:R-:W-:Y:S01]  /*32b0*/  ISETP.GT.U32.AND P5, PT, R23.reuse, R7, PT ;  /* 0x000000071700720c */ /* 0x040fe20003fa4070 */
[----:B------:R-:W-:Y:S01]  /*32c0*/  IMAD R0, R23, R9, R0 ;  /* 0x0000000917007224 */ /* 0x000fe200078e0200 */
[----:B------:R-:W-:Y:S01]  /*32d0*/  IABS R9, R6 ;  /* 0x0000000600097213 */ /* 0x000fe20000000000 */
[----:B0-----:R-:W-:Y:S01]  /*32e0*/  IMAD.MOV.U32 R12, RZ, RZ, R4 ;  /* 0x000000ffff0c7224 */ /* 0x001fe200078e0004 */
[----:B------:R-:W-:Y:S01]  /*32f0*/  IABS R18, R17 ;  /* 0x0000001100127213 */ /* 0x000fe20000000000 */
[----:B------:R-:W-:-:S04]  /*3300*/  IMAD.HI.U32 R4, R3, R10, RZ ;  /* 0x0000000a03047227 */ /* 0x000fc800078e00ff */
[----:B------:R-:W-:Y:S02]  /*3310*/  IMAD.MOV R4, RZ, RZ, -R4 ;  /* 0x000000ffff047224 */ /* 0x000fe400078e0a04 */
[--C-:B------:R-:W-:Y:S02]  /*3320*/  @!P0 IMAD.IADD R8, R8, 0x1, -R23.reuse ;  /* 0x0000000108088824 */ /* 0x100fe400078e0a17 */
[----:B------:R-:W-:Y:S01]  /*3330*/  IMAD R10, R23, R4, R10 ;  /* 0x00000004170a7224 */ /* 0x000fe200078e020a */
[----:B------:R-:W-:Y:S01]  /*3340*/  IADD3 R4, R25, 0x94, RZ ;  /* 0x0000009419047810 */ /* 0x000fe20007ffe0ff */
[--C-:B------:R-:W-:Y:S01]  /*3350*/  @!P6 IMAD.IADD R11, R11, 0x1, -R23.reuse ;  /* 0x000000010b0be824 */ /* 0x100fe200078e0a17 */
[----:B------:R-:W-:Y:S01]  /*3360*/  ISETP.GT.U32.AND P6, PT, R23, R0, PT ;  /* 0x000000001700720c */ /* 0x000fe20003fc4070 */
[----:B------:R-:W-:Y:S01]  /*3370*/  @!P5 IMAD.IADD R7, R7, 0x1, -R23 ;  /* 0x000000010707d824 */ /* 0x000fe200078e0a17 */
[----:B------:R-:W-:Y:S01]  /*3380*/  ISETP.GT.U32.AND P0, PT, R23, R10, PT ;  /* 0x0000000a1700720c */ /* 0x000fe20003f04070 */
[----:B------:R-:W-:Y:S01]  /*3390*/  @!P1 IMAD.MOV R12, RZ, RZ, -R12 ;  /* 0x000000ffff0c9224 */ /* 0x000fe200078e0a0c */
[----:B------:R-:W-:Y:S01]  /*33a0*/  ISETP.GE.AND P5, PT, R2, RZ, PT ;  /* 0x000000ff0200720c */ /* 0x000fe20003fa6270 */
[----:B------:R-:W-:Y:S01]  /*33b0*/  IMAD.HI.U32 R13, R3, R9, RZ ;  /* 0x00000009030d7227 */ /* 0x000fe200078e00ff */
[----:B------:R-:W-:-:S02]  /*33c0*/  IADD3 R2, R25, 0x96, RZ ;  /* 0x0000009619027810 */ /* 0x000fc40007ffe0ff */
[----:B------:R-:W-:Y:S01]  /*33d0*/  ISETP.GE.AND P1, PT, R5, RZ, PT ;  /* 0x000000ff0500720c */ /* 0x000fe20003f26270 */
[----:B------:R-:W-:Y:S01]  /*33e0*/  IMAD.MOV.U32 R14, RZ, RZ, R11 ;  /* 0x000000ffff0e7224 */ /* 0x000fe200078e000b */
[----:B------:R-:W-:Y:S01]  /*33f0*/  IABS R5, R2 ;  /* 0x0000000200057213 */ /* 0x000fe20000000000 */
[----:B------:R-:W-:Y:S01]  /*3400*/  IMAD.MOV R13, RZ, RZ, -R13 ;  /* 0x000000ffff0d7224 */ /* 0x000fe200078e0a0d */
[----:B------:R0:W-:Y:S01]  /*3410*/  STL [R1+0x148], R12 ;  /* 0x0001480c01007387 */ /* 0x0001e20000100800 */
[--C-:B------:R-:W-:Y:S02]  /*3420*/  @!P6 IMAD.IADD R0, R0, 0x1, -R23.reuse ;  /* 0x000000010000e824 */ /* 0x100fe400078e0a17 */
[----:B------:R-:W-:Y:S02]  /*3430*/  @!P0 IMAD.IADD R10, R10, 0x1, -R23 ;  /* 0x000000010a0a8824 */ /* 0x000fe400078e0a17 */
[----:B------:R-:W-:Y:S01]  /*3440*/  @!P3 IMAD.MOV R14, RZ, RZ, -R14 ;  /* 0x000000ffff0eb224 */ /* 0x000fe200078e0a0e */
[----:B------:R-:W-:Y:S01]  /*3450*/  ISETP.GE.AND P3, PT, R6, RZ, PT ;  /* 0x000000ff0600720c */ /* 0x000fe20003f66270 */
[----:B------:R-:W-:Y:S01]  /*3460*/  IMAD.HI.U32 R6, R3, R5, RZ ;  /* 0x0000000503067227 */ /* 0x000fe200078e00ff */
[----:B------:R-:W-:-:S02]  /*3470*/  ISETP.GT.U32.AND P0, PT, R23, R10, PT ;  /* 0x0000000a1700720c */ /* 0x000fc40003f04070 */
[C---:B------:R-:W-:Y:S01]  /*3480*/  ISETP.GT.U32.AND P6, PT, R23.reuse, R0, PT ;  /* 0x000000001700720c */ /* 0x040fe20003fc4070 */
[C---:B------:R-:W-:Y:S01]  /*3490*/  IMAD R9, R23.reuse, R13, R9 ;  /* 0x0000000d17097224 */ /* 0x040fe200078e0209 */
[----:B0-----:R-:W-:Y:S01]  /*34a0*/  IABS R12, R4 ;  /* 0x00000004000c7213 */ /* 0x001fe20000000000 */
[----:B------:R-:W-:Y:S01]  /*34b0*/  IMAD.MOV.U32 R11, RZ, RZ, R7 ;  /* 0x000000ffff0b7224 */ /* 0x000fe200078e0007 */
[----:B------:R-:W-:Y:S01]  /*34c0*/  STL [R1+0x144], R14 ;  /* 0x0001440e01007387 */ /* 0x000fe20000100800 */
[----:B------:R-:W-:Y:S02]  /*34d0*/  IMAD.MOV R6, RZ, RZ, -R6 ;  /* 0x000000ffff067224 */ /* 0x000fe400078e0a06 */
[----:B------:R-:W-:Y:S01]  /*34e0*/  @!P4 IMAD.MOV R11, RZ, RZ, -R11 ;  /* 0x000000ffff0bc224 */ /* 0x000fe200078e0a0b */
[C---:B------:R-:W-:Y:S01]  /*34f0*/  ISETP.GT.U32.AND P4, PT, R23.reuse, R9, PT ;  /* 0x000000091700720c */ /* 0x040fe20003f84070 */
[----:B------:R-:W-:Y:S02]  /*3500*/  IMAD R5, R23, R6, R5 ;  /* 0x0000000617057224 */ /* 0x000fe400078e0205 */
[----:B------:R-:W-:Y:S01]  /*3510*/  IMAD.HI.U32 R7, R3, R12, RZ ;  /* 0x0000000c03077227 */ /* 0x000fe200078e00ff */
[----:B------:R0:W-:Y:S03]  /*3520*/  STL [R1+0x120], R11 ;  /* 0x0001200b01007387 */ /* 0x0001e60000100800 */
[----:B------:R-:W-:Y:S01]  /*3530*/  @!P0 IMAD.IADD R10, R10, 0x1, -R23 ;  /* 0x000000010a0a8824 */ /* 0x000fe200078e0a17 */
[----:B------:R-:W-:Y:S01]  /*3540*/  ISETP.GT.U32.AND P0, PT, R23, R5, PT ;  /* 0x000000051700720c */ /* 0x000fe20003f04070 */
[----:B------:R-:W-:-:S02]  /*3550*/  IMAD.MOV R7, RZ, RZ, -R7 ;  /* 0x000000ffff077224 */ /* 0x000fc400078e0a07 */
[--C-:B------:R-:W-:Y:S01]  /*3560*/  @!P6 IMAD.IADD R0, R0, 0x1, -R23.reuse ;  /* 0x000000010000e824 */ /* 0x100fe200078e0a17 */
[----:B------:R-:W-:Y:S01]  /*3570*/  ISETP.GE.AND P6, PT, R4, RZ, PT ;  /* 0x000000ff0400720c */ /* 0x000fe20003fc6270 */
[----:B------:R-:W-:Y:S01]  /*3580*/  IMAD R12, R23, R7, R12 ;  /* 0x00000007170c7224 */ /* 0x000fe200078e020c */
[----:B------:R-:W-:Y:S01]  /*3590*/  IADD3 R7, R25, 0x90, RZ ;  /* 0x0000009019077810 */ /* 0x000fe20007ffe0ff */
[----:B------:R-:W-:Y:S02]  /*35a0*/  IMAD.MOV.U32 R13, RZ, RZ, R0 ;  /* 0x000000ffff0d7224 */ /* 0x000fe400078e0000 */
[----:B------:R-:W-:Y:S01]  /*35b0*/  @!P4 IMAD.IADD R9, R9, 0x1, -R23 ;  /* 0x000000010909c824 */ /* 0x000fe200078e0a17 */
[----:B------:R-:W-:Y:S01]  /*35c0*/  IABS R6, R7 ;  /* 0x0000000700067213 */ /* 0x000fe20000000000 */
[----:B------:R-:W-:Y:S01]  /*35d0*/  @!P1 IMAD.MOV R13, RZ, RZ, -R13 ;  /* 0x000000ffff0d9224 */ /* 0x000fe200078e0a0d */
[C---:B------:R-:W-:Y:S01]  /*35e0*/  ISETP.GT.U32.AND P1, PT, R23.reuse, R12, PT ;  /* 0x0000000c1700720c */ /* 0x040fe20003f24070 */
[----:B------:R-:W-:Y:S01]  /*35f0*/  @!P2 IMAD.MOV R8, RZ, RZ, -R8 ;  /* 0x000000ffff08a224 */ /* 0x000fe200078e0a08 */
[----:B------:R-:W-:Y:S01]  /*3600*/  ISETP.GT.U32.AND P4, PT, R23, R9, PT ;  /* 0x000000091700720c */ /* 0x000fe20003f84070 */
[----:B------:R-:W-:Y:S01]  /*3610*/  @!P0 IMAD.IADD R5, R5, 0x1, -R23 ;  /* 0x0000000105058824 */ /* 0x000fe200078e0a17 */
[----:B------:R-:W-:Y:S01]  /*3620*/  ISETP.GE.AND P2, PT, R2, RZ, PT ;  /* 0x000000ff0200720c */ /* 0x000fe20003f46270 */
[----:B0-----:R-:W-:Y:S01]  /*3630*/  IMAD.MOV.U32 R11, RZ, RZ, R10 ;  /* 0x000000ffff0b7224 */ /* 0x001fe200078e000a */
[----:B------:R0:W-:Y:S01]  /*3640*/  STL [R1+0x124], R8 ;  /* 0x0001240801007387 */ /* 0x0001e20000100800 */
[----:B------:R-:W-:Y:S01]  /*3650*/  IADD3 R2, R25, 0x8e, RZ ;  /* 0x0000008e19027810 */ /* 0x000fe20007ffe0ff */
[----:B------:R-:W-:Y:S01]  /*3660*/  IMAD.HI.U32 R19, R3, R18, RZ ;  /* 0x0000001203137227 */ /* 0x000fe200078e00ff */
[----:B------:R-:W-:Y:S01]  /*3670*/  ISETP.GT.U32.AND P0, PT, R23, R5, PT ;  /* 0x000000051700720c */ /* 0x000fe20003f04070 */
[----:B------:R-:W-:Y:S01]  /*3680*/  STL [R1+0x138], R13 ;  /* 0x0001380d01007387 */ /* 0x000fe20000100800 */
[----:B------:R-:W-:Y:S01]  /*3690*/  IABS R0, R2 ;  /* 0x0000000200007213 */ /* 0x000fe20000000000 */
[----:B------:R-:W-:-:S02]  /*36a0*/  @!P5 IMAD.MOV R11, RZ, RZ, -R11 ;  /* 0x000000ffff0bd224 */ /* 0x000fc400078e0a0b */
[--C-:B------:R-:W-:Y:S01]  /*36b0*/  @!P1 IMAD.IADD R12, R12, 0x1, -R23.reuse ;  /* 0x000000010c0c9824 */ /* 0x100fe200078e0a17 */
[----:B0-----:R-:W-:Y:S01]  /*36c0*/  IADD3 R8, R25, 0x92, RZ ;  /* 0x0000009219087810 */ /* 0x001fe20007ffe0ff */
[----:B------:R-:W-:Y:S01]  /*36d0*/  @!P4 IMAD.IADD R9, R9, 0x1, -R23 ;  /* 0x000000010909c824 */ /* 0x000fe200078e0a17 */
[----:B------:R-:W-:Y:S01]  /*36e0*/  ISETP.GE.AND P4, PT, R7, RZ, PT ;  /* 0x000000ff0700720c */ /* 0x000fe20003f86270 */
[----:B------:R-:W-:Y:S01]  /*36f0*/  IMAD.HI.U32 R7, R3, R6, RZ ;  /* 0x0000000603077227 */ /* 0x000fe200078e00ff */
[----:B------:R-:W-:Y:S01]  /*3700*/  IABS R4, R8 ;  /* 0x0000000800047213 */ /* 0x000fe20000000000 */
[----:B------:R0:W-:Y:S01]  /*3710*/  STL [R1+0x134], R11 ;  /* 0x0001340b01007387 */ /* 0x0001e20000100800 */
[----:B------:R-:W-:Y:S01]  /*3720*/  ISETP.GT.U32.AND P1, PT, R23, R12, PT ;  /* 0x0000000c1700720c */ /* 0x000fe20003f24070 */
[----:B------:R-:W-:Y:S01]  /*3730*/  IMAD.MOV R7, RZ, RZ, -R7 ;  /* 0x000000ffff077224 */ /* 0x000fe200078e0a07 */
[----:B------:R-:W-:Y:S01]  /*3740*/  ISETP.GE.AND P5, PT, R8, RZ, PT ;  /* 0x000000ff0800720c */ /* 0x000fe20003fa6270 */
[----:B------:R-:W-:-:S04]  /*3750*/  IMAD.HI.U32 R10, R3, R4, RZ ;  /* 0x00000004030a7227 */ /* 0x000fc800078e00ff */
[----:B------:R-:W-:Y:S02]  /*3760*/  IMAD.MOV R10, RZ, RZ, -R10 ;  /* 0x000000ffff0a7224 */ /* 0x000fe400078e0a0a */
[----:B0-----:R-:W-:Y:S02]  /*3770*/  IMAD.MOV.U32 R11, RZ, RZ, R9 ;  /* 0x000000ffff0b7224 */ /* 0x001fe400078e0009 */
[----:B------:R-:W-:Y:S02]  /*3780*/  @!P0 IMAD.IADD R5, R5, 0x1, -R23 ;  /* 0x0000000105058824 */ /* 0x000fe400078e0a17 */
[----:B------:R-:W-:Y:S01]  /*3790*/  @!P3 IMAD.MOV R11, RZ, RZ, -R11 ;  /* 0x000000ffff0bb224 */ /* 0x000fe200078e0a0b */
[----:B------:R-:W-:Y:S01]  /*37a0*/  ISETP.GE.AND P3, PT, R2, RZ, PT ;  /* 0x000000ff0200720c */ /* 0x000fe20003f66270 */
[C---:B------:R-:W-:Y:S02]  /*37b0*/  IMAD R4, R23.reuse, R10, R4 ;  /* 0x0000000a17047224 */ /* 0x040fe400078e0204 */
[----:B------:R-:W-:Y:S01]  /*37c0*/  IMAD R2, R23, R7, R6 ;  /* 0x0000000717027224 */ /* 0x000fe200078e0206 */
[----:B------:R-:W-:Y:S01]  /*37d0*/  IADD3 R7, R25, 0x86, RZ ;  /* 0x0000008619077810 */ /* 0x000fe20007ffe0ff */
[----:B------:R-:W-:Y:S01]  /*37e0*/  IMAD.MOV.U32 R9, RZ, RZ, R5 ;  /* 0x000000ffff097224 */ /* 0x000fe200078e0005 */
[----:B------:R-:W-:Y:S01]  /*37f0*/  ISETP.GT.U32.AND P0, PT, R23, R4, PT ;  /* 0x000000041700720c */ /* 0x000fe20003f04070 */
[----:B------:R-:W-:Y:S01]  /*3800*/  IMAD.HI.U32 R8, R3, R0, RZ ;  /* 0x0000000003087227 */ /* 0x000fe200078e00ff */
[C---:B------:R-:W-:Y:S01]  /*3810*/  IADD3 R5, R25.reuse, 0x8a, RZ ;  /* 0x0000008a19057810 */ /* 0x040fe20007ffe0ff */
[----:B------:R0:W-:Y:S01]  /*3820*/  STL [R1+0x12c], R11 ;  /* 0x00012c0b01007387 */ /* 0x0001e20000100800 */
[----:B------:R-:W-:Y:S01]  /*3830*/  IADD3 R6, R25, 0x88, RZ ;  /* 0x0000008819067810 */ /* 0x000fe20007ffe0ff */
[----:B------:R-:W-:Y:S01]  /*3840*/  @!P2 IMAD.MOV R9, RZ, RZ, -R9 ;  /* 0x000000ffff09a224 */ /* 0x000fe200078e0a09 */
[C---:B------:R-:W-:Y:S01]  /*3850*/  ISETP.GT.U32.AND P2, PT, R23.reuse, R2, PT ;  /* 0x000000021700720c */ /* 0x040fe20003f44070 */
[----:B------:R-:W-:Y:S01]  /*3860*/  IMAD.MOV R8, RZ, RZ, -R8 ;  /* 0x000000ffff087224 */ /* 0x000fe200078e0a08 */
[----:B------:R-:W-:Y:S01]  /*3870*/  IABS R10, R6 ;  /* 0x00000006000a7213 */ /* 0x000fe20000000000 */
[--C-:B------:R-:W-:Y:S01]  /*3880*/  @!P1 IMAD.IADD R12, R12, 0x1, -R23.reuse ;  /* 0x000000010c0c9824 */ /* 0x100fe200078e0a17 */
[----:B------:R1:W-:Y:S01]  /*3890*/  STL [R1+0x130], R9 ;  /* 0x0001300901007387 */ /* 0x0003e20000100800 */
[----:B------:R-:W-:Y:S01]  /*38a0*/  IMAD R0, R23, R8, R0 ;  /* 0x0000000817007224 */ /* 0x000fe200078e0200 */
[----:B------:R-:W-:Y:S01]  /*38b0*/  IADD3 R8, R25, 0x8c, RZ ;  /* 0x0000008c19087810 */ /* 0x000fe20007ffe0ff */
[----:B------:R-:W-:Y:S01]  /*38c0*/  IMAD.MOV.U32 R14, RZ, RZ, R12 ;  /* 0x000000ffff0e7224 */ /* 0x000fe200078e000c */
[----:B0-----:R-:W-:Y:S01]  /*38d0*/  IABS R11, R7 ;  /* 0x00000007000b7213 */ /* 0x001fe20000000000 */
[--C-:B------:R-:W-:Y:S01]  /*38e0*/  @!P0 IMAD.IADD R4, R4, 0x1, -R23.reuse ;  /* 0x0000000104048824 */ /* 0x100fe200078e0a17 */
[----:B------:R-:W-:Y:S01]  /*38f0*/  ISETP.GE.AND P1, PT, R8, RZ, PT ;  /* 0x000000ff0800720c */ /* 0x000fe20003f26270 */
[----:B------:R-:W-:Y:S01]  /*3900*/  @!P6 IMAD.MOV R14, RZ, RZ, -R14 ;  /* 0x000000ffff0ee224 */ /* 0x000fe200078e0a0e */
[C---:B------:R-:W-:Y:S01]  /*3910*/  ISETP.GT.U32.AND P6, PT, R23.reuse, R0, PT ;  /* 0x000000001700720c */ /* 0x040fe20003fc4070 */
[----:B------:R-:W-:Y:S01]  /*3920*/  @!P2 IMAD.IADD R2, R2, 0x1, -R23 ;  /* 0x000000010202a824 */ /* 0x000fe200078e0a17 */
[C---:B------:R-:W-:Y:S01]  /*3930*/  ISETP.GT.U32.AND P0, PT, R23.reuse, R4, PT ;  /* 0x000000041700720c */ /* 0x040fe20003f04070 */
[----:B------:R-:W-:Y:S01]  /*3940*/  IMAD.MOV R19, RZ, RZ, -R19 ;  /* 0x000000ffff137224 */ /* 0x000fe200078e0a13 */
[----:B------:R-:W-:Y:S01]  /*3950*/  IABS R8, R8 ;  /* 0x0000000800087213 */ /* 0x000fe20000000000 */
[----:B------:R0:W-:Y:S01]  /*3960*/  STL [R1+0x128], R14 ;  /* 0x0001280e01007387 */ /* 0x0001e20000100800 */
[----:B------:R-:W-:-:S02]  /*3970*/  ISETP.GT.U32.AND P2, PT, R23, R2, PT ;  /* 0x000000021700720c */ /* 0x000fc40003f44070 */
[----:B-1----:R-:W-:Y:S01]  /*3980*/  IABS R9, R5 ;  /* 0x0000000500097213 */ /* 0x002fe20000000000 */
[----:B------:R-:W-:-:S04]  /*3990*/  IMAD.HI.U32 R12, R3, R8, RZ ;  /* 0x00000008030c7227 */ /* 0x000fc800078e00ff */
[--C-:B------:R-:W-:Y:S02]  /*39a0*/  @!P6 IMAD.IADD R0, R0, 0x1, -R23.reuse ;  /* 0x000000010000e824 */ /* 0x100fe400078e0a17 */
[----:B------:R-:W-:Y:S02]  /*39b0*/  IMAD.MOV R12, RZ, RZ, -R12 ;  /* 0x000000ffff0c7224 */ /* 0x000fe400078e0a0c */
[--C-:B------:R-:W-:Y:S01]  /*39c0*/  @!P0 IMAD.IADD R4, R4, 0x1, -R23.reuse ;  /* 0x0000000104048824 */ /* 0x100fe200078e0a17 */
[C---:B------:R-:W-:Y:S01]  /*39d0*/  ISETP.GT.U32.AND P6, PT, R23.reuse, R0, PT ;  /* 0x000000001700720c */ /* 0x040fe20003fc4070 */
[----:B------:R-:W-:Y:S01]  /*39e0*/  IMAD R8, R23, R12, R8 ;  /* 0x0000000c17087224 */ /* 0x000fe200078e0208 */
[----:B------:R-:W-:Y:S01]  /*39f0*/  ISETP.GE.AND P0, PT, R5, RZ, PT ;  /* 0x000000ff0500720c */ /* 0x000fe20003f06270 */
[----:B------:R-:W-:Y:S02]  /*3a00*/  @!P2 IMAD.IADD R2, R2, 0x1, -R23 ;  /* 0x000000010202a824 */ /* 0x000fe400078e0a17 */
[----:B------:R-:W-:Y:S01]  /*3a10*/  IMAD.MOV.U32 R16, RZ, RZ, R4 ;  /* 0x000000ffff107224 */ /* 0x000fe200078e0004 */
[----:B------:R-:W-:Y:S01]  /*3a20*/  ISETP.GT.U32.AND P2, PT, R23, R8, PT ;  /* 0x000000081700720c */ /* 0x000fe20003f44070 */
[----:B------:R-:W-:Y:S01]  /*3a30*/  IMAD.MOV.U32 R15, RZ, RZ, R2 ;  /* 0x000000ffff0f7224 */ /* 0x000fe200078e0002 */
[----:B------:R-:W-:Y:S01]  /*3a40*/  IADD3 R2, R25, 0x84, RZ ;  /* 0x0000008419027810 */ /* 0x000fe20007ffe0ff */
[----:B------:R-:W-:-:S04]  /*3a50*/  IMAD.HI.U32 R13, R3, R9, RZ ;  /* 0x00000009030d7227 */ /* 0x000fc800078e00ff */
[----:B------:R-:W-:-:S04]  /*3a60*/  IMAD.HI.U32 R5, R3, R11, RZ ;  /* 0x0000000b03057227 */ /* 0x000fc800078e00ff */
[----:B------:R-:W-:Y:S02]  /*3a70*/  @!P5 IMAD.MOV R16, RZ, RZ, -R16 ;  /* 0x000000ffff10d224 */ /* 0x000fe400078e0a10 */
[----:B------:R-:W-:Y:S01]  /*3a80*/  @!P4 IMAD.MOV R15, RZ, RZ, -R15 ;  /* 0x000000ffff0fc224 */ /* 0x000fe200078e0a0f */
[----:B------:R-:W-:Y:S01]  /*3a90*/  ISETP.GE.AND P4, PT, R6, RZ, PT ;  /* 0x000000ff0600720c */ /* 0x000fe20003f86270 */
[----:B------:R-:W-:Y:S01]  /*3aa0*/  IMAD.MOV R13, RZ, RZ, -R13 ;  /* 0x000000ffff0d7224 */ /* 0x000fe200078e0a0d */
[----:B------:R-:W-:Y:S01]  /*3ab0*/  STL [R1+0x11c], R16 ;  /* 0x00011c1001007387 */ /* 0x000fe20000100800 */
[----:B------:R-:W-:Y:S01]  /*3ac0*/  IMAD.MOV R4, RZ, RZ, -R5 ;  /* 0x000000ffff047224 */ /* 0x000fe200078e0a05 */
[----:B------:R-:W-:Y:S01]  /*3ad0*/  IADD3 R5, R25, 0x80, RZ ;  /* 0x0000008019057810 */ /* 0x000fe20007ffe0ff */
[----:B------:R-:W-:Y:S01]  /*3ae0*/  @!P6 IMAD.IADD R0, R0, 0x1, -R23 ;  /* 0x000000010000e824 */ /* 0x000fe200078e0a17 */
[----:B------:R1:W-:Y:S01]  /*3af0*/  STL [R1+0x118], R15 ;  /* 0x0001180f01007387 */ /* 0x0003e20000100800 */
[C---:B------:R-:W-:Y:S01]  /*3b00*/  IMAD R13, R23.reuse, R13, R9 ;  /* 0x0000000d170d7224 */ /* 0x040fe200078e0209 */
[----:B------:R-:W-:Y:S01]  /*3b10*/  IABS R9, R2 ;  /* 0x0000000200097213 */ /* 0x000fe20000000000 */
[----:B------:R-:W-:Y:S01]  /*3b20*/  IMAD R11, R23, R4, R11 ;  /* 0x00000004170b7224 */ /* 0x000fe200078e020b */
[----:B------:R-:W-:Y:S01]  /*3b30*/  IADD3 R4, R25, 0x82, RZ ;  /* 0x0000008219047810 */ /* 0x000fe20007ffe0ff */
[----:B------:R-:W-:Y:S01]  /*3b40*/  @!P2 IMAD.IADD R8, R8, 0x1, -R23 ;  /* 0x000000010808a824 */ /* 0x000fe200078e0a17 */
[----:B------:R-:W-:Y:S01]  /*3b50*/  ISETP.GT.U32.AND P5, PT, R23, R13, PT ;  /* 0x0000000d1700720c */ /* 0x000fe20003fa4070 */
[----:B0-----:R-:W-:Y:S01]  /*3b60*/  IMAD.HI.U32 R14, R3, R10, RZ ;  /* 0x0000000a030e7227 */ /* 0x001fe200078e00ff */
[----:B------:R-:W-:-:S02]  /*3b70*/  IABS R6, R4 ;  /* 0x0000000400067213 */ /* 0x000fc40000000000 */
[----:B------:R-:W-:Y:S01]  /*3b80*/  ISETP.GT.U32.AND P2, PT, R23, R8, PT ;  /* 0x000000081700720c */ /* 0x000fe20003f44070 */
[----:B-1----:R-:W-:Y:S01]  /*3b90*/  IMAD.MOV.U32 R15, RZ, RZ, R0 ;  /* 0x000000ffff0f7224 */ /* 0x002fe200078e0000 */
[----:B------:R-:W-:Y:S01]  /*3ba0*/  IABS R0, R5 ;  /* 0x0000000500007213 */ /* 0x000fe20000000000 */
[----:B------:R-:W-:Y:S01]  /*3bb0*/  IMAD.MOV R14, RZ, RZ, -R14 ;  /* 0x000000ffff0e7224 */ /* 0x000fe200078e0a0e */
[----:B------:R-:W-:Y:S01]  /*3bc0*/  IADD3 R16, R25, 0x76, RZ ;  /* 0x0000007619107810 */ /* 0x000fe20007ffe0ff */
[----:B------:R-:W-:Y:S01]  /*3bd0*/  @!P3 IMAD.MOV R15, RZ, RZ, -R15 ;  /* 0x000000ffff0fb224 */ /* 0x000fe200078e0a0f */
[C---:B------:R-:W-:Y:S01]  /*3be0*/  ISETP.GT.U32.AND P3, PT, R23.reuse, R11, PT ;  /* 0x0000000b1700720c */ /* 0x040fe20003f64070 */
[----:B------:R-:W-:Y:S02]  /*3bf0*/  IMAD R10, R23, R14, R10 ;  /* 0x0000000e170a7224 */ /* 0x000fe400078e020a */
[----:B------:R-:W-:Y:S01]  /*3c00*/  @!P5 IMAD.IADD R13, R13, 0x1, -R23 ;  /* 0x000000010d0dd824 */ /* 0x000fe200078e0a17 */
[----:B------:R0:W-:Y:S01]  /*3c10*/  STL [R1+0x114], R15 ;  /* 0x0001140f01007387 */ /* 0x0001e20000100800 */
[----:B------:R-:W-:Y:S01]  /*3c20*/  IMAD.HI.U32 R12, R3, R9, RZ ;  /* 0x00000009030c7227 */ /* 0x000fe200078e00ff */
[----:B------:R-:W-:-:S02]  /*3c30*/  ISETP.GT.U32.AND P6, PT, R23, R10, PT ;  /* 0x0000000a1700720c */ /* 0x000fc40003fc4070 */
[----:B------:R-:W-:Y:S01]  /*3c40*/  ISETP.GT.U32.AND P5, PT, R23, R13, PT ;  /* 0x0000000d1700720c */ /* 0x000fe20003fa4070 */
[----:B------:R-:W-:Y:S01]  /*3c50*/  @!P2 IMAD.IADD R8, R8, 0x1, -R23 ;  /* 0x000000010808a824 */ /* 0x000fe200078e0a17 */
[----:B------:R-:W-:Y:S01]  /*3c60*/  ISETP.GE.AND P2, PT, R7, RZ, PT ;  /* 0x000000ff0700720c */ /* 0x000fe20003f46270 */
[----:B------:R-:W-:-:S04]  /*3c70*/  IMAD.HI.U32 R7, R3, R6, RZ ;  /* 0x0000000603077227 */ /* 0x000fc800078e00ff */
[----:B------:R-:W-:Y:S02]  /*3c80*/  @!P3 IMAD.IADD R11, R11, 0x1, -R23 ;  /* 0x000000010b0bb824 */ /* 0x000fe400078e0a17 */
[----:B------:R-:W-:Y:S02]  /*3c90*/  IMAD.MOV R12, RZ, RZ, -R12 ;  /* 0x000000ffff0c7224 */ /* 0x000fe400078e0a0c */
[----:B------:R-:W-:Y:S01]  /*3ca0*/  IMAD.MOV R7, RZ, RZ, -R7 ;  /* 0x000000ffff077224 */ /* 0x000fe200078e0a07 */
[C---:B------:R-:W-:Y:S01]  /*3cb0*/  ISETP.GT.U32.AND P3, PT, R23.reuse, R11, PT ;  /* 0x0000000b1700720c */ /* 0x040fe20003f64070 */
[C---:B------:R-:W-:Y:S02]  /*3cc0*/  IMAD R9, R23.reuse, R12, R9 ;  /* 0x0000000c17097224 */ /* 0x040fe400078e0209 */
[----:B------:R-:W-:Y:S02]  /*3cd0*/  IMAD R7, R23, R7, R6 ;  /* 0x0000000717077224 */ /* 0x000fe400078e0206 */
[----:B------:R-:W-:-:S02]  /*3ce0*/  @!P6 IMAD.IADD R10, R10, 0x1, -R23 ;  /* 0x000000010a0ae824 */ /* 0x000fc400078e0a17 */
[----:B------:R-:W-:Y:S01]  /*3cf0*/  @!P5 IMAD.IADD R13, R13, 0x1, -R23 ;  /* 0x000000010d0dd824 */ /* 0x000fe200078e0a17 */
[C---:B------:R-:W-:Y:S01]  /*3d00*/  ISETP.GT.U32.AND P5, PT, R23.reuse, R9, PT ;  /* 0x000000091700720c */ /* 0x040fe20003fa4070 */
[----:B0-----:R-:W-:Y:S01]  /*3d10*/  IMAD.MOV.U32 R15, RZ, RZ, R8 ;  /* 0x000000ffff0f7224 */ /* 0x001fe200078e0008 */
[----:B------:R-:W-:Y:S01]  /*3d20*/  ISETP.GT.U32.AND P6, PT, R23, R10, PT ;  /* 0x0000000a1700720c */ /* 0x000fe20003fc4070 */
[----:B------:R-:W-:-:S04]  /*3d30*/  IMAD.HI.U32 R8, R3, R0, RZ ;  /* 0x0000000003087227 */ /* 0x000fc800078e00ff */
[----:B------:R-:W-:Y:S01]  /*3d40*/  @!P3 IMAD.IADD R11, R11, 0x1, -R23 ;  /* 0x000000010b0bb824 */ /* 0x000fe200078e0a17 */
[C---:B------:R-:W-:Y:S01]  /*3d50*/  ISETP.GT.U32.AND P3, PT, R23.reuse, R7, PT ;  /* 0x000000071700720c */ /* 0x040fe20003f64070 */
[----:B------:R-:W-:Y:S02]  /*3d60*/  IMAD.MOV R8, RZ, RZ, -R8 ;  /* 0x000000ffff087224 */ /* 0x000fe400078e0a08 */
[----:B------:R-:W-:Y:S01]  /*3d70*/  @!P1 IMAD.MOV R15, RZ, RZ, -R15 ;  /* 0x000000ffff0f9224 */ /* 0x000fe200078e0a0f */
[----:B------:R-:W-:Y:S01]  /*3d80*/  ISETP.GE.AND P1, PT, R2, RZ, PT ;  /* 0x000000ff0200720c */ /* 0x000fe20003f26270 */
[----:B------:R-:W-:Y:S01]  /*3d90*/  IMAD R8, R23, R8, R0 ;  /* 0x0000000817087224 */ /* 0x000fe200078e0200 */
[----:B------:R-:W-:Y:S01]  /*3da0*/  IADD3 R0, R25, 0x7e, RZ ;  /* 0x0000007e19007810 */ /* 0x000fe20007ffe0ff */
[--C-:B------:R-:W-:Y:S01]  /*3db0*/  @!P5 IMAD.IADD R9, R9, 0x1, -R23.reuse ;  /* 0x000000010909d824 */ /* 0x100fe200078e0a17 */
[----:B------:R0:W-:Y:S01]  /*3dc0*/  STL [R1+0x110], R15 ;  /* 0x0001100f01007387 */ /* 0x0001e20000100800 */
[----:B------:R-:W-:Y:S01]  /*3dd0*/  @!P6 IMAD.IADD R10, R10, 0x1, -R23 ;  /* 0x000000010a0ae824 */ /* 0x000fe200078e0a17 */
[----:B------:R-:W-:Y:S01]  /*3de0*/  IADD3 R2, R25, 0x7c, RZ ;  /* 0x0000007c19027810 */ /* 0x000fe20007ffe0ff */
[----:B------:R-:W-:Y:S01]  /*3df0*/  IMAD.MOV.U32 R14, RZ, RZ, R13 ;  /* 0x000000ffff0e7224 */ /* 0x000fe200078e000d */
[----:B------:R-:W-:Y:S01]  /*3e00*/  ISETP.GT.U32.AND P5, PT, R23, R9, PT ;  /* 0x000000091700720c */ /* 0x000fe20003fa4070 */
[----:B------:R-:W-:Y:S01]  /*3e10*/  @!P3 IMAD.IADD R7, R7, 0x1, -R23 ;  /* 0x000000010707b824 */ /* 0x000fe200078e0a17 */
[----:B------:R-:W-:Y:S01]  /*3e20*/  ISETP.GE.AND P6, PT, R5, RZ, PT ;  /* 0x000000ff0500720c */ /* 0x000fe20003fc6270 */
[----:B------:R-:W-:Y:S01]  /*3e30*/  IMAD.MOV.U32 R13, RZ, RZ, R10 ;  /* 0x000000ffff0d7224 */ /* 0x000fe200078e000a */
[----:B------:R-:W-:Y:S01]  /*3e40*/  IADD3 R5, R25, 0x78, RZ ;  /* 0x0000007819057810 */ /* 0x000fe20007ffe0ff */
[----:B------:R-:W-:Y:S01]  /*3e50*/  IMAD.MOV.U32 R12, RZ, RZ, R11 ;  /* 0x000000ffff0c7224 */ /* 0x000fe200078e000b */
[----:B0-----:R-:W-:Y:S01]  /*3e60*/  IABS R15, R0 ;  /* 0x00000000000f7213 */ /* 0x001fe20000000000 */
[----:B------:R-:W-:Y:S01]  /*3e70*/  @!P4 IMAD.MOV R13, RZ, RZ, -R13 ;  /* 0x000000ffff0dc224 */ /* 0x000fe200078e0a0d */
[----:B------:R-:W-:Y:S01]  /*3e80*/  ISETP.GT.U32.AND P3, PT, R23, R7, PT ;  /* 0x000000071700720c */ /* 0x000fe20003f64070 */
[----:B------:R-:W-:Y:S01]  /*3e90*/  @!P2 IMAD.MOV R12, RZ, RZ, -R12 ;  /* 0x000000ffff0ca224 */ /* 0x000fe200078e0a0c */
[----:B------:R-:W-:Y:S01]  /*3ea0*/  ISETP.GE.AND P4, PT, R0, RZ, PT ;  /* 0x000000ff0000720c */ /* 0x000fe20003f86270 */
[----:B------:R-:W-:Y:S01]  /*3eb0*/  IMAD.HI.U32 R6, R3, R15, RZ ;  /* 0x0000000f03067227 */ /* 0x000fe200078e00ff */
[----:B------:R-:W-:-:S02]  /*3ec0*/  IABS R0, R2 ;  /* 0x0000000200007213 */ /* 0x000fc40000000000 */
[----:B------:R-:W-:Y:S01]  /*3ed0*/  ISETP.GE.AND P2, PT, R2, RZ, PT ;  /* 0x000000ff0200720c */ /* 0x000fe20003f46270 */
[----:B------:R-:W-:Y:S01]  /*3ee0*/  IMAD.MOV R6, RZ, RZ, -R6 ;  /* 0x000000ffff067224 */ /* 0x000fe200078e0a06 */
[----:B------:R-:W-:Y:S01]  /*3ef0*/  IABS R10, R5 ;  /* 0x00000005000a7213 */ /* 0x000fe20000000000 */
[----:B------:R-:W-:Y:S01]  /*3f00*/  @!P5 IMAD.IADD R9, R9, 0x1, -R23 ;  /* 0x000000010909d824 */ /* 0x000fe200078e0a17 */
[C---:B------:R-:W-:Y:S01]  /*3f10*/  ISETP.GT.U32.AND P5, PT, R23.reuse, R8, PT ;  /* 0x000000081700720c */ /* 0x040fe20003fa4070 */
[----:B------:R-:W-:Y:S02]  /*3f20*/  IMAD R15, R23, R6, R15 ;  /* 0x00000006170f7224 */ /* 0x000fe400078e020f */
[----:B------:R-:W-:Y:S02]  /*3f30*/  @!P3 IMAD.IADD R7, R7, 0x1, -R23 ;  /* 0x000000010707b824 */ /* 0x000fe400078e0a17 */
[----:B------:R-:W-:Y:S01]  /*3f40*/  IMAD.HI.U32 R2, R3, R0, RZ ;  /* 0x0000000003027227 */ /* 0x000fe200078e00ff */
[----:B------:R-:W-:-:S03]  /*3f50*/  ISETP.GT.U32.AND P3, PT, R23, R15, PT ;  /* 0x0000000f1700720c */ /* 0x000fc60003f64070 */
[----:B------:R-:W-:Y:S01]  /*3f60*/  @!P0 IMAD.MOV R14, RZ, RZ, -R14 ;  /* 0x000000ffff0e8224 */ /* 0x000fe200078e0a0e */
[----:B------:R-:W-:Y:S01]  /*3f70*/  ISETP.GE.AND P0, PT, R4, RZ, PT ;  /* 0x000000ff0400720c */ /* 0x000fe20003f06270 */
[----:B------:R-:W-:Y:S01]  /*3f80*/  IMAD.MOV R2, RZ, RZ, -R2 ;  /* 0x000000ffff027224 */ /* 0x000fe200078e0a02 */
[----:B------:R-:W-:Y:S01]  /*3f90*/  IADD3 R4, R25, 0x7a, RZ ;  /* 0x0000007a19047810 */ /* 0x000fe20007ffe0ff */
[----:B------:R-:W-:Y:S01]  /*3fa0*/  @!P5 IMAD.IADD R8, R8, 0x1, -R23 ;  /* 0x000000010808d824 */ /* 0x000fe200078e0a17 */
[----:B------:R0:W-:Y:S01]  /*3fb0*/  STL [R1+0xfc], R14 ;  /* 0x0000fc0e01007387 */ /* 0x0001e20000100800 */
[----:B------:R-:W-:Y:S01]  /*3fc0*/  IMAD R0, R23, R2, R0 ;  /* 0x0000000217007224 */ /* 0x000fe200078e0200 */
[----:B------:R-:W-:Y:S01]  /*3fd0*/  IABS R11, R4 ;  /* 0x00000004000b7213 */ /* 0x000fe20000000000 */
[----:B------:R-:W-:Y:S01]  /*3fe0*/  IMAD.HI.U32 R2, R3, R10, RZ ;  /* 0x0000000a03027227 */ /* 0x000fe200078e00ff */
[----:B------:R1:W-:Y:S01]  /*3ff0*/  STL [R1+0x108], R13 ;  /* 0x0001080d01007387 */ /* 0x0003e20000100800 */
[----:B------:R-:W-:-:S02]  /*4000*/  ISETP.GT.U32.AND P5, PT, R23, R8, PT ;  /* 0x000000081700720c */ /* 0x000fc40003fa4070 */
[----:B------:R-:W-:Y:S01]  /*4010*/  @!P3 IMAD.IADD R15, R15, 0x1, -R23 ;  /* 0x000000010f0fb824 */ /* 0x000fe200078e0a17 */
[----:B------:R2:W-:Y:S01]  /*4020*/  STL [R1+0x10c], R12 ;  /* 0x00010c0c01007387 */ /* 0x0005e20000100800 */
[----:B------:R-:W-:Y:S01]  /*4030*/  IMAD.HI.U32 R6, R3, R11, RZ ;  /* 0x0000000b03067227 */ /* 0x000fe200078e00ff */
[----:B0-----:R-:W-:Y:S02]  /*4040*/  IADD3 R14, R25, 0x74, RZ ;  /* 0x00000074190e7810 */ /* 0x001fe40007ffe0ff */
[C---:B------:R-:W-:Y:S01]  /*4050*/  ISETP.GT.U32.AND P3, PT, R23.reuse, R15, PT ;  /* 0x0000000f1700720c */ /* 0x040fe20003f64070 */
[----:B------:R-:W-:Y:S02]  /*4060*/  IMAD.MOV R6, RZ, RZ, -R6 ;  /* 0x000000ffff067224 */ /* 0x000fe400078e0a06 */
[----:B-1----:R-:W-:Y:S01]  /*4070*/  IMAD.MOV.U32 R13, RZ, RZ, R9 ;  /* 0x000000ffff0d7224 */ /* 0x002fe200078e0009 */
[----:B------:R-:W-:Y:S01]  /*4080*/  IABS R9, R14 ;  /* 0x0000000e00097213 */ /* 0x000fe20000000000 */
[----:B------:R-:W-:Y:S01]  /*4090*/  IMAD R11, R23, R6, R11 ;  /* 0x00000006170b7224 */ /* 0x000fe200078e020b */
[----:B------:R-:W-:Y:S01]  /*40a0*/  IADD3 R6, R25, 0x6e, RZ ;  /* 0x0000006e19067810 */ /* 0x000fe20007ffe0ff */
[----:B------:R-:W-:Y:S01]  /*40b0*/  @!P1 IMAD.MOV R13, RZ, RZ, -R13 ;  /* 0x000000ffff0d9224 */ /* 0x000fe200078e0a0d */
[----:B------:R-:W-:Y:S01]  /*40c0*/  ISETP.GT.U32.AND P1, PT, R23, R0, PT ;  /* 0x000000001700720c */ /* 0x000fe20003f24070 */
[----:B--2---:R-:W-:-:S02]  /*40d0*/  IMAD.MOV.U32 R12, RZ, RZ, R7 ;  /* 0x000000ffff0c7224 */ /* 0x004fc400078e0007 */
[--C-:B------:R-:W-:Y:S01]  /*40e0*/  @!P5 IMAD.IADD R8, R8, 0x1, -R23.reuse ;  /* 0x000000010808d824 */ /* 0x100fe200078e0a17 */
[----:B------:R0:W-:Y:S01]  /*40f0*/  STL [R1+0x100], R13 ;  /* 0x0001000d01007387 */ /* 0x0001e20000100800 */
[----:B------:R-:W-:Y:S01]  /*4100*/  @!P0 IMAD.MOV R12, RZ, RZ, -R12 ;  /* 0x000000ffff0c8224 */ /* 0x000fe200078e0a0c */
[----:B------:R-:W-:Y:S01]  /*4110*/  ISETP.GE.AND P5, PT, R5, RZ, PT ;  /* 0x000000ff0500720c */ /* 0x000fe20003fa6270 */
[--C-:B------:R-:W-:Y:S01]  /*4120*/  @!P3 IMAD.IADD R15, R15, 0x1, -R23.reuse ;  /* 0x000000010f0fb824 */ /* 0x100fe200078e0a17 */
[----:B------:R-:W-:Y:S01]  /*4130*/  ISETP.GT.U32.AND P3, PT, R23, R11, PT ;  /* 0x0000000b1700720c */ /* 0x000fe20003f64070 */
[----:B------:R-:W-:Y:S01]  /*4140*/  IMAD.MOV R2, RZ, RZ, -R2 ;  /* 0x000000ffff027224 */ /* 0x000fe200078e0a02 */
[----:B------:R1:W-:Y:S01]  /*4150*/  STL [R1+0x104], R12 ;  /* 0x0001040c01007387 */ /* 0x0003e20000100800 */
[----:B------:R-:W-:Y:S01]  /*4160*/  IMAD.HI.U32 R20, R3, R9, RZ ;  /* 0x0000000903147227 */ /* 0x000fe200078e00ff */
[----:B------:R-:W-:Y:S02]  /*4170*/  ISETP.GE.AND P0, PT, R4, RZ, PT ;  /* 0x000000ff0400720c */ /* 0x000fe40003f06270 */
[----:B0-----:R-:W-:Y:S01]  /*4180*/  IADD3 R13, R25, 0x70, RZ ;  /* 0x00000070190d7810 */ /* 0x001fe20007ffe0ff */
[----:B------:R-:W-:-:S02]  /*4190*/  @!P1 IMAD.IADD R0, R0, 0x1, -R23 ;  /* 0x0000000100009824 */ /* 0x000fc400078e0a17 */
[----:B------:R-:W-:Y:S01]  /*41a0*/  IMAD R10, R23, R2, R10 ;  /* 0x00000002170a7224 */ /* 0x000fe200078e020a */
[----:B------:R-:W-:Y:S01]  /*41b0*/  IABS R4, R13 ;  /* 0x0000000d00047213 */ /* 0x000fe20000000000 */
[----:B------:R-:W-:Y:S01]  /*41c0*/  IMAD.MOV R20, RZ, RZ, -R20 ;  /* 0x000000ffff147224 */ /* 0x000fe200078e0a14 */
[----:B-1----:R-:W-:Y:S01]  /*41d0*/  IABS R12, R16 ;  /* 0x00000010000c7213 */ /* 0x002fe20000000000 */
[----:B------:R-:W-:Y:S01]  /*41e0*/  @!P3 IMAD.IADD R11, R11, 0x1, -R23 ;  /* 0x000000010b0bb824 */ /* 0x000fe200078e0a17 */
[C---:B------:R-:W-:Y:S01]  /*41f0*/  ISETP.GT.U32.AND P1, PT, R23.reuse, R0, PT ;  /* 0x000000001700720c */ /* 0x040fe20003f24070 */
[----:B------:R-:W-:Y:S01]  /*4200*/  IMAD R9, R23, R20, R9 ;  /* 0x0000001417097224 */ /* 0x000fe200078e0209 */
[----:B------:R-:W-:Y:S01]  /*4210*/  IABS R2, R6 ;  /* 0x0000000600027213 */ /* 0x000fe20000000000 */
[----:B------:R-:W-:-:S04]  /*4220*/  IMAD.HI.U32 R5, R3, R12, RZ ;  /* 0x0000000c03057227 */ /* 0x000fc800078e00ff */
[----:B------:R-:W-:Y:S02]  /*4230*/  IMAD.MOV R5, RZ, RZ, -R5 ;  /* 0x000000ffff057224 */ /* 0x000fe400078e0a05 */
[----:B------:R-:W-:Y:S01]  /*4240*/  IMAD.MOV.U32 R21, RZ, RZ, R8 ;  /* 0x000000ffff157224 */ /* 0x000fe200078e0008 */
[----:B------:R-:W-:Y:S01]  /*4250*/  IADD3 R8, R25, 0x6a, RZ ;  /* 0x0000006a19087810 */ /* 0x000fe20007ffe0ff */
[C---:B------:R-:W-:Y:S02]  /*4260*/  IMAD R12, R23.reuse, R5, R12 ;  /* 0x00000005170c7224 */ /* 0x040fe400078e020c */
[----:B------:R-:W-:Y:S01]  /*4270*/  @!P1 IMAD.IADD R0, R0, 0x1, -R23 ;  /* 0x0000000100009824 */ /* 0x000fe200078e0a17 */
[----:B------:R-:W-:Y:S01]  /*4280*/  ISETP.GT.U32.AND P1, PT, R23, R10, PT ;  /* 0x0000000a1700720c */ /* 0x000fe20003f24070 */
[----:B------:R-:W-:Y:S01]  /*4290*/  IMAD.HI.U32 R5, R3, R4, RZ ;  /* 0x0000000403057227 */ /* 0x000fe200078e00ff */
[----:B------:R-:W-:-:S03]  /*42a0*/  ISETP.GT.U32.AND P3, PT, R23, R12, PT ;  /* 0x0000000c1700720c */ /* 0x000fc60003f64070 */
[----:B------:R-:W-:Y:S02]  /*42b0*/  IMAD.MOV R20, RZ, RZ, -R5 ;  /* 0x000000ffff147224 */ /* 0x000fe400078e0a05 */
[----:B------:R-:W-:Y:S02]  /*42c0*/  IMAD R5, R23, R19, R18 ;  /* 0x0000001317057224 */ /* 0x000fe400078e0212 */
[----:B------:R-:W-:Y:S01]  /*42d0*/  IMAD.MOV.U32 R19, RZ, RZ, R15 ;  /* 0x000000ffff137224 */ /* 0x000fe200078e000f */
[----:B------:R-:W-:Y:S01]  /*42e0*/  IABS R15, R8 ;  /* 0x00000008000f7213 */ /* 0x000fe20000000000 */
[----:B------:R-:W-:-:S04]  /*42f0*/  IMAD.HI.U32 R7, R3, R2, RZ ;  /* 0x0000000203077227 */ /* 0x000fc800078e00ff */
[--C-:B------:R-:W-:Y:S01]  /*4300*/  @!P1 IMAD.IADD R10, R10, 0x1, -R23.reuse ;  /* 0x000000010a0a9824 */ /* 0x100fe200078e0a17 */
[C---:B------:R-:W-:Y:S01]  /*4310*/  ISETP.GT.U32.AND P1, PT, R23.reuse, R9, PT ;  /* 0x000000091700720c */ /* 0x040fe20003f24070 */
[----:B------:R-:W-:Y:S02]  /*4320*/  @!P3 IMAD.IADD R12, R12, 0x1, -R23 ;  /* 0x000000010c0cb824 */ /* 0x000fe400078e0a17 */
[----:B------:R-:W-:Y:S01]  /*4330*/  @!P4 IMAD.MOV R19, RZ, RZ, -R19 ;  /* 0x000000ffff13c224 */ /* 0x000fe200078e0a13 */
[C---:B------:R-:W-:Y:S01]  /*4340*/  ISETP.GT.U32.AND P3, PT, R23.reuse, R10, PT ;  /* 0x0000000a1700720c */ /* 0x040fe20003f64070 */
[----:B------:R-:W-:Y:S01]  /*4350*/  @!P6 IMAD.MOV R21, RZ, RZ, -R21 ;  /* 0x000000ffff15e224 */ /* 0x000fe200078e0a15 */
[C---:B------:R-:W-:Y:S01]  /*4360*/  ISETP.GT.U32.AND P4, PT, R23.reuse, R12, PT ;  /* 0x0000000c1700720c */ /* 0x040fe20003f84070 */
[----:B------:R-:W-:Y:S01]  /*4370*/  IMAD.MOV R18, RZ, RZ, -R7 ;  /* 0x000000ffff127224 */ /* 0x000fe200078e0a07 */
[C---:B------:R-:W-:Y:S01]  /*4380*/  ISETP.GT.U32.AND P6, PT, R23.reuse, R11, PT ;  /* 0x0000000b1700720c */ /* 0x040fe20003fc4070 */
[----:B------:R-:W-:Y:S01]  /*4390*/  @!P2 IMAD.MOV R0, RZ, RZ, -R0 ;  /* 0x000000ffff00a224 */ /* 0x000fe200078e0a00 */
[C---:B------:R-:W-:Y:S01]  /*43a0*/  ISETP.GT.U32.AND P2, PT, R23.reuse, R5, PT ;  /* 0x000000051700720c */ /* 0x040fe20003f44070 */
[----:B------:R-:W-:Y:S01]  /*43b0*/  IMAD R2, R23, R18, R2 ;  /* 0x0000001217027224 */ /* 0x000fe200078e0202 */
[----:B------:R-:W-:Y:S01]  /*43c0*/  IADD3 R7, R25, 0x6c, RZ ;  /* 0x0000006c19077810 */ /* 0x000fe20007ffe0ff */
[--C-:B------:R-:W-:Y:S01]  /*43d0*/  @!P1 IMAD.IADD R9, R9, 0x1, -R23.reuse ;  /* 0x0000000109099824 */ /* 0x100fe200078e0a17 */
[----:B------:R-:W-:Y:S01]  /*43e0*/  STL [R1+0xf4], R21 ;  /* 0x0000f41501007387 */ /* 0x000fe20000100800 */
[C---:B------:R-:W-:Y:S01]  /*43f0*/  IMAD R4, R23.reuse, R20, R4 ;  /* 0x0000001417047224 */ /* 0x040fe200078e0204 */
[----:B------:R-:W-:Y:S01]  /*4400*/  IABS R18, R7 ;  /* 0x0000000700127213 */ /* 0x000fe20000000000 */
[--C-:B------:R-:W-:Y:S01]  /*4410*/  @!P3 IMAD.IADD R10, R10, 0x1, -R23.reuse ;  /* 0x000000010a0ab824 */ /* 0x100fe200078e0a17 */
[C---:B------:R-:W-:Y:S01]  /*4420*/  ISETP.GT.U32.AND P1, PT, R23.reuse, R9, PT ;  /* 0x000000091700720c */ /* 0x040fe20003f24070 */
[--C-:B------:R-:W-:Y:S01]  /*4430*/  @!P4 IMAD.IADD R12, R12, 0x1, -R23.reuse ;  /* 0x000000010c0cc824 */ /* 0x100fe200078e0a17 */
[----:B------:R-:W-:Y:S01]  /*4440*/  ISETP.GT.U32.AND P4, PT, R23, R2, PT ;  /* 0x000000021700720c */ /* 0x000fe20003f84070 */
[--C-:B------:R-:W-:Y:S01]  /*4450*/  @!P6 IMAD.IADD R11, R11, 0x1, -R23.reuse ;  /* 0x000000010b0be824 */ /* 0x100fe200078e0a17 */
[----:B------:R-:W-:Y:S01]  /*4460*/  ISETP.GT.U32.AND P6, PT, R23, R4, PT ;  /* 0x000000041700720c */ /* 0x000fe20003fc4070 */
[----:B------:R-:W-:Y:S01]  /*4470*/  @!P2 IMAD.IADD R5, R5, 0x1, -R23 ;  /* 0x000000010505a824 */ /* 0x000fe200078e0a17 */
[----:B------:R-:W-:Y:S01]  /*4480*/  ISETP.GE.AND P3, PT, R16, RZ, PT ;  /* 0x000000ff1000720c */ /* 0x000fe20003f66270 */
[----:B------:R-:W-:Y:S01]  /*4490*/  IMAD.MOV.U32 R20, RZ, RZ, R11 ;  /* 0x000000ffff147224 */ /* 0x000fe200078e000b */
[----:B------:R0:W-:Y:S01]  /*44a0*/  STL [R1+0xf0], R19 ;  /* 0x0000f01301007387 */ /* 0x0001e20000100800 */
[----:B------:R-:W-:Y:S01]  /*44b0*/  IMAD.HI.U32 R16, R3, R18, RZ ;  /* 0x0000001203107227 */ /* 0x000fe200078e00ff */
[----:B------:R-:W-:-:S02]  /*44c0*/  IADD3 R11, R25, 0x68, RZ ;  /* 0x00000068190b7810 */ /* 0x000fc40007ffe0ff */
[----:B------:R1:W-:Y:S01]  /*44d0*/  STL [R1+0xec], R0 ;  /* 0x0000ec0001007387 */ /* 0x0003e20000100800 */
[--C-:B------:R-:W-:Y:S01]  /*44e0*/  @!P1 IMAD.IADD R9, R9, 0x1, -R23.reuse ;  /* 0x0000000109099824 */ /* 0x100fe200078e0a17 */
[----:B------:R-:W-:Y:S01]  /*44f0*/  ISETP.GE.AND P1, PT, R14, RZ, PT ;  /* 0x000000ff0e00720c */ /* 0x000fe20003f26270 */
[----:B------:R-:W-:Y:S01]  /*4500*/  @!P4 IMAD.IADD R2, R2, 0x1, -R23 ;  /* 0x000000010202c824 */ /* 0x000fe200078e0a17 */
[----:B------:R-:W-:Y:S01]  /*4510*/  ISETP.GE.AND P2, PT, R17, RZ, PT ;  /* 0x000000ff1100720c */ /* 0x000fe20003f46270 */
[----:B------:R-:W-:Y:S01]  /*4520*/  @!P0 IMAD.MOV R20, RZ, RZ, -R20 ;  /* 0x000000ffff148224 */ /* 0x000fe200078e0a14 */
[----:B------:R-:W-:Y:S01]  /*4530*/  ISETP.GT.U32.AND P0, PT, R23, R5, PT ;  /* 0x000000051700720c */ /* 0x000fe20003f04070 */
[----:B0-----:R-:W-:Y:S01]  /*4540*/  IMAD.MOV.U32 R19, RZ, RZ, R10 ;  /* 0x000000ffff137224 */ /* 0x001fe200078e000a */
[----:B------:R-:W-:Y:S01]  /*4550*/  IADD3 R10, R25, 0x66, RZ ;  /* 0x00000066190a7810 */ /* 0x000fe20007ffe0ff */
[----:B------:R-:W-:Y:S01]  /*4560*/  IMAD.MOV R16, RZ, RZ, -R16 ;  /* 0x000000ffff107224 */ /* 0x000fe200078e0a10 */
[----:B------:R0:W-:Y:S01]  /*4570*/  STL [R1+0xe0], R20 ;  /* 0x0000e01401007387 */ /* 0x0001e20000100800 */
[----:B-1----:R-:W-:Y:S01]  /*4580*/  IMAD.HI.U32 R0, R3, R15, RZ ;  /* 0x0000000f03007227 */ /* 0x002fe200078e00ff */
[----:B------:R-:W-:-:S02]  /*4590*/  IABS R14, R10 ;  /* 0x0000000a000e7213 */ /* 0x000fc40000000000 */
[----:B------:R-:W-:Y:S01]  /*45a0*/  IABS R17, R26 ;  /* 0x0000001a00117213 */ /* 0x000fe20000000000 */
[----:B------:R-:W-:Y:S01]  /*45b0*/  @!P6 IMAD.IADD R4, R4, 0x1, -R23 ;  /* 0x000000010404e824 */ /* 0x000fe200078e0a17 */
[----:B------:R-:W-:Y:S01]  /*45c0*/  ISETP.GE.AND P6, PT, R13, RZ, PT ;  /* 0x000000ff0d00720c */ /* 0x000fe20003fc6270 */
[----:B------:R-:W-:Y:S01]  /*45d0*/  @!P5 IMAD.MOV R19, RZ, RZ, -R19 ;  /* 0x000000ffff13d224 */ /* 0x000fe200078e0a13 */
[C---:B------:R-:W-:Y:S01]  /*45e0*/  ISETP.GT.U32.AND P5, PT, R23.reuse, R2, PT ;  /* 0x000000021700720c */ /* 0x040fe20003fa4070 */
[----:B------:R-:W-:Y:S01]  /*45f0*/  IMAD.MOV R0, RZ, RZ, -R0 ;  /* 0x000000ffff007224 */ /* 0x000fe200078e0a00 */
[C---:B------:R-:W-:Y:S01]  /*4600*/  ISETP.GT.U32.AND P4, PT, R23.reuse, R4, PT ;  /* 0x000000041700720c */ /* 0x040fe20003f84070 */
[C---:B------:R-:W-:Y:S01]  /*4610*/  IMAD R13, R23.reuse, R16, R18 ;  /* 0x00000010170d7224 */ /* 0x040fe200078e0212 */
[----:B------:R-:W-:Y:S01]  /*4620*/  STL [R1+0xdc], R19 ;  /* 0x0000dc1301007387 */ /* 0x000fe20000100800 */
[C---:B------:R-:W-:Y:S01]  /*4630*/  IMAD R0, R23.reuse, R0, R15 ;  /* 0x0000000017007224 */ /* 0x040fe200078e020f */
[----:B------:R-:W-:Y:S01]  /*4640*/  IABS R18, R27 ;  /* 0x0000001b00127213 */ /* 0x000fe20000000000 */
[----:B------:R-:W-:Y:S01]  /*4650*/  @!P3 IMAD.MOV R12, RZ, RZ, -R12 ;  /* 0x000000ffff0cb224 */ /* 0x000fe200078e0a0c */
[----:B------:R-:W-:Y:S01]  /*4660*/  ISETP.GT.U32.AND P3, PT, R23, R13, PT ;  /* 0x0000000d1700720c */ /* 0x000fe20003f64070 */
[----:B------:R-:W-:Y:S01]  /*4670*/  @!P1 IMAD.MOV R9, RZ, RZ, -R9 ;  /* 0x000000ffff099224 */ /* 0x000fe200078e0a09 */
[----:B------:R-:W-:Y:S01]  /*4680*/  ISETP.GE.AND P1, PT, R6, RZ, PT ;  /* 0x000000ff0600720c */ /* 0x000fe20003f26270 */
[--C-:B------:R-:W-:Y:S01]  /*4690*/  @!P0 IMAD.IADD R5, R5, 0x1, -R23.reuse ;  /* 0x0000000105058824 */ /* 0x100fe200078e0a17 */
[----:B------:R-:W-:Y:S01]  /*46a0*/  IABS R6, R11 ;  /* 0x0000000b00067213 */ /* 0x000fe20000000000 */
[--C-:B------:R-:W-:Y:S01]  /*46b0*/  @!P5 IMAD.IADD R2, R2, 0x1, -R23.reuse ;  /* 0x000000010202d824 */ /* 0x100fe200078e0a17 */
[----:B------:R-:W-:Y:S01]  /*46c0*/  ISETP.GT.U32.AND P0, PT, R23, R0, PT ;  /* 0x000000001700720c */ /* 0x000fe20003f04070 */
[----:B------:R1:W-:Y:S01]  /*46d0*/  STL [R1+0x84], R12 ;  /* 0x0000840c01007387 */ /* 0x0003e20000100800 */
[----:B------:R-:W-:Y:S01]  /*46e0*/  ISETP.GE.AND P5, PT, R8, RZ, PT ;  /* 0x000000ff0800720c */ /* 0x000fe20003fa6270 */
[----:B------:R-:W-:Y:S01]  /*46f0*/  IMAD.HI.U32 R8, R3, R6, RZ ;  /* 0x0000000603087227 */ /* 0x000fe200078e00ff */
[----:B------:R-:W-:Y:S01]  /*4700*/  IABS R21, R28 ;  /* 0x0000001c00157213 */ /* 0x000fe20000000000 */
[----:B------:R-:W-:Y:S01]  /*4710*/  STL [R1+0x80], R9 ;  /* 0x0000800901007387 */ /* 0x000fe20000100800 */
[----:B0-----:R-:W-:Y:S01]  /*4720*/  IADD3 R20, R25, 0x14, RZ ;  /* 0x0000001419147810 */ /* 0x001fe20007ffe0ff */
[----:B------:R-:W-:Y:S01]  /*4730*/  @!P3 IMAD.IADD R13, R13, 0x1, -R23 ;  /* 0x000000010d0db824 */ /* 0x000fe200078e0a17 */
[----:B------:R-:W-:Y:S01]  /*4740*/  ISETP.GE.AND P3, PT, R11, RZ, PT ;  /* 0x000000ff0b00720c */ /* 0x000fe20003f66270 */
[----:B------:R-:W-:-:S02]  /*4750*/  IMAD.MOV R8, RZ, RZ, -R8 ;  /* 0x000000ffff087224 */ /* 0x000fc400078e0a08 */
[----:B-1----:R-:W-:Y:S01]  /*4760*/  IMAD.MOV.U32 R12, RZ, RZ, R5 ;  /* 0x000000ffff0c7224 */ /* 0x002fe200078e0005 */
[----:B------:R-:W-:Y:S01]  /*4770*/  IADD3 R5, R25, 0x62, RZ ;  /* 0x0000006219057810 */ /* 0x000fe20007ffe0ff */
[--C-:B------:R-:W-:Y:S01]  /*4780*/  @!P0 IMAD.IADD R0, R0, 0x1, -R23.reuse ;  /* 0x0000000100008824 */ /* 0x100fe200078e0a17 */
[C---:B------:R-:W-:Y:S01]  /*4790*/  ISETP.GT.U32.AND P0, PT, R23.reuse, R13, PT ;  /* 0x0000000d1700720c */ /* 0x040fe20003f04070 */
[C---:B------:R-:W-:Y:S02]  /*47a0*/  IMAD R11, R23.reuse, R8, R6 ;  /* 0x00000008170b7224 */ /* 0x040fe400078e0206 */
[----:B------:R-:W-:Y:S02]  /*47b0*/  @!P1 IMAD.MOV R2, RZ, RZ, -R2 ;  /* 0x000000ffff029224 */ /* 0x000fe400078e0a02 */
[----:B------:R-:W-:Y:S01]  /*47c0*/  @!P4 IMAD.IADD R4, R4, 0x1, -R23 ;  /* 0x000000010404c824 */ /* 0x000fe200078e0a17 */
[----:B------:R-:W-:Y:S01]  /*47d0*/  ISETP.GT.U32.AND P1, PT, R23, R11, PT ;  /* 0x0000000b1700720c */ /* 0x000fe20003f24070 */
[----:B------:R-:W-:Y:S01]  /*47e0*/  @!P2 IMAD.MOV R12, RZ, RZ, -R12 ;  /* 0x000000ffff0ca224 */ /* 0x000fe200078e0a0c */
[----:B------:R-:W-:Y:S01]  /*47f0*/  ISETP.GE.AND P4, PT, R7, RZ, PT ;  /* 0x000000ff0700720c */ /* 0x000fe20003f86270 */
[----:B------:R-:W-:Y:S01]  /*4800*/  IMAD.HI.U32 R7, R3, R14, RZ ;  /* 0x0000000e03077227 */ /* 0x000fe200078e00ff */
[----:B------:R-:W-:-:S02]  /*4810*/  ISETP.GT.U32.AND P2, PT, R23, R0, PT ;  /* 0x000000001700720c */ /* 0x000fc40003f44070 */
[----:B------:R0:W-:Y:S01]  /*4820*/  STL [R1+0x7c], R12 ;  /* 0x00007c0c01007387 */ /* 0x0001e20000100800 */
[----:B------:R-:W-:Y:S02]  /*4830*/  @!P0 IMAD.IADD R13, R13, 0x1, -R23 ;  /* 0x000000010d0d8824 */ /* 0x000fe400078e0a17 */
[----:B------:R-:W-:Y:S02]  /*4840*/  IMAD.MOV R7, RZ, RZ, -R7 ;  /* 0x000000ffff077224 */ /* 0x000fe400078e0a07 */
[----:B------:R-:W-:Y:S02]  /*4850*/  IMAD.MOV.U32 R6, RZ, RZ, R13 ;  /* 0x000000ffff067224 */ /* 0x000fe400078e000d */
[--C-:B------:R-:W-:Y:S01]  /*4860*/  @!P1 IMAD.IADD R11, R11, 0x1, -R23.reuse ;  /* 0x000000010b0b9824 */ /* 0x100fe200078e0a17 */
[----:B------:R-:W-:Y:S01]  /*4870*/  ISETP.GE.AND P1, PT, R5, RZ, PT ;  /* 0x000000ff0500720c */ /* 0x000fe20003f26270 */
[----:B------:R-:W-:Y:S01]  /*4880*/  IMAD R14, R23, R7, R14 ;  /* 0x00000007170e7224 */ /* 0x000fe200078e020e */
[----:B0-----:R-:W-:Y:S01]  /*4890*/  IADD3 R12, R25, 0x64, RZ ;  /* 0x00000064190c7810 */ /* 0x001fe20007ffe0ff */
[----:B------:R-:W-:Y:S01]  /*48a0*/  @!P4 IMAD.MOV R6, RZ, RZ, -R6 ;  /* 0x000000ffff06c224 */ /* 0x000fe200078e0a06 */
[C---:B------:R-:W-:Y:S01]  /*48b0*/  ISETP.GT.U32.AND P4, PT, R23.reuse, R11, PT ;  /* 0x0000000b1700720c */ /* 0x040fe20003f84070 */
[----:B------:R-:W-:Y:S01]  /*48c0*/  @!P2 IMAD.IADD R0, R0, 0x1, -R23 ;  /* 0x000000010000a824 */ /* 0x000fe200078e0a17 */
[----:B------:R-:W-:Y:S01]  /*48d0*/  ISETP.GE.AND P0, PT, R12, RZ, PT ;  /* 0x000000ff0c00720c */ /* 0x000fe20003f06270 */
[----:B------:R-:W-:Y:S01]  /*48e0*/  IMAD.MOV.U32 R9, RZ, RZ, R4 ;  /* 0x000000ffff097224 */ /* 0x000fe200078e0004 */
[----:B------:R-:W-:Y:S01]  /*48f0*/  IABS R12, R12 ;  /* 0x0000000c000c7213 */ /* 0x000fe20000000000 */
[----:B------:R-:W-:Y:S01]  /*4900*/  @!P5 IMAD.MOV R0, RZ, RZ, -R0 ;  /* 0x000000ffff00d224 */ /* 0x000fe200078e0a00 */
[----:B------:R-:W-:Y:S01]  /*4910*/  ISETP.GT.U32.AND P2, PT, R23, R14, PT ;  /* 0x0000000e1700720c */ /* 0x000fe20003f44070 */
[----:B------:R-:W-:Y:S01]  /*4920*/  @!P6 IMAD.MOV R9, RZ, RZ, -R9 ;  /* 0x000000ffff09e224 */ /* 0x000fe200078e0a09 */
[----:B------:R-:W-:Y:S01]  /*4930*/  IADD3 R4, R25, 0x60, RZ ;  /* 0x0000006019047810 */ /* 0x000fe20007ffe0ff */
[----:B------:R-:W-:Y:S01]  /*4940*/  IMAD.HI.U32 R7, R3, R12, RZ ;  /* 0x0000000c03077227 */ /* 0x000fe200078e00ff */
[----:B------:R-:W-:-:S02]  /*4950*/  ISETP.GE.AND P6, PT, R10, RZ, PT ;  /* 0x000000ff0a00720c */ /* 0x000fc40003fc6270 */
[----:B------:R-:W-:Y:S01]  /*4960*/  STL [R1+0x78], R9 ;  /* 0x0000780901007387 */ /* 0x000fe20000100800 */
[----:B------:R-:W-:Y:S01]  /*4970*/  IMAD.MOV R7, RZ, RZ, -R7 ;  /* 0x000000ffff077224 */ /* 0x000fe200078e0a07 */
[----:B------:R-:W-:Y:S01]  /*4980*/  IABS R10, R4 ;  /* 0x00000004000a7213 */ /* 0x000fe20000000000 */
[--C-:B------:R-:W-:Y:S01]  /*4990*/  @!P4 IMAD.IADD R11, R11, 0x1, -R23.reuse ;  /* 0x000000010b0bc824 */ /* 0x100fe200078e0a17 */
[----:B------:R0:W-:Y:S01]  /*49a0*/  STL [R1+0x74], R2 ;  /* 0x0000740201007387 */ /* 0x0001e20000100800 */
[C---:B------:R-:W-:Y:S01]  /*49b0*/  IMAD R12, R23.reuse, R7, R12 ;  /* 0x00000007170c7224 */ /* 0x040fe200078e020c */
[----:B------:R-:W-:Y:S01]  /*49c0*/  ISETP.GE.AND P5, PT, R4, RZ, PT ;  /* 0x000000ff0400720c */ /* 0x000fe20003fa6270 */
[----:B------:R-:W-:Y:S01]  /*49d0*/  @!P2 IMAD.IADD R14, R14, 0x1, -R23 ;  /* 0x000000010e0ea824 */ /* 0x000fe200078e0a17 */
[----:B------:R1:W-:Y:S01]  /*49e0*/  STL [R1+0x70], R6 ;  /* 0x0000700601007387 */ /* 0x0003e20000100800 */
[----:B------:R-:W-:Y:S01]  /*49f0*/  IMAD.MOV.U32 R15, RZ, RZ, R11 ;  /* 0x000000ffff0f7224 */ /* 0x000fe200078e000b */
[----:B------:R-:W-:-:S02]  /*4a00*/  ISETP.GT.U32.AND P4, PT, R23, R12, PT ;  /* 0x0000000c1700720c */ /* 0x000fc40003f84070 */
[----:B------:R-:W-:Y:S01]  /*4a10*/  ISETP.GT.U32.AND P2, PT, R23, R14, PT ;  /* 0x0000000e1700720c */ /* 0x000fe20003f44070 */
[----:B------:R2:W-:Y:S01]  /*4a20*/  STL [R1+0xc8], R0 ;  /* 0x0000c80001007387 */ /* 0x0005e20000100800 */
[----:B0-----:R-:W-:Y:S01]  /*4a30*/  IABS R2, R5 ;  /* 0x0000000500027213 */ /* 0x001fe20000000000 */
[----:B------:R-:W-:Y:S01]  /*4a40*/  IMAD.HI.U32 R5, R3, R10, RZ ;  /* 0x0000000a03057227 */ /* 0x000fe200078e00ff */
[C---:B------:R-:W-:Y:S02]  /*4a50*/  IADD3 R9, R25.reuse, 0x5a, RZ ;  /* 0x0000005a19097810 */ /* 0x040fe40007ffe0ff */
[----:B------:R-:W-:Y:S01]  /*4a60*/  IADD3 R7, R25, 0x5c, RZ ;  /* 0x0000005c19077810 */ /* 0x000fe20007ffe0ff */
[----:B-1----:R-:W-:Y:S01]  /*4a70*/  IMAD.HI.U32 R6, R3, R2, RZ ;  /* 0x0000000203067227 */ /* 0x002fe200078e00ff */
[----:B------:R-:W-:Y:S02]  /*4a80*/  IABS R8, R9 ;  /* 0x0000000900087213 */ /* 0x000fe40000000000 */
[C---:B------:R-:W-:Y:S01]  /*4a90*/  IADD3 R4, R25.reuse, 0x58, RZ ;  /* 0x0000005819047810 */ /* 0x040fe20007ffe0ff */
[----:B------:R-:W-:Y:S01]  /*4aa0*/  IMAD.MOV R6, RZ, RZ, -R6 ;  /* 0x000000ffff067224 */ /* 0x000fe200078e0a06 */
[----:B--2---:R-:W-:Y:S01]  /*4ab0*/  IADD3 R0, R25, 0x5e, RZ ;  /* 0x0000005e19007810 */ /* 0x004fe20007ffe0ff */
[----:B------:R-:W-:Y:S01]  /*4ac0*/  IMAD.MOV R5, RZ, RZ, -R5 ;  /* 0x000000ffff057224 */ /* 0x000fe200078e0a05 */
[----:B------:R-:W-:Y:S01]  /*4ad0*/  IABS R13, R7 ;  /* 0x00000007000d7213 */ /* 0x000fe20000000000 */
[----:B------:R-:W-:Y:S01]  /*4ae0*/  IMAD R2, R23, R6, R2 ;  /* 0x0000000617027224 */ /* 0x000fe200078e0202 */
[----:B------:R-:W-:Y:S01]  /*4af0*/  IABS R6, R0 ;  /* 0x0000000000067213 */ /* 0x000fe20000000000 */
[----:B------:R-:W-:-:S02]  /*4b00*/  @!P4 IMAD.IADD R12, R12, 0x1, -R23 ;  /* 0x000000010c0cc824 */ /* 0x000fc400078e0a17 */
[C---:B------:R-:W-:Y:S01]  /*4b10*/  IMAD R10, R23.reuse, R5, R10 ;  /* 0x00000005170a7224 */ /* 0x040fe200078e020a */
[----:B------:R-:W-:Y:S01]  /*4b20*/  IABS R5, R4 ;  /* 0x0000000400057213 */ /* 0x000fe20000000000 */
[----:B------:R-:W-:Y:S01]  /*4b30*/  @!P3 IMAD.MOV R15, RZ, RZ, -R15 ;  /* 0x000000ffff0fb224 */ /* 0x000fe200078e0a0f */
[C---:B------:R-:W-:Y:S01]  /*4b40*/  ISETP.GT.U32.AND P3, PT, R23.reuse, R12, PT ;  /* 0x0000000c1700720c */ /* 0x040fe20003f64070 */
[----:B------:R-:W-:Y:S01]  /*4b50*/  @!P2 IMAD.IADD R14, R14, 0x1, -R23 ;  /* 0x000000010e0ea824 */ /* 0x000fe200078e0a17 */
[----:B------:R-:W-:Y:S01]  /*4b60*/  ISETP.GT.U32.AND P2, PT, R23, R2, PT ;  /* 0x000000021700720c */ /* 0x000fe20003f44070 */
[----:B------:R-:W-:Y:S01]  /*4b70*/  IMAD.HI.U32 R11, R3, R6, RZ ;  /* 0x00000006030b7227 */ /* 0x000fe200078e00ff */
[----:B------:R-:W-:Y:S01]  /*4b80*/  ISETP.GT.U32.AND P4, PT, R23, R10, PT ;  /* 0x0000000a1700720c */ /* 0x000fe20003f84070 */
[----:B------:R-:W-:Y:S02]  /*4b90*/  STL [R1+0xc4], R15 ;  /* 0x0000c40f01007387 */ /* 0x000fe40000100800 */
[----:B------:R-:W-:-:S02]  /*4ba0*/  IMAD.MOV R11, RZ, RZ, -R11 ;  /* 0x000000ffff0b7224 */ /* 0x000fc400078e0a0b */
[----:B------:R-:W-:Y:S01]  /*4bb0*/  @!P6 IMAD.MOV R14, RZ, RZ, -R14 ;  /* 0x000000ffff0ee224 */ /* 0x000fe200078e0a0e */
[----:B------:R-:W-:Y:S01]  /*4bc0*/  ISETP.GE.AND P6, PT, R0, RZ, PT ;  /* 0x000000ff0000720c */ /* 0x000fe20003fc6270 */
[C---:B------:R-:W-:Y:S02]  /*4bd0*/  IMAD R0, R23.reuse, R11, R6 ;  /* 0x0000000b17007224 */ /* 0x040fe400078e0206 */
[--C-:B------:R-:W-:Y:S01]  /*4be0*/  @!P3 IMAD.IADD R12, R12, 0x1, -R23.reuse ;  /* 0x000000010c0cb824 */ /* 0x100fe200078e0a17 */
[----:B------:R0:W-:Y:S01]  /*4bf0*/  STL [R1+0xc0], R14 ;  /* 0x0000c00e01007387 */ /* 0x0001e20000100800 */
[--C-:B------:R-:W-:Y:S01]  /*4c00*/  @!P2 IMAD.IADD R2, R2, 0x1, -R23.reuse ;  /* 0x000000010202a824 */ /* 0x100fe200078e0a17 */
[----:B------:R-:W-:Y:S01]  /*4c10*/  ISETP.GT.U32.AND P3, PT, R23, R0, PT ;  /* 0x000000001700720c */ /* 0x000fe20003f64070 */
[----:B------:R-:W-:Y:S02]  /*4c20*/  @!P4 IMAD.IADD R10, R10, 0x1, -R23 ;  /* 0x000000010a0ac824 */ /* 0x000fe400078e0a17 */
[----:B------:R-:W-:Y:S01]  /*4c30*/  IMAD.HI.U32 R6, R3, R8, RZ ;  /* 0x0000000803067227 */ /* 0x000fe200078e00ff */
[----:B------:R-:W-:-:S02]  /*4c40*/  ISETP.GT.U32.AND P2, PT, R23, R2, PT ;  /* 0x000000021700720c */ /* 0x000fc40003f44070 */
[----:B------:R-:W-:Y:S01]  /*4c50*/  ISETP.GT.U32.AND P4, PT, R23, R10, PT ;  /* 0x0000000a1700720c */ /* 0x000fe20003f84070 */
[----:B------:R-:W-:Y:S02]  /*4c60*/  IMAD.MOV R6, RZ, RZ, -R6 ;  /* 0x000000ffff067224 */ /* 0x000fe400078e0a06 */
[----:B0-----:R-:W-:-:S04]  /*4c70*/  IMAD.HI.U32 R14, R3, R13, RZ ;  /* 0x0000000d030e7227 */ /* 0x001fc800078e00ff */
[----:B------:R-:W-:Y:S02]  /*4c80*/  IMAD.MOV.U32 R15, RZ, RZ, R12 ;  /* 0x000000ffff0f7224 */ /* 0x000fe400078e000c */
[----:B------:R-:W-:Y:S02]  /*4c90*/  @!P3 IMAD.IADD R0, R0, 0x1, -R23 ;  /* 0x000000010000b824 */ /* 0x000fe400078e0a17 */
[----:B------:R-:W-:-:S04]  /*4ca0*/  IMAD.HI.U32 R11, R3, R5, RZ ;  /* 0x00000005030b7227 */ /* 0x000fc800078e00ff */
[----:B------:R-:W-:Y:S02]  /*4cb0*/  IMAD.MOV R14, RZ, RZ, -R14 ;  /* 0x000000ffff0e7224 */ /* 0x000fe400078e0a0e */
[----:B------:R-:W-:Y:S01]  /*4cc0*/  IMAD R8, R23, R6, R8 ;  /* 0x0000000617087224 */ /* 0x000fe200078e0208 */
[----:B------:R-:W-:Y:S01]  /*4cd0*/  IADD3 R6, R25, 0x56, RZ ;  /* 0x0000005619067810 */ /* 0x000fe20007ffe0ff */
[----:B------:R-:W-:Y:S01]  /*4ce0*/  @!P0 IMAD.MOV R15, RZ, RZ, -R15 ;  /* 0x000000ffff0f8224 */ /* 0x000fe200078e0a0f */
[----:B------:R-:W-:Y:S01]  /*4cf0*/  ISETP.GT.U32.AND P0, PT, R23, R0, PT ;  /* 0x000000001700720c */ /* 0x000fe20003f04070 */
[----:B------:R-:W-:Y:S02]  /*4d00*/  IMAD.MOV R11, RZ, RZ, -R11 ;  /* 0x000000ffff0b7224 */ /* 0x000fe400078e0a0b */
[----:B------:R-:W-:Y:S01]  /*4d10*/  @!P2 IMAD.IADD R2, R2, 0x1, -R23 ;  /* 0x000000010202a824 */ /* 0x000fe200078e0a17 */
[----:B------:R-:W-:Y:S01]  /*4d20*/  ISETP.GE.AND P2, PT, R7, RZ, PT ;  /* 0x000000ff0700720c */ /* 0x000fe20003f46270 */
[C---:B------:R-:W-:Y:S01]  /*4d30*/  IMAD R7, R23.reuse, R14, R13 ;  /* 0x0000000e17077224 */ /* 0x040fe200078e020d */
[----:B------:R-:W-:Y:S01]  /*4d40*/  STL [R1+0xa4], R15 ;  /* 0x0000a40f01007387 */ /* 0x000fe20000100800 */
[----:B------:R-:W-:Y:S01]  /*4d50*/  @!P4 IMAD.IADD R10, R10, 0x1, -R23 ;  /* 0x000000010a0ac824 */ /* 0x000fe200078e0a17 */
[C---:B------:R-:W-:Y:S01]  /*4d60*/  ISETP.GT.U32.AND P4, PT, R23.reuse, R8, PT ;  /* 0x000000081700720c */ /* 0x040fe20003f84070 */
[C---:B------:R-:W-:Y:S01]  /*4d70*/  IMAD R5, R23.reuse, R11, R5 ;  /* 0x0000000b17057224 */ /* 0x040fe200078e0205 */
[----:B------:R-:W-:Y:S01]  /*4d80*/  IABS R11, R6 ;  /* 0x00000006000b7213 */ /* 0x000fe20000000000 */
[----:B------:R-:W-:Y:S01]  /*4d90*/  IMAD.MOV.U32 R13, RZ, RZ, R2 ;  /* 0x000000ffff0d7224 */ /* 0x000fe200078e0002 */
[----:B------:R-:W-:Y:S01]  /*4da0*/  ISETP.GT.U32.AND P3, PT, R23, R7, PT ;  /* 0x000000071700720c */ /* 0x000fe20003f64070 */
[----:B------:R-:W-:-:S02]  /*4db0*/  IMAD.MOV.U32 R12, RZ, RZ, R10 ;  /* 0x000000ffff0c7224 */ /* 0x000fc400078e000a */
[----:B------:R-:W-:Y:S02]  /*4dc0*/  IMAD.MOV.U32 R2, RZ, RZ, R11 ;  /* 0x000000ffff027224 */ /* 0x000fe400078e000b */
[----:B------:R-:W-:Y:S01]  /*4dd0*/  @!P1 IMAD.MOV R13, RZ, RZ, -R13 ;  /* 0x000000ffff0d9224 */ /* 0x000fe200078e0a0d */
[----:B------:R-:W-:Y:S01]  /*4de0*/  ISETP.GE.AND P1, PT, R9, RZ, PT ;  /* 0x000000ff0900720c */ /* 0x000fe20003f26270 */
[--C-:B------:R-:W-:Y:S01]  /*4df0*/  @!P0 IMAD.IADD R0, R0, 0x1, -R23.reuse ;  /* 0x0000000100008824 */ /* 0x100fe200078e0a17 */
[----:B------:R-:W-:Y:S01]  /*4e00*/  IADD3 R9, R25, 0x54, RZ ;  /* 0x0000005419097810 */ /* 0x000fe20007ffe0ff */
[----:B------:R-:W-:Y:S01]  /*4e10*/  IMAD.HI.U32 R10, R3, R2, RZ ;  /* 0x00000002030a7227 */ /* 0x000fe200078e00ff */
[----:B------:R0:W-:Y:S01]  /*4e20*/  STL [R1+0xb0], R13 ;  /* 0x0000b00d01007387 */ /* 0x0001e20000100800 */
[----:B------:R-:W-:Y:S02]  /*4e30*/  ISETP.GE.AND P0, PT, R4, RZ, PT ;  /* 0x000000ff0400720c */ /* 0x000fe40003f06270 */
[--C-:B------:R-:W-:Y:S01]  /*4e40*/  @!P4 IMAD.IADD R8, R8, 0x1, -R23.reuse ;  /* 0x000000010808c824 */ /* 0x100fe200078e0a17 */
[----:B------:R-:W-:Y:S01]  /*4e50*/  IABS R14, R9 ;  /* 0x00000009000e7213 */ /* 0x000fe20000000000 */
[----:B------:R-:W-:Y:S01]  /*4e60*/  IMAD.MOV.U32 R11, RZ, RZ, R0 ;  /* 0x000000ffff0b7224 */ /* 0x000fe200078e0000 */
[C---:B------:R-:W-:Y:S01]  /*4e70*/  IADD3 R0, R25.reuse, 0x50, RZ ;  /* 0x0000005019007810 */ /* 0x040fe20007ffe0ff */
[----:B------:R-:W-:Y:S01]  /*4e80*/  IMAD.MOV R10, RZ, RZ, -R10 ;  /* 0x000000ffff0a7224 */ /* 0x000fe200078e0a0a */
[----:B------:R-:W-:Y:S01]  /*4e90*/  IADD3 R4, R25, 0x52, RZ ;  /* 0x0000005219047810 */ /* 0x000fe20007ffe0ff */
[----:B------:R-:W-:Y:S01]  /*4ea0*/  @!P3 IMAD.IADD R7, R7, 0x1, -R23 ;  /* 0x000000010707b824 */ /* 0x000fe200078e0a17 */
[----:B------:R-:W-:Y:S01]  /*4eb0*/  ISETP.GE.AND P3, PT, R6, RZ, PT ;  /* 0x000000ff0600720c */ /* 0x000fe20003f66270 */
[----:B------:R-:W-:Y:S01]  /*4ec0*/  @!P6 IMAD.MOV R11, RZ, RZ, -R11 ;  /* 0x000000ffff0be224 */ /* 0x000fe200078e0a0b */
[C---:B------:R-:W-:Y:S01]  /*4ed0*/  ISETP.GT.U32.AND P6, PT, R23.reuse, R8, PT ;  /* 0x000000081700720c */ /* 0x040fe20003fc4070 */
[C---:B------:R-:W-:Y:S01]  /*4ee0*/  IMAD R2, R23.reuse, R10, R2 ;  /* 0x0000000a17027224 */ /* 0x040fe200078e0202 */
[C---:B------:R-:W-:Y:S01]  /*4ef0*/  ISETP.GT.U32.AND P4, PT, R23.reuse, R7, PT ;  /* 0x000000071700720c */ /* 0x040fe20003f84070 */
[----:B------:R-:W-:Y:S01]  /*4f00*/  @!P5 IMAD.MOV R12, RZ, RZ, -R12 ;  /* 0x000000ffff0cd224 */ /* 0x000fe200078e0a0c */
[----:B------:R-:W-:Y:S01]  /*4f10*/  ISETP.GT.U32.AND P5, PT, R23, R5, PT ;  /* 0x000000051700720c */ /* 0x000fe20003fa4070 */
[----:B------:R-:W-:Y:S01]  /*4f20*/  IMAD.HI.U32 R10, R3, R14, RZ ;  /* 0x0000000e030a7227 */ /* 0x000fe200078e00ff */
[----:B------:R-:W-:-:S02]  /*4f30*/  IADD3 R6, R25, 0x4e, RZ ;  /* 0x0000004e19067810 */ /* 0x000fc40007ffe0ff */
[----:B------:R1:W-:Y:S01]  /*4f40*/  STL [R1+0xb4], R12 ;  /* 0x0000b40c01007387 */ /* 0x0003e20000100800 */
[----:B------:R-:W-:Y:S01]  /*4f50*/  IMAD.MOV R10, RZ, RZ, -R10 ;  /* 0x000000ffff0a7224 */ /* 0x000fe200078e0a0a */
[----:B0-----:R-:W-:Y:S02]  /*4f60*/  IABS R13, R4 ;  /* 0x00000004000d7213 */ /* 0x001fe40000000000 */
[----:B------:R0:W-:Y:S01]  /*4f70*/  STL [R1+0xbc], R11 ;  /* 0x0000bc0b01007387 */ /* 0x0001e20000100800 */
[----:B------:R-:W-:Y:S02]  /*4f80*/  IMAD R14, R23, R10, R14 ;  /* 0x0000000a170e7224 */ /* 0x000fe400078e020e */
[--C-:B------:R-:W-:Y:S02]  /*4f90*/  @!P6 IMAD.IADD R8, R8, 0x1, -R23.reuse ;  /* 0x000000010808e824 */ /* 0x100fe400078e0a17 */
[--C-:B------:R-:W-:Y:S01]  /*4fa0*/  @!P5 IMAD.IADD R5, R5, 0x1, -R23.reuse ;  /* 0x000000010505d824 */ /* 0x100fe200078e0a17 */
[----:B------:R-:W-:Y:S01]  /*4fb0*/  ISETP.GT.U32.AND P6, PT, R23, R14, PT ;  /* 0x0000000e1700720c */ /* 0x000fe20003fc4070 */
[----:B------:R-:W-:Y:S01]  /*4fc0*/  @!P4 IMAD.IADD R7, R7, 0x1, -R23 ;  /* 0x000000010707c824 */ /* 0x000fe200078e0a17 */
[C---:B------:R-:W-:Y:S01]  /*4fd0*/  ISETP.GT.U32.AND P4, PT, R23.reuse, R2, PT ;  /* 0x000000021700720c */ /* 0x040fe20003f84070 */
[----:B------:R-:W-:Y:S01]  /*4fe0*/  @!P1 IMAD.MOV R8, RZ, RZ, -R8 ;  /* 0x000000ffff089224 */ /* 0x000fe200078e0a08 */
[----:B------:R-:W-:Y:S01]  /*4ff0*/  ISETP.GT.U32.AND P5, PT, R23, R5, PT ;  /* 0x000000051700720c */ /* 0x000fe20003fa4070 */
[----:B------:R-:W-:Y:S01]  /*5000*/  IMAD.MOV.U32 R15, RZ, RZ, R7 ;  /* 0x000000ffff0f7224 */ /* 0x000fe200078e0007 */
[----:B-1----:R-:W-:-:S02]  /*5010*/  IABS R12, R0 ;  /* 0x00000000000c7213 */ /* 0x002fc40000000000 */
[----:B0-----:R-:W-:Y:S01]  /*5020*/  IABS R11, R6 ;  /* 0x00000006000b7213 */ /* 0x001fe20000000000 */
[----:B------:R-:W-:Y:S02]  /*5030*/  @!P2 IMAD.MOV R15, RZ, RZ, -R15 ;  /* 0x000000ffff0fa224 */ /* 0x000fe400078e0a0f */
[----:B------:R-:W-:-:S03]  /*5040*/  IMAD.HI.U32 R10, R3, R12, RZ ;  /* 0x0000000c030a7227 */ /* 0x000fc600078e00ff */
[----:B------:R-:W-:Y:S01]  /*5050*/  STL [R1+0xa8], R15 ;  /* 0x0000a80f01007387 */ /* 0x000fe20000100800 */
[--C-:B------:R-:W-:Y:S02]  /*5060*/  @!P6 IMAD.IADD R14, R14, 0x1, -R23.reuse ;  /* 0x000000010e0ee824 */ /* 0x100fe400078e0a17 */
[--C-:B------:R-:W-:Y:S01]  /*5070*/  @!P4 IMAD.IADD R2, R2, 0x1, -R23.reuse ;  /* 0x000000010202c824 */ /* 0x100fe200078e0a17 */
[----:B------:R-:W-:Y:S01]  /*5080*/  ISETP.GE.AND P4, PT, R4, RZ, PT ;  /* 0x000000ff0400720c */ /* 0x000fe20003f86270 */
[----:B------:R-:W-:Y:S01]  /*5090*/  @!P5 IMAD.IADD R5, R5, 0x1, -R23 ;  /* 0x000000010505d824 */ /* 0x000fe200078e0a17 */
[----:B------:R-:W-:Y:S01]  /*50a0*/  ISETP.GT.U32.AND P6, PT, R23, R14, PT ;  /* 0x0000000e1700720c */ /* 0x000fe20003fc4070 */
[----:B------:R-:W-:Y:S01]  /*50b0*/  IMAD.HI.U32 R4, R3, R11, RZ ;  /* 0x0000000b03047227 */ /* 0x000fe200078e00ff */
[----:B------:R-:W-:Y:S01]  /*50c0*/  ISETP.GE.AND P5, PT, R9, RZ, PT ;  /* 0x000000ff0900720c */ /* 0x000fe20003fa6270 */
[----:B------:R0:W-:Y:S01]  /*50d0*/  STL [R1+0x6c], R8 ;  /* 0x00006c0801007387 */ /* 0x0001e20000100800 */
[----:B------:R-:W-:Y:S01]  /*50e0*/  ISETP.GT.U32.AND P2, PT, R23, R2, PT ;  /* 0x000000021700720c */ /* 0x000fe20003f44070 */
[----:B------:R-:W-:-:S02]  /*50f0*/  IMAD.MOV R7, RZ, RZ, -R10 ;  /* 0x000000ffff077224 */ /* 0x000fc400078e0a0a */
[----:B------:R-:W-:Y:S02]  /*5100*/  IMAD.MOV R4, RZ, RZ, -R4 ;  /* 0x000000ffff047224 */ /* 0x000fe400078e0a04 */
[----:B------:R-:W-:Y:S02]  /*5110*/  IMAD R12, R23, R7, R12 ;  /* 0x00000007170c7224 */ /* 0x000fe400078e020c */
[----:B------:R-:W-:Y:S01]  /*5120*/  IMAD.MOV.U32 R10, RZ, RZ, R5 ;  /* 0x000000ffff0a7224 */ /* 0x000fe200078e0005 */
[----:B------:R-:W-:Y:S01]  /*5130*/  IADD3 R5, R25, 0x4c, RZ ;  /* 0x0000004c19057810 */ /* 0x000fe20007ffe0ff */
[----:B------:R-:W-:Y:S01]  /*5140*/  IMAD.HI.U32 R9, R3, R13, RZ ;  /* 0x0000000d03097227 */ /* 0x000fe200078e00ff */
[----:B0-----:R-:W-:-:S03]  /*5150*/  IADD3 R8, R25, 0x4a, RZ ;  /* 0x0000004a19087810 */ /* 0x001fc60007ffe0ff */
[C---:B------:R-:W-:Y:S01]  /*5160*/  IMAD R11, R23.reuse, R4, R11 ;  /* 0x00000004170b7224 */ /* 0x040fe200078e020b */
[----:B------:R-:W-:Y:S01]  /*5170*/  IABS R4, R5 ;  /* 0x0000000500047213 */ /* 0x000fe20000000000 */
[----:B------:R-:W-:Y:S01]  /*5180*/  @!P0 IMAD.MOV R10, RZ, RZ, -R10 ;  /* 0x000000ffff0a8224 */ /* 0x000fe200078e0a0a */
[C---:B------:R-:W-:Y:S01]  /*5190*/  ISETP.GT.U32.AND P0, PT, R23.reuse, R12, PT ;  /* 0x0000000c1700720c */ /* 0x040fe20003f04070 */
[----:B------:R-:W-:Y:S02]  /*51a0*/  IMAD.MOV R9, RZ, RZ, -R9 ;  /* 0x000000ffff097224 */ /* 0x000fe400078e0a09 */
[----:B------:R-:W-:Y:S01]  /*51b0*/  @!P6 IMAD.IADD R14, R14, 0x1, -R23 ;  /* 0x000000010e0ee824 */ /* 0x000fe200078e0a17 */
[C---:B------:R-:W-:Y:S01]  /*51c0*/  ISETP.GT.U32.AND P6, PT, R23.reuse, R11, PT ;  /* 0x0000000b1700720c */ /* 0x040fe20003fc4070 */
[----:B------:R-:W-:Y:S01]  /*51d0*/  IMAD R13, R23, R9, R13 ;  /* 0x00000009170d7224 */ /* 0x000fe200078e020d */
[----:B------:R0:W-:Y:S01]  /*51e0*/  STL [R1+0x54], R10 ;  /* 0x0000540a01007387 */ /* 0x0001e20000100800 */
[----:B------:R-:W-:Y:S01]  /*51f0*/  @!P2 IMAD.IADD R2, R2, 0x1, -R23 ;  /* 0x000000010202a824 */ /* 0x000fe200078e0a17 */
[----:B------:R-:W-:Y:S01]  /*5200*/  ISETP.GE.AND P2, PT, R0, RZ, PT ;  /* 0x000000ff0000720c */ /* 0x000fe20003f46270 */
[----:B------:R-:W-:Y:S01]  /*5210*/  IMAD.HI.U32 R7, R3, R4, RZ ;  /* 0x0000000403077227 */ /* 0x000fe200078e00ff */
[----:B------:R-:W-:-:S02]  /*5220*/  ISETP.GT.U32.AND P1, PT, R23, R13, PT ;  /* 0x0000000d1700720c */ /* 0x000fc40003f24070 */
[----:B------:R-:W-:Y:S01]  /*5230*/  IABS R0, R8 ;  /* 0x0000000800007213 */ /* 0x000fe20000000000 */
[--C-:B------:R-:W-:Y:S02]  /*5240*/  @!P0 IMAD.IADD R12, R12, 0x1, -R23.reuse ;  /* 0x000000010c0c8824 */ /* 0x100fe400078e0a17 */
[----:B------:R-:W-:Y:S02]  /*5250*/  IMAD.MOV.U32 R9, RZ, RZ, R2 ;  /* 0x000000ffff097224 */ /* 0x000fe400078e0002 */
[----:B------:R-:W-:Y:S01]  /*5260*/  @!P6 IMAD.IADD R11, R11, 0x1, -R23 ;  /* 0x000000010b0be824 */ /* 0x000fe200078e0a17 */
[----:B------:R-:W-:Y:S01]  /*5270*/  ISETP.GT.U32.AND P6, PT, R23, R12, PT ;  /* 0x0000000c1700720c */ /* 0x000fe20003fc4070 */
[----:B------:R-:W-:-:S04]  /*5280*/  IMAD.HI.U32 R2, R3, R0, RZ ;  /* 0x0000000003027227 */ /* 0x000fc800078e00ff */
[----:B------:R-:W-:Y:S01]  /*5290*/  @!P1 IMAD.IADD R13, R13, 0x1, -R23 ;  /* 0x000000010d0d9824 */ /* 0x000fe200078e0a17 */
[----:B------:R-:W-:Y:S01]  /*52a0*/  ISETP.GE.AND P1, PT, R6, RZ, PT ;  /* 0x000000ff0600720c */ /* 0x000fe20003f26270 */
[----:B------:R-:W-:Y:S01]  /*52b0*/  IMAD.MOV R2, RZ, RZ, -R2 ;  /* 0x000000ffff027224 */ /* 0x000fe200078e0a02 */
[----:B------:R-:W-:Y:S01]  /*52c0*/  IADD3 R6, R25, 0x48, RZ ;  /* 0x0000004819067810 */ /* 0x000fe20007ffe0ff */
[----:B------:R-:W-:Y:S01]  /*52d0*/  IMAD.MOV R7, RZ, RZ, -R7 ;  /* 0x000000ffff077224 */ /* 0x000fe200078e0a07 */
[C---:B------:R-:W-:Y:S01]  /*52e0*/  ISETP.GT.U32.AND P0, PT, R23.reuse, R13, PT ;  /* 0x0000000d1700720c */ /* 0x040fe20003f04070 */
[----:B------:R-:W-:Y:S01]  /*52f0*/  IMAD R0, R23, R2, R0 ;  /* 0x0000000217007224 */ /* 0x000fe200078e0200 */
[----:B------:R-:W-:Y:S01]  /*5300*/  IABS R15, R6 ;  /* 0x00000006000f7213 */ /* 0x000fe20000000000 */
[----:B------:R-:W-:Y:S01]  /*5310*/  @!P6 IMAD.IADD R12, R12, 0x1, -R23 ;  /* 0x000000010c0ce824 */ /* 0x000fe200078e0a17 */
[----:B------:R-:W-:Y:S01]  /*5320*/  IADD3 R2, R25, 0x44, RZ ;  /* 0x0000004419027810 */ /* 0x000fe20007ffe0ff */
[C---:B------:R-:W-:Y:S01]  /*5330*/  IMAD R4, R23.reuse, R7, R4 ;  /* 0x0000000717047224 */ /* 0x040fe200078e0204 */
[----:B------:R-:W-:Y:S01]  /*5340*/  ISETP.GT.U32.AND P6, PT, R23, R0, PT ;  /* 0x000000001700720c */ /* 0x000fe20003fc4070 */
[----:B------:R-:W-:Y:S01]  /*5350*/  @!P3 IMAD.MOV R9, RZ, RZ, -R9 ;  /* 0x000000ffff09b224 */ /* 0x000fe200078e0a09 */
[----:B------:R-:W-:Y:S01]  /*5360*/  IADD3 R7, R25, 0x46, RZ ;  /* 0x0000004619077810 */ /* 0x000fe20007ffe0ff */
[----:B------:R-:W-:Y:S01]  /*5370*/  IMAD.HI.U32 R16, R3, R15, RZ ;  /* 0x0000000f03107227 */ /* 0x000fe200078e00ff */
[----:B------:R-:W-:-:S02]  /*5380*/  ISETP.GT.U32.AND P3, PT, R23, R11, PT ;  /* 0x0000000b1700720c */ /* 0x000fc40003f64070 */
[----:B0-----:R-:W-:Y:S01]  /*5390*/  IABS R10, R7 ;  /* 0x00000007000a7213 */ /* 0x001fe20000000000 */
[--C-:B------:R-:W-:Y:S01]  /*53a0*/  @!P0 IMAD.IADD R13, R13, 0x1, -R23.reuse ;  /* 0x000000010d0d8824 */ /* 0x100fe200078e0a17 */
[----:B------:R-:W-:Y:S01]  /*53b0*/  ISETP.GT.U32.AND P0, PT, R23, R4, PT ;  /* 0x000000041700720c */ /* 0x000fe20003f04070 */
[----:B------:R0:W-:Y:S01]  /*53c0*/  STL [R1+0xa0], R9 ;  /* 0x0000a00901007387 */ /* 0x0001e20000100800 */
[----:B------:R-:W-:Y:S02]  /*53d0*/  @!P5 IMAD.MOV R14, RZ, RZ, -R14 ;  /* 0x000000ffff0ed224 */ /* 0x000fe400078e0a0e */
[----:B------:R-:W-:Y:S02]  /*53e0*/  IMAD.MOV R16, RZ, RZ, -R16 ;  /* 0x000000ffff107224 */ /* 0x000fe400078e0a10 */
[----:B------:R-:W-:Y:S01]  /*53f0*/  @!P6 IMAD.IADD R0, R0, 0x1, -R23 ;  /* 0x000000010000e824 */ /* 0x000fe200078e0a17 */
[----:B------:R-:W-:Y:S01]  /*5400*/  STL [R1+0x50], R14 ;  /* 0x0000500e01007387 */ /* 0x000fe20000100800 */
[----:B------:R-:W-:-:S02]  /*5410*/  @!P4 IMAD.MOV R13, RZ, RZ, -R13 ;  /* 0x000000ffff0dc224 */ /* 0x000fc400078e0a0d */
[--C-:B------:R-:W-:Y:S01]  /*5420*/  @!P3 IMAD.IADD R11, R11, 0x1, -R23.reuse ;  /* 0x000000010b0bb824 */ /* 0x100fe200078e0a17 */
[----:B------:R-:W-:Y:S01]  /*5430*/  ISETP.GT.U32.AND P6, PT, R23, R0, PT ;  /* 0x000000001700720c */ /* 0x000fe20003fc4070 */
[----:B0-----:R-:W-:Y:S01]  /*5440*/  IMAD.HI.U32 R9, R3, R10, RZ ;  /* 0x0000000a03097227 */ /* 0x001fe200078e00ff */
[----:B------:R-:W-:Y:S01]  /*5450*/  ISETP.GE.AND P3, PT, R5, RZ, PT ;  /* 0x000000ff0500720c */ /* 0x000fe20003f66270 */
[----:B------:R-:W-:Y:S01]  /*5460*/  STL [R1+0x4c], R13 ;  /* 0x00004c0d01007387 */ /* 0x000fe20000100800 */
[----:B------:R-:W-:Y:S01]  /*5470*/  IABS R5, R2 ;  /* 0x0000000200057213 */ /* 0x000fe20000000000 */
[----:B------:R-:W-:Y:S01]  /*5480*/  @!P0 IMAD.IADD R4, R4, 0x1, -R23 ;  /* 0x0000000104048824 */ /* 0x000fe200078e0a17 */
[----:B------:R-:W-:Y:S01]  /*5490*/  ISETP.GE.AND P0, PT, R8, RZ, PT ;  /* 0x000000ff0800720c */ /* 0x000fe20003f06270 */
[----:B------:R-:W-:Y:S02]  /*54a0*/  IMAD.MOV R9, RZ, RZ, -R9 ;  /* 0x000000ffff097224 */ /* 0x000fe400078e0a09 */
[C---:B------:R-:W-:Y:S01]  /*54b0*/  IMAD R8, R23.reuse, R16, R15 ;  /* 0x0000001017087224 */ /* 0x040fe200078e020f */
[C---:B------:R-:W-:Y:S01]  /*54c0*/  ISETP.GT.U32.AND P5, PT, R23.reuse, R4, PT ;  /* 0x000000041700720c */ /* 0x040fe20003fa4070 */
[----:B------:R-:W-:Y:S01]  /*54d0*/  IMAD R10, R23, R9, R10 ;  /* 0x00000009170a7224 */ /* 0x000fe200078e020a */
[----:B------:R-:W-:Y:S01]  /*54e0*/  IADD3 R16, R25, 0x16, RZ ;  /* 0x0000001619107810 */ /* 0x000fe20007ffe0ff */
[----:B------:R-:W-:Y:S01]  /*54f0*/  @!P6 IMAD.IADD R0, R0, 0x1, -R23 ;  /* 0x000000010000e824 */ /* 0x000fe200078e0a17 */
[C---:B------:R-:W-:Y:S01]  /*5500*/  ISETP.GT.U32.AND P4, PT, R23.reuse, R8, PT ;  /* 0x000000081700720c */ /* 0x040fe20003f84070 */
[----:B------:R-:W-:Y:S01]  /*5510*/  @!P1 IMAD.MOV R11, RZ, RZ, -R11 ;  /* 0x000000ffff0b9224 */ /* 0x000fe200078e0a0b */
[----:B------:R-:W-:Y:S01]  /*5520*/  ISETP.GT.U32.AND P6, PT, R23, R10, PT ;  /* 0x0000000a1700720c */ /* 0x000fe20003fc4070 */
[----:B------:R-:W-:Y:S01]  /*5530*/  @!P2 IMAD.MOV R12, RZ, RZ, -R12 ;  /* 0x000000ffff0ca224 */ /* 0x000fe200078e0a0c */
[----:B------:R-:W-:Y:S01]  /*5540*/  ISETP.GE.AND P1, PT, R7, RZ, PT ;  /* 0x000000ff0700720c */ /* 0x000fe20003f26270 */
[----:B------:R-:W-:Y:S01]  /*5550*/  IMAD.HI.U32 R7, R3, R5, RZ ;  /* 0x0000000503077227 */ /* 0x000fe200078e00ff */
[----:B------:R-:W-:-:S02]  /*5560*/  ISETP.GE.AND P2, PT, R6, RZ, PT ;  /* 0x000000ff0600720c */ /* 0x000fc40003f46270 */
[----:B------:R-:W-:Y:S01]  /*5570*/  IADD3 R6, R25, 0x42, RZ ;  /* 0x0000004219067810 */ /* 0x000fe20007ffe0ff */
[----:B------:R-:W-:Y:S01]  /*5580*/  @!P5 IMAD.IADD R4, R4, 0x1, -R23 ;  /* 0x000000010404d824 */ /* 0x000fe200078e0a17 */
[----:B------:R-:W-:Y:S01]  /*5590*/  ISETP.GE.AND P5, PT, R2, RZ, PT ;  /* 0x000000ff0200720c */ /* 0x000fe20003fa6270 */
[----:B------:R-:W-:Y:S01]  /*55a0*/  IMAD.MOV R2, RZ, RZ, -R7 ;  /* 0x000000ffff027224 */ /* 0x000fe200078e0a07 */
[----:B------:R0:W-:Y:S01]  /*55b0*/  STL [R1+0x48], R12 ;  /* 0x0000480c01007387 */ /* 0x0001e20000100800 */
[----:B------:R-:W-:Y:S01]  /*55c0*/  IABS R7, R6 ;  /* 0x0000000600077213 */ /* 0x000fe20000000000 */
[--C-:B------:R-:W-:Y:S02]  /*55d0*/  @!P4 IMAD.IADD R8, R8, 0x1, -R23.reuse ;  /* 0x000000010808c824 */ /* 0x100fe400078e0a17 */
[----:B------:R1:W-:Y:S01]  /*55e0*/  STL [R1+0x44], R11 ;  /* 0x0000440b01007387 */ /* 0x0003e20000100800 */
[----:B------:R-:W-:Y:S02]  /*55f0*/  @!P6 IMAD.IADD R10, R10, 0x1, -R23 ;  /* 0x000000010a0ae824 */ /* 0x000fe400078e0a17 */
[C---:B------:R-:W-:Y:S01]  /*5600*/  IMAD R2, R23.reuse, R2, R5 ;  /* 0x0000000217027224 */ /* 0x040fe200078e0205 */
[----:B------:R-:W-:-:S02]  /*5610*/  ISETP.GT.U32.AND P4, PT, R23, R8, PT ;  /* 0x000000081700720c */ /* 0x000fc40003f84070 */
[----:B------:R-:W-:Y:S01]  /*5620*/  ISETP.GT.U32.AND P6, PT, R23, R10, PT ;  /* 0x0000000a1700720c */ /* 0x000fe20003fc4070 */
[----:B0-----:R-:W-:Y:S01]  /*5630*/  IMAD.MOV.U32 R12, RZ, RZ, R4 ;  /* 0x000000ffff0c7224 */ /* 0x001fe200078e0004 */
[----:B------:R-:W-:Y:S01]  /*5640*/  IADD3 R4, R25, 0x40, RZ ;  /* 0x0000004019047810 */ /* 0x000fe20007ffe0ff */
[----:B-1----:R-:W-:Y:S02]  /*5650*/  IMAD.MOV.U32 R11, RZ, RZ, R0 ;  /* 0x000000ffff0b7224 */ /* 0x002fe400078e0000 */
[----:B------:R-:W-:Y:S01]  /*5660*/  IMAD.HI.U32 R0, R3, R7, RZ ;  /* 0x0000000703007227 */ /* 0x000fe200078e00ff */
[----:B------:R-:W-:-:S03]  /*5670*/  IABS R5, R4 ;  /* 0x0000000400057213 */ /* 0x000fc60000000000 */
[----:B------:R-:W-:Y:S01]  /*5680*/  @!P0 IMAD.MOV R11, RZ, RZ, -R11 ;  /* 0x000000ffff0b8224 */ /* 0x000fe200078e0a0b */
[C---:B------:R-:W-:Y:S01]  /*5690*/  ISETP.GT.U32.AND P0, PT, R23.reuse, R2, PT ;  /* 0x000000021700720c */ /* 0x040fe20003f04070 */
[----:B------:R-:W-:Y:S02]  /*56a0*/  IMAD.MOV R0, RZ, RZ, -R0 ;  /* 0x000000ffff007224 */ /* 0x000fe400078e0a00 */
[----:B------:R-:W-:Y:S01]  /*56b0*/  @!P3 IMAD.MOV R12, RZ, RZ, -R12 ;  /* 0x000000ffff0cb224 */ /* 0x000fe200078e0a0c */
[----:B------:R-:W-:Y:S01]  /*56c0*/  ISETP.GE.AND P3, PT, R6, RZ, PT ;  /* 0x000000ff0600720c */ /* 0x000fe20003f66270 */
[C---:B------:R-:W-:Y:S02]  /*56d0*/  IMAD R7, R23.reuse, R0, R7 ;  /* 0x0000000017077224 */ /* 0x040fe400078e0207 */
[--C-:B------:R-:W-:Y:S01]  /*56e0*/  @!P6 IMAD.IADD R10, R10, 0x1, -R23.reuse ;  /* 0x000000010a0ae824 */ /* 0x100fe200078e0a17 */
[----:B------:R0:W-:Y:S01]  /*56f0*/  STL [R1+0x40], R12 ;  /* 0x0000400c01007387 */ /* 0x0001e20000100800 */
[----:B------:R-:W-:Y:S01]  /*5700*/  @!P4 IMAD.IADD R8, R8, 0x1, -R23 ;  /* 0x000000010808c824 */ /* 0x000fe200078e0a17 */
[----:B------:R-:W-:Y:S01]  /*5710*/  ISETP.GT.U32.AND P6, PT, R23, R7, PT ;  /* 0x000000071700720c */ /* 0x000fe20003fc4070 */
[----:B------:R-:W-:Y:S01]  /*5720*/  IMAD.HI.U32 R9, R3, R5, RZ ;  /* 0x0000000503097227 */ /* 0x000fe200078e00ff */
[----:B------:R1:W-:Y:S01]  /*5730*/  STL [R1+0x3c], R11 ;  /* 0x00003c0b01007387 */ /* 0x0003e20000100800 */
[----:B------:R-:W-:-:S02]  /*5740*/  ISETP.GE.AND P4, PT, R4, RZ, PT ;  /* 0x000000ff0400720c */ /* 0x000fc40003f86270 */
[----:B------:R-:W-:Y:S01]  /*5750*/  @!P0 IMAD.IADD R2, R2, 0x1, -R23 ;  /* 0x0000000102028824 */ /* 0x000fe200078e0a17 */
[----:B------:R-:W-:Y:S01]  /*5760*/  IADD3 R4, R25, 0x3c, RZ ;  /* 0x0000003c19047810 */ /* 0x000fe20007ffe0ff */
[----:B------:R-:W-:Y:S02]  /*5770*/  IMAD.MOV R9, RZ, RZ, -R9 ;  /* 0x000000ffff097224 */ /* 0x000fe400078e0a09 */
[----:B0-----:R-:W-:Y:S01]  /*5780*/  IMAD.MOV.U32 R12, RZ, RZ, R8 ;  /* 0x000000ffff0c7224 */ /* 0x001fe200078e0008 */
[C---:B------:R-:W-:Y:S01]  /*5790*/  ISETP.GT.U32.AND P0, PT, R23.reuse, R2, PT ;  /* 0x000000021700720c */ /* 0x040fe20003f04070 */
[----:B------:R-:W-:Y:S01]  /*57a0*/  IMAD R5, R23, R9, R5 ;  /* 0x0000000917057224 */ /* 0x000fe200078e0205 */
[----:B-1----:R-:W-:Y:S01]  /*57b0*/  IADD3 R11, R25, 0x3e, RZ ;  /* 0x0000003e190b7810 */ /* 0x002fe20007ffe0ff */
[----:B------:R-:W-:Y:S01]  /*57c0*/  @!P6 IMAD.IADD R7, R7, 0x1, -R23 ;  /* 0x000000010707e824 */ /* 0x000fe200078e0a17 */
[----:B------:R-:W-:Y:S01]  /*57d0*/  IABS R0, R4 ;  /* 0x0000000400007213 */ /* 0x000fe20000000000 */
[----:B------:R-:W-:Y:S01]  /*57e0*/  @!P1 IMAD.MOV R10, RZ, RZ, -R10 ;  /* 0x000000ffff0a9224 */ /* 0x000fe200078e0a0a */
[----:B------:R-:W-:Y:S01]  /*57f0*/  IABS R6, R11 ;  /* 0x0000000b00067213 */ /* 0x000fe20000000000 */
[----:B------:R-:W-:Y:S01]  /*5800*/  @!P2 IMAD.MOV R12, RZ, RZ, -R12 ;  /* 0x000000ffff0ca224 */ /* 0x000fe200078e0a0c */
[----:B------:R-:W-:-:S02]  /*5810*/  ISETP.GE.AND P1, PT, R4, RZ, PT ;  /* 0x000000ff0400720c */ /* 0x000fc40003f26270 */
[----:B------:R-:W-:Y:S01]  /*5820*/  ISETP.GT.U32.AND P6, PT, R23, R7, PT ;  /* 0x000000071700720c */ /* 0x000fe20003fc4070 */
[----:B------:R-:W-:Y:S01]  /*5830*/  IMAD.HI.U32 R8, R3, R6, RZ ;  /* 0x0000000603087227 */ /* 0x000fe200078e00ff */
[----:B------:R0:W-:Y:S01]  /*5840*/  STL [R1+0x38], R12 ;  /* 0x0000380c01007387 */ /* 0x0001e20000100800 */
[----:B------:R-:W-:Y:S02]  /*5850*/  ISETP.GE.AND P2, PT, R11, RZ, PT ;  /* 0x000000ff0b00720c */ /* 0x000fe40003f46270 */
[----:B------:R-:W-:Y:S01]  /*5860*/  IMAD.MOV R8, RZ, RZ, -R8 ;  /* 0x000000ffff087224 */ /* 0x000fe200078e0a08 */
[----:B------:R1:W-:Y:S01]  /*5870*/  STL [R1+0x34], R10 ;  /* 0x0000340a01007387 */ /* 0x0003e20000100800 */
[----:B------:R-:W-:Y:S01]  /*5880*/  @!P0 IMAD.IADD R2, R2, 0x1, -R23 ;  /* 0x0000000102028824 */ /* 0x000fe200078e0a17 */
[C---:B------:R-:W-:Y:S01]  /*5890*/  ISETP.GT.U32.AND P0, PT, R23.reuse, R5, PT ;  /* 0x000000051700720c */ /* 0x040fe20003f04070 */
[----:B------:R-:W-:Y:S02]  /*58a0*/  IMAD R4, R23, R8, R6 ;  /* 0x0000000817047224 */ /* 0x000fe400078e0206 */
[----:B------:R-:W-:Y:S01]  /*58b0*/  IMAD.HI.U32 R6, R3, R0, RZ ;  /* 0x0000000003067227 */ /* 0x000fe200078e00ff */
[----:B0-----:R-:W-:-:S03]  /*58c0*/  IADD3 R12, R25, 0x3a, RZ ;  /* 0x0000003a190c7810 */ /* 0x001fc60007ffe0ff */
[----:B------:R-:W-:Y:S01]  /*58d0*/  IMAD.MOV.U32 R9, RZ, RZ, R2 ;  /* 0x000000ffff097224 */ /* 0x000fe200078e0002 */
[----:B------:R-:W-:Y:S01]  /*58e0*/  IABS R11, R12 ;  /* 0x0000000c000b7213 */ /* 0x000fe20000000000 */
[----:B------:R-:W-:Y:S01]  /*58f0*/  IMAD.MOV R2, RZ, RZ, -R6 ;  /* 0x000000ffff027224 */ /* 0x000fe200078e0a06 */
[----:B------:R-:W-:Y:S01]  /*5900*/  IADD3 R6, R25, 0x38, RZ ;  /* 0x0000003819067810 */ /* 0x000fe20007ffe0ff */
[----:B------:R-:W-:Y:S01]  /*5910*/  @!P5 IMAD.MOV R9, RZ, RZ, -R9 ;  /* 0x000000ffff09d224 */ /* 0x000fe200078e0a09 */
[C---:B------:R-:W-:Y:S01]  /*5920*/  ISETP.GT.U32.AND P5, PT, R23.reuse, R4, PT ;  /* 0x000000041700720c */ /* 0x040fe20003fa4070 */
[----:B------:R-:W-:Y:S01]  /*5930*/  IMAD R0, R23, R2, R0 ;  /* 0x0000000217007224 */ /* 0x000fe200078e0200 */
[----:B------:R-:W-:Y:S01]  /*5940*/  IADD3 R2, R25, 0x36, RZ ;  /* 0x0000003619027810 */ /* 0x000fe20007ffe0ff */
[--C-:B------:R-:W-:Y:S01]  /*5950*/  @!P6 IMAD.IADD R7, R7, 0x1, -R23.reuse ;  /* 0x000000010707e824 */ /* 0x100fe200078e0a17 */
[----:B-1----:R-:W-:Y:S01]  /*5960*/  IABS R10, R6 ;  /* 0x00000006000a7213 */ /* 0x002fe20000000000 */
[----:B------:R-:W-:Y:S01]  /*5970*/  @!P0 IMAD.IADD R5, R5, 0x1, -R23 ;  /* 0x0000000105058824 */ /* 0x000fe200078e0a17 */
[----:B------:R-:W-:Y:S01]  /*5980*/  ISETP.GT.U32.AND P6, PT, R23, R0, PT ;  /* 0x000000001700720c */ /* 0x000fe20003fc4070 */
[----:B------:R0:W-:Y:S01]  /*5990*/  STL [R1+0x30], R9 ;  /* 0x0000300901007387 */ /* 0x0001e20000100800 */
[----:B------:R-:W-:-:S02]  /*59a0*/  IMAD.MOV.U32 R13, RZ, RZ, R7 ;  /* 0x000000ffff0d7224 */ /* 0x000fc400078e0007 */
[----:B------:R-:W-:Y:S01]  /*59b0*/  ISETP.GT.U32.AND P0, PT, R23, R5, PT ;  /* 0x000000051700720c */ /* 0x000fe20003f04070 */
[----:B------:R-:W-:-:S04]  /*59c0*/  IMAD.HI.U32 R7, R3, R10, RZ ;  /* 0x0000000a03077227 */ /* 0x000fc800078e00ff */
[----:B------:R-:W-:Y:S01]  /*59d0*/  @!P5 IMAD.IADD R4, R4, 0x1, -R23 ;  /* 0x000000010404d824 */ /* 0x000fe200078e0a17 */
[----:B0-----:R-:W-:Y:S01]  /*59e0*/  IABS R9, R2 ;  /* 0x0000000200097213 */ /* 0x001fe20000000000 */
[----:B------:R-:W-:Y:S01]  /*59f0*/  @!P3 IMAD.MOV R13, RZ, RZ, -R13 ;  /* 0x000000ffff0db224 */ /* 0x000fe200078e0a0d */
[----:B------:R-:W-:Y:S01]  /*5a00*/  ISETP.GE.AND P3, PT, R12, RZ, PT ;  /* 0x000000ff0c00720c */ /* 0x000fe20003f66270 */
[----:B------:R-:W-:Y:S01]  /*5a10*/  @!P6 IMAD.IADD R0, R0, 0x1, -R23 ;  /* 0x000000010000e824 */ /* 0x000fe200078e0a17 */
[----:B------:R-:W-:Y:S01]  /*5a20*/  ISETP.GT.U32.AND P5, PT, R23, R4, PT ;  /* 0x000000041700720c */ /* 0x000fe20003fa4070 */
[----:B------:R-:W-:Y:S01]  /*5a30*/  IMAD.HI.U32 R8, R3, R11, RZ ;  /* 0x0000000b03087227 */ /* 0x000fe200078e00ff */
[----:B------:R0:W-:Y:S02]  /*5a40*/  STL [R1+0x2c], R13 ;  /* 0x00002c0d01007387 */ /* 0x0001e40000100800 */
[----:B------:R-:W-:Y:S01]  /*5a50*/  ISETP.GT.U32.AND P6, PT, R23, R0, PT ;  /* 0x000000001700720c */ /* 0x000fe20003fc4070 */
[----:B------:R-:W-:-:S04]  /*5a60*/  IMAD.HI.U32 R12, R3, R9, RZ ;  /* 0x00000009030c7227 */ /* 0x000fc800078e00ff */
[----:B------:R-:W-:Y:S02]  /*5a70*/  IMAD.MOV R7, RZ, RZ, -R7 ;  /* 0x000000ffff077224 */ /* 0x000fe400078e0a07 */
[----:B------:R-:W-:Y:S01]  /*5a80*/  @!P0 IMAD.IADD R5, R5, 0x1, -R23 ;  /* 0x0000000105058824 */ /* 0x000fe200078e0a17 */
[----:B------:R-:W-:Y:S01]  /*5a90*/  ISETP.GE.AND P0, PT, R6, RZ, PT ;  /* 0x000000ff0600720c */ /* 0x000fe20003f06270 */
[----:B------:R-:W-:Y:S02]  /*5aa0*/  IMAD.MOV R8, RZ, RZ, -R8 ;  /* 0x000000ffff087224 */ /* 0x000fe400078e0a08 */
[----:B------:R-:W-:Y:S02]  /*5ab0*/  IMAD.MOV R6, RZ, RZ, -R12 ;  /* 0x000000ffff067224 */ /* 0x000fe400078e0a0c */
[----:B------:R-:W-:Y:S01]  /*5ac0*/  IMAD R10, R23, R7, R10 ;  /* 0x00000007170a7224 */ /* 0x000fe200078e020a */
[C---:B------:R-:W-:Y:S01]  /*5ad0*/  IADD3 R7, R25.reuse, 0x2c, RZ ;  /* 0x0000002c19077810 */ /* 0x040fe20007ffe0ff */
[----:B------:R-:W-:Y:S01]  /*5ae0*/  IMAD.MOV.U32 R14, RZ, RZ, R5 ;  /* 0x000000ffff0e7224 */ /* 0x000fe200078e0005 */
[----:B------:R-:W-:Y:S01]  /*5af0*/  IADD3 R5, R25, 0x30, RZ ;  /* 0x0000003019057810 */ /* 0x000fe20007ffe0ff */
[----:B------:R-:W-:Y:S01]  /*5b00*/  IMAD R11, R23, R8, R11 ;  /* 0x00000008170b7224 */ /* 0x000fe200078e020b */
[----:B------:R-:W-:Y:S01]  /*5b10*/  IADD3 R8, R25, 0x32, RZ ;  /* 0x0000003219087810 */ /* 0x000fe20007ffe0ff */
[----:B------:R-:W-:-:S02]  /*5b20*/  IMAD R9, R23, R6, R9 ;  /* 0x0000000617097224 */ /* 0x000fc400078e0209 */
[----:B------:R-:W-:Y:S01]  /*5b30*/  @!P4 IMAD.MOV R14, RZ, RZ, -R14 ;  /* 0x000000ffff0ec224 */ /* 0x000fe200078e0a0e */
[C---:B------:R-:W-:Y:S01]  /*5b40*/  ISETP.GT.U32.AND P4, PT, R23.reuse, R10, PT ;  /* 0x0000000a1700720c */ /* 0x040fe20003f84070 */
[--C-:B------:R-:W-:Y:S01]  /*5b50*/  @!P5 IMAD.IADD R4, R4, 0x1, -R23.reuse ;  /* 0x000000010404d824 */ /* 0x100fe200078e0a17 */
[C---:B------:R-:W-:Y:S01]  /*5b60*/  ISETP.GT.U32.AND P5, PT, R23.reuse, R11, PT ;  /* 0x0000000b1700720c */ /* 0x040fe20003fa4070 */
[----:B------:R-:W-:Y:S01]  /*5b70*/  @!P6 IMAD.IADD R0, R0, 0x1, -R23 ;  /* 0x000000010000e824 */ /* 0x000fe200078e0a17 */
[----:B------:R-:W-:Y:S01]  /*5b80*/  ISETP.GT.U32.AND P6, PT, R23, R9, PT ;  /* 0x000000091700720c */ /* 0x000fe20003fc4070 */
[----:B0-----:R-:W-:Y:S01]  /*5b90*/  IMAD.MOV.U32 R13, RZ, RZ, R4 ;  /* 0x000000ffff0d7224 */ /* 0x001fe200078e0004 */
[----:B------:R-:W-:Y:S01]  /*5ba0*/  IADD3 R4, R25, 0x34, RZ ;  /* 0x0000003419047810 */ /* 0x000fe20007ffe0ff */
[----:B------:R-:W-:Y:S01]  /*5bb0*/  IMAD.MOV.U32 R6, RZ, RZ, R0 ;  /* 0x000000ffff067224 */ /* 0x000fe200078e0000 */
[----:B------:R-:W-:Y:S01]  /*5bc0*/  IABS R22, R8 ;  /* 0x0000000800167213 */ /* 0x000fe20000000000 */
[----:B------:R-:W-:Y:S01]  /*5bd0*/  @!P2 IMAD.MOV R13, RZ, RZ, -R13 ;  /* 0x000000ffff0da224 */ /* 0x000fe200078e0a0d */
[----:B------:R-:W-:Y:S01]  /*5be0*/  IABS R29, R4 ;  /* 0x00000004001d7213 */ /* 0x000fe20000000000 */
[----:B------:R-:W-:Y:S01]  /*5bf0*/  @!P1 IMAD.MOV R6, RZ, RZ, -R6 ;  /* 0x000000ffff069224 */ /* 0x000fe200078e0a06 */
[----:B------:R-:W-:Y:S01]  /*5c00*/  ISETP.GE.AND P2, PT, R2, RZ, PT ;  /* 0x000000ff0200720c */ /* 0x000fe20003f46270 */
[--C-:B------:R-:W-:Y:S01]  /*5c10*/  @!P4 IMAD.IADD R10, R10, 0x1, -R23.reuse ;  /* 0x000000010a0ac824 */ /* 0x100fe200078e0a17 */
[----:B------:R-:W-:Y:S01]  /*5c20*/  STL [R1+0x28], R14 ;  /* 0x0000280e01007387 */ /* 0x000fe20000100800 */
[--C-:B------:R-:W-:Y:S01]  /*5c30*/  @!P5 IMAD.IADD R11, R11, 0x1, -R23.reuse ;  /* 0x000000010b0bd824 */ /* 0x100fe200078e0a17 */
[----:B------:R-:W-:Y:S01]  /*5c40*/  ISETP.GE.AND P5, PT, R4, RZ, PT ;  /* 0x000000ff0400720c */ /* 0x000fe20003fa6270 */
[----:B------:R-:W-:Y:S01]  /*5c50*/  @!P6 IMAD.IADD R9, R9, 0x1, -R23 ;  /* 0x000000010909e824 */ /* 0x000fe200078e0a17 */
[----:B------:R-:W-:Y:S01]  /*5c60*/  ISETP.GT.U32.AND P6, PT, R23, R10, PT ;  /* 0x0000000a1700720c */ /* 0x000fe20003fc4070 */
[----:B------:R-:W-:Y:S01]  /*5c70*/  IMAD.HI.U32 R4, R3, R22, RZ ;  /* 0x0000001603047227 */ /* 0x000fe200078e00ff */
[C---:B------:R-:W-:Y:S01]  /*5c80*/  ISETP.GT.U32.AND P4, PT, R23.reuse, R11, PT ;  /* 0x0000000b1700720c */ /* 0x040fe20003f84070 */
[----:B------:R-:W-:Y:S01]  /*5c90*/  STL [R1+0x24], R13 ;  /* 0x0000240d01007387 */ /* 0x000fe20000100800 */
[----:B------:R-:W-:Y:S01]  /*5ca0*/  ISETP.GT.U32.AND P1, PT, R23, R9, PT ;  /* 0x000000091700720c */ /* 0x000fe20003f24070 */
[----:B------:R-:W-:Y:S01]  /*5cb0*/  IMAD.MOV R4, RZ, RZ, -R4 ;  /* 0x000000ffff047224 */ /* 0x000fe200078e0a04 */
[----:B------:R-:W-:Y:S01]  /*5cc0*/  IABS R0, R5 ;  /* 0x0000000500007213 */ /* 0x000fe20000000000 */
[----:B------:R-:W-:Y:S01]  /*5cd0*/  IMAD.HI.U32 R2, R3, R29, RZ ;  /* 0x0000001d03027227 */ /* 0x000fe200078e00ff */
[----:B------:R0:W-:Y:S03]  /*5ce0*/  STL [R1+0x20], R6 ;  /* 0x0000200601007387 */ /* 0x0001e60000100800 */
[----:B------:R-:W-:-:S02]  /*5cf0*/  IMAD R22, R23, R4, R22 ;  /* 0x0000000417167224 */ /* 0x000fc400078e0216 */
[--C-:B------:R-:W-:Y:S02]  /*5d00*/  @!P6 IMAD.IADD R10, R10, 0x1, -R23.reuse ;  /* 0x000000010a0ae824 */ /* 0x100fe400078e0a17 */
[----:B------:R-:W-:Y:S01]  /*5d10*/  IMAD.MOV R2, RZ, RZ, -R2 ;  /* 0x000000ffff027224 */ /* 0x000fe200078e0a02 */
[----:B------:R-:W-:Y:S01]  /*5d20*/  ISETP.GT.U32.AND P6, PT, R23, R22, PT ;  /* 0x000000161700720c */ /* 0x000fe20003fc4070 */
[----:B------:R-:W-:Y:S02]  /*5d30*/  @!P4 IMAD.IADD R11, R11, 0x1, -R23 ;  /* 0x000000010b0bc824 */ /* 0x000fe400078e0a17 */
[----:B------:R-:W-:Y:S01]  /*5d40*/  IMAD R29, R23, R2, R29 ;  /* 0x00000002171d7224 */ /* 0x000fe200078e021d */
[----:B------:R-:W-:Y:S01]  /*5d50*/  IADD3 R2, R25, 0x2e, RZ ;  /* 0x0000002e19027810 */ /* 0x000fe20007ffe0ff */
[----:B------:R-:W-:Y:S01]  /*5d60*/  @!P1 IMAD.IADD R9, R9, 0x1, -R23 ;  /* 0x0000000109099824 */ /* 0x000fe200078e0a17 */
[----:B------:R-:W-:Y:S01]  /*5d70*/  ISETP.GE.AND P1, PT, R8, RZ, PT ;  /* 0x000000ff0800720c */ /* 0x000fe20003f26270 */
[----:B------:R-:W-:Y:S01]  /*5d80*/  IMAD.MOV.U32 R12, RZ, RZ, R11 ;  /* 0x000000ffff0c7224 */ /* 0x000fe200078e000b */
[----:B------:R-:W-:Y:S01]  /*5d90*/  ISETP.GT.U32.AND P4, PT, R23, R29, PT ;  /* 0x0000001d1700720c */ /* 0x000fe20003f84070 */
[----:B------:R-:W-:Y:S01]  /*5da0*/  @!P2 IMAD.MOV R9, RZ, RZ, -R9 ;  /* 0x000000ffff09a224 */ /* 0x000fe200078e0a09 */
[----:B------:R-:W-:Y:S01]  /*5db0*/  IABS R8, R7 ;  /* 0x0000000700087213 */ /* 0x000fe20000000000 */
[----:B------:R-:W-:Y:S01]  /*5dc0*/  @!P3 IMAD.MOV R12, RZ, RZ, -R12 ;  /* 0x000000ffff0cb224 */ /* 0x000fe200078e0a0c */
[----:B0-----:R-:W-:Y:S01]  /*5dd0*/  IABS R6, R2 ;  /* 0x0000000200067213 */ /* 0x001fe20000000000 */
[----:B------:R-:W-:Y:S01]  /*5de0*/  @!P6 IMAD.IADD R22, R22, 0x1, -R23 ;  /* 0x000000011616e824 */ /* 0x000fe200078e0a17 */
[----:B------:R-:W-:Y:S01]  /*5df0*/  ISETP.GE.AND P3, PT, R5, RZ, PT ;  /* 0x000000ff0500720c */ /* 0x000fe20003f66270 */
[----:B------:R-:W-:Y:S01]  /*5e00*/  IMAD.MOV.U32 R5, RZ, RZ, R8 ;  /* 0x000000ffff057224 */ /* 0x000fe200078e0008 */
[----:B------:R-:W-:Y:S01]  /*5e10*/  ISETP.GE.AND P2, PT, R2, RZ, PT ;  /* 0x000000ff0200720c */ /* 0x000fe20003f46270 */
[----:B------:R-:W-:Y:S01]  /*5e20*/  IMAD.HI.U32 R8, R3, R6, RZ ;  /* 0x0000000603087227 */ /* 0x000fe200078e00ff */
[----:B------:R-:W-:Y:S01]  /*5e30*/  ISETP.GT.U32.AND P6, PT, R23, R22, PT ;  /* 0x000000161700720c */ /* 0x000fe20003fc4070 */
[----:B------:R0:W-:Y:S02]  /*5e40*/  STL [R1+0xc], R12 ;  /* 0x00000c0c01007387 */ /* 0x0001e40000100800 */
[----:B------:R-:W-:-:S02]  /*5e50*/  IMAD.MOV R8, RZ, RZ, -R8 ;  /* 0x000000ffff087224 */ /* 0x000fc400078e0a08 */
[----:B------:R-:W-:Y:S02]  /*5e60*/  @!P4 IMAD.IADD R29, R29, 0x1, -R23 ;  /* 0x000000011d1dc824 */ /* 0x000fe400078e0a17 */
[----:B------:R-:W-:-:S03]  /*5e70*/  IMAD.HI.U32 R4, R3, R0, RZ ;  /* 0x0000000003047227 */ /* 0x000fc600078e00ff */
[C---:B------:R-:W-:Y:S01]  /*5e80*/  ISETP.GT.U32.AND P4, PT, R23.reuse, R29, PT ;  /* 0x0000001d1700720c */ /* 0x040fe20003f84070 */
[----:B------:R-:W-:Y:S01]  /*5e90*/  IMAD R2, R23, R8, R6 ;  /* 0x0000000817027224 */ /* 0x000fe200078e0206 */
[C---:B------:R-:W-:Y:S01]  /*5ea0*/  IADD3 R8, R25.reuse, 0x2a, RZ ;  /* 0x0000002a19087810 */ /* 0x040fe20007ffe0ff */
[----:B------:R-:W-:Y:S01]  /*5eb0*/  IMAD.MOV R4, RZ, RZ, -R4 ;  /* 0x000000ffff047224 */ /* 0x000fe200078e0a04 */
[----:B------:R-:W-:Y:S01]  /*5ec0*/  IADD3 R6, R25, 0x26, RZ ;  /* 0x0000002619067810 */ /* 0x000fe20007ffe0ff */
[----:B------:R-:W-:Y:S01]  /*5ed0*/  @!P6 IMAD.IADD R22, R22, 0x1, -R23 ;  /* 0x000000011616e824 */ /* 0x000fe200078e0a17 */
[C---:B------:R-:W-:Y:S01]  /*5ee0*/  ISETP.GT.U32.AND P6, PT, R23.reuse, R2, PT ;  /* 0x000000021700720c */ /* 0x040fe20003fc4070 */
[----:B------:R-:W-:Y:S01]  /*5ef0*/  IMAD R0, R23, R4, R0 ;  /* 0x0000000417007224 */ /* 0x000fe200078e0200 */
[----:B0-----:R-:W-:Y:S01]  /*5f00*/  IADD3 R12, R25, 0x24, RZ ;  /* 0x00000024190c7810 */ /* 0x001fe20007ffe0ff */
[----:B------:R-:W-:-:S04]  /*5f10*/  IMAD.HI.U32 R4, R3, R5, RZ ;  /* 0x0000000503047227 */ /* 0x000fc800078e00ff */
[----:B------:R-:W-:Y:S02]  /*5f20*/  IMAD.MOV R4, RZ, RZ, -R4 ;  /* 0x000000ffff047224 */ /* 0x000fe400078e0a04 */
[----:B------:R-:W-:Y:S01]  /*5f30*/  @!P0 IMAD.MOV R10, RZ, RZ, -R10 ;  /* 0x000000ffff0a8224 */ /* 0x000fe200078e0a0a */
[----:B------:R-:W-:Y:S01]  /*5f40*/  ISETP.GT.U32.AND P0, PT, R23, R0, PT ;  /* 0x000000001700720c */ /* 0x000fe20003f04070 */
[----:B------:R-:W-:Y:S01]  /*5f50*/  @!P4 IMAD.IADD R29, R29, 0x1, -R23 ;  /* 0x000000011d1dc824 */ /* 0x000fe200078e0a17 */
[----:B------:R-:W-:Y:S01]  /*5f60*/  ISETP.GE.AND P4, PT, R7, RZ, PT ;  /* 0x000000ff0700720c */ /* 0x000fe20003f86270 */
[----:B------:R-:W-:Y:S01]  /*5f70*/  IMAD R5, R23, R4, R5 ;  /* 0x0000000417057224 */ /* 0x000fe200078e0205 */
[----:B------:R-:W-:Y:S01]  /*5f80*/  IADD3 R4, R25, 0x28, RZ ;  /* 0x0000002819047810 */ /* 0x000fe20007ffe0ff */
[----:B------:R-:W-:Y:S01]  /*5f90*/  @!P6 IMAD.IADD R2, R2, 0x1, -R23 ;  /* 0x000000010202e824 */ /* 0x000fe200078e0a17 */
[----:B------:R0:W-:Y:S01]  /*5fa0*/  STL [R1+0x8], R10 ;  /* 0x0000080a01007387 */ /* 0x0001e20000100800 */
[----:B------:R-:W-:Y:S01]  /*5fb0*/  @!P5 IMAD.MOV R29, RZ, RZ, -R29 ;  /* 0x000000ffff1dd224 */ /* 0x000fe200078e0a1d */
[C---:B------:R-:W-:Y:S01]  /*5fc0*/  ISETP.GT.U32.AND P5, PT, R23.reuse, R5, PT ;  /* 0x000000051700720c */ /* 0x040fe20003fa4070 */
[----:B------:R-:W-:Y:S01]  /*5fd0*/  @!P1 IMAD.MOV R22, RZ, RZ, -R22 ;  /* 0x000000ffff169224 */ /* 0x000fe200078e0a16 */
[----:B------:R1:W-:Y:S01]  /*5fe0*/  STL [R1+0x4], R9 ;  /* 0x0000040901007387 */ /* 0x0003e20000100800 */
[----:B------:R-:W-:-:S02]  /*5ff0*/  ISETP.GT.U32.AND P1, PT, R23, R2, PT ;  /* 0x000000021700720c */ /* 0x000fc40003f24070 */
[----:B------:R-:W-:Y:S01]  /*6000*/  IABS R7, R8 ;  /* 0x0000000800077213 */ /* 0x000fe20000000000 */
[--C-:B------:R-:W-:Y:S01]  /*6010*/  @!P0 IMAD.IADD R0, R0, 0x1, -R23.reuse ;  /* 0x0000000100008824 */ /* 0x100fe200078e0a17 */
[----:B------:R-:W-:Y:S01]  /*6020*/  ISETP.GE.AND P6, PT, R8, RZ, PT ;  /* 0x000000ff0800720c */ /* 0x000fe20003fc6270 */
[----:B------:R2:W-:Y:S01]  /*6030*/  STL [R1+0x7e4], R29 ;  /* 0x0007e41d01007387 */ /* 0x0005e20000100800 */
[----:B0-----:R-:W-:Y:S01]  /*6040*/  IABS R10, R6 ;  /* 0x00000006000a7213 */ /* 0x001fe20000000000 */
[----:B------:R-:W-:Y:S01]  /*6050*/  IMAD.HI.U32 R11, R3, R7, RZ ;  /* 0x00000007030b7227 */ /* 0x000fe200078e00ff */
[----:B------:R-:W-:Y:S01]  /*6060*/  ISETP.GT.U32.AND P0, PT, R23, R0, PT ;  /* 0x000000001700720c */ /* 0x000fe20003f04070 */
[----:B------:R0:W-:Y:S01]  /*6070*/  STL [R1+0x7e8], R22 ;  /* 0x0007e81601007387 */ /* 0x0001e20000100800 */
[----:B-1----:R-:W-:Y:S01]  /*6080*/  IABS R9, R4 ;  /* 0x0000000400097213 */ /* 0x002fe20000000000 */
[--C-:B------:R-:W-:Y:S02]  /*6090*/  @!P5 IMAD.IADD R5, R5, 0x1, -R23.reuse ;  /* 0x000000010505d824 */ /* 0x100fe400078e0a17 */
[----:B------:R-:W-:Y:S01]  /*60a0*/  @!P1 IMAD.IADD R2, R2, 0x1, -R23 ;  /* 0x0000000102029824 */ /* 0x000fe200078e0a17 */
[----:B------:R-:W-:Y:S01]  /*60b0*/  ISETP.GE.AND P1, PT, R6, RZ, PT ;  /* 0x000000ff0600720c */ /* 0x000fe20003f26270 */
[----:B------:R-:W-:Y:S01]  /*60c0*/  IMAD.HI.U32 R8, R3, R9, RZ ;  /* 0x0000000903087227 */ /* 0x000fe200078e00ff */
[----:B------:R-:W-:-:S02]  /*60d0*/  ISETP.GT.U32.AND P5, PT, R23, R5, PT ;  /* 0x000000051700720c */ /* 0x000fc40003fa4070 */
[C---:B--2---:R-:W-:Y:S01]  /*60e0*/  IADD3 R29, R25.reuse, 0xe, RZ ;  /* 0x0000000e191d7810 */ /* 0x044fe20007ffe0ff */
[----:B------:R-:W-:Y:S01]  /*60f0*/  IMAD.MOV R8, RZ, RZ, -R8 ;  /* 0x000000ffff087224 */ /* 0x000fe200078e0a08 */
[----:B0-----:R-:W-:Y:S01]  /*6100*/  IADD3 R22, R25, 0x10, RZ ;  /* 0x0000001019167810 */ /* 0x001fe20007ffe0ff */
[----:B------:R-:W-:Y:S02]  /*6110*/  @!P2 IMAD.MOV R2, RZ, RZ, -R2 ;  /* 0x000000ffff02a224 */ /* 0x000fe400078e0a02 */
[----:B------:R-:W-:Y:S01]  /*6120*/  IMAD R9, R23, R8, R9 ;  /* 0x0000000817097224 */ /* 0x000fe200078e0209 */
[----:B------:R-:W-:Y:S01]  /*6130*/  IADD3 R8, R25, 0x20, RZ ;  /* 0x0000002019087810 */ /* 0x000fe20007ffe0ff */
[----:B------:R-:W-:Y:S02]  /*6140*/  IMAD.MOV R11, RZ, RZ, -R11 ;  /* 0x000000ffff0b7224 */ /* 0x000fe400078e0a0b */
[----:B------:R-:W-:Y:S01]  /*6150*/  @!P0 IMAD.IADD R0, R0, 0x1, -R23 ;  /* 0x0000000100008824 */ /* 0x000fe200078e0a17 */
[C---:B------:R-:W-:Y:S01]  /*6160*/  ISETP.GT.U32.AND P2, PT, R23.reuse, R9, PT ;  /* 0x000000091700720c */ /* 0x040fe20003f44070 */
[----:B------:R-:W-:Y:S01]  /*6170*/  IMAD R7, R23, R11, R7 ;  /* 0x0000000b17077224 */ /* 0x000fe200078e0207 */
[----:B------:R-:W-:Y:S01]  /*6180*/  ISETP.GE.AND P0, PT, R4, RZ, PT ;  /* 0x000000ff0400720c */ /* 0x000fe20003f06270 */
[----:B------:R-:W-:Y:S01]  /*6190*/  @!P5 IMAD.IADD R5, R5, 0x1, -R23 ;  /* 0x000000010505d824 */ /* 0x000fe200078e0a17 */
[----:B------:R-:W-:Y:S01]  /*61a0*/  ISETP.GE.AND P5, PT, R12, RZ, PT ;  /* 0x000000ff0c00720c */ /* 0x000fe20003fa6270 */
[----:B------:R-:W-:Y:S01]  /*61b0*/  @!P3 IMAD.MOV R0, RZ, RZ, -R0 ;  /* 0x000000ffff00b224 */ /* 0x000fe200078e0a00 */
[----:B------:R-:W-:Y:S01]  /*61c0*/  ISETP.GT.U32.AND P3, PT, R23, R7, PT ;  /* 0x000000071700720c */ /* 0x000fe20003f64070 */
[----:B------:R-:W-:Y:S01]  /*61d0*/  IMAD.HI.U32 R4, R3, R10, RZ ;  /* 0x0000000a03047227 */ /* 0x000fe200078e00ff */
[----:B------:R-:W-:-:S02]  /*61e0*/  IABS R12, R12 ;  /* 0x0000000c000c7213 */ /* 0x000fc40000000000 */
[----:B------:R-:W-:Y:S01]  /*61f0*/  IABS R15, R8 ;  /* 0x00000008000f7213 */ /* 0x000fe20000000000 */
[----:B------:R-:W-:Y:S01]  /*6200*/  IMAD.MOV R4, RZ, RZ, -R4 ;  /* 0x000000ffff047224 */ /* 0x000fe200078e0a04 */
[----:B------:R0:W-:Y:S01]  /*6210*/  STL [R1+0x7ec], R0 ;  /* 0x0007ec0001007387 */ /* 0x0001e20000100800 */
[--C-:B------:R-:W-:Y:S02]  /*6220*/  @!P2 IMAD.IADD R9, R9, 0x1, -R23.reuse ;  /* 0x000000010909a824 */ /* 0x100fe400078e0a17 */
[----:B------:R-:W-:Y:S01]  /*6230*/  IMAD.HI.U32 R14, R3, R12, RZ ;  /* 0x0000000c030e7227 */ /* 0x000fe200078e00ff */
[----:B------:R1:W-:Y:S02]  /*6240*/  STL [R1+0x7f0], R2 ;  /* 0x0007f00201007387 */ /* 0x0003e40000100800 */
[C---:B------:R-:W-:Y:S01]  /*6250*/  ISETP.GT.U32.AND P2, PT, R23.reuse, R9, PT ;  /* 0x000000091700720c */ /* 0x040fe20003f44070 */
[----:B------:R-:W-:Y:S01]  /*6260*/  IMAD R10, R23, R4, R10 ;  /* 0x00000004170a7224 */ /* 0x000fe200078e020a */
[C---:B------:R-:W-:Y:S01]  /*6270*/  IADD3 R4, R25.reuse, 0x22, RZ ;  /* 0x0000002219047810 */ /* 0x040fe20007ffe0ff */
[----:B------:R-:W-:Y:S01]  /*6280*/  IMAD.MOV R14, RZ, RZ, -R14 ;  /* 0x000000ffff0e7224 */ /* 0x000fe200078e0a0e */
[----:B0-----:R-:W-:Y:S01]  /*6290*/  IADD3 R0, R25, 0x1a, RZ ;  /* 0x0000001a19007810 */ /* 0x001fe20007ffe0ff */
[----:B------:R-:W-:Y:S01]  /*62a0*/  @!P3 IMAD.IADD R7, R7, 0x1, -R23 ;  /* 0x000000010707b824 */ /* 0x000fe200078e0a17 */
[----:B------:R-:W-:Y:S01]  /*62b0*/  IABS R13, R4 ;  /* 0x00000004000d7213 */ /* 0x000fe20000000000 */
[----:B------:R-:W-:Y:S01]  /*62c0*/  @!P4 IMAD.MOV R5, RZ, RZ, -R5 ;  /* 0x000000ffff05c224 */ /* 0x000fe200078e0a05 */
[C---:B------:R-:W-:Y:S01]  /*62d0*/  ISETP.GT.U32.AND P4, PT, R23.reuse, R10, PT ;  /* 0x0000000a1700720c */ /* 0x040fe20003f84070 */
[C---:B------:R-:W-:Y:S01]  /*62e0*/  IMAD R12, R23.reuse, R14, R12 ;  /* 0x0000000e170c7224 */ /* 0x040fe200078e020c */
[----:B------:R-:W-:Y:S01]  /*62f0*/  ISETP.GT.U32.AND P3, PT, R23, R7, PT ;  /* 0x000000071700720c */ /* 0x000fe20003f64070 */
[----:B------:R-:W-:Y:S01]  /*6300*/  IMAD.HI.U32 R11, R3, R13, RZ ;  /* 0x0000000d030b7227 */ /* 0x000fe200078e00ff */
[----:B------:R-:W-:Y:S01]  /*6310*/  IABS R19, R0 ;  /* 0x0000000000137213 */ /* 0x000fe20000000000 */
[----:B------:R0:W-:Y:S01]  /*6320*/  STL [R1+0x7f4], R5 ;  /* 0x0007f40501007387 */ /* 0x0001e20000100800 */
[----:B-1----:R-:W-:Y:S01]  /*6330*/  IADD3 R2, R25, 0x4, RZ ;  /* 0x0000000419027810 */ /* 0x002fe20007ffe0ff */
[----:B------:R-:W-:Y:S01]  /*6340*/  @!P2 IMAD.IADD R9, R9, 0x1, -R23 ;  /* 0x000000010909a824 */ /* 0x000fe200078e0a17 */
[----:B------:R-:W-:Y:S01]  /*6350*/  ISETP.GT.U32.AND P2, PT, R23, R12, PT ;  /* 0x0000000c1700720c */ /* 0x000fe20003f44070 */
[----:B------:R-:W-:-:S04]  /*6360*/  IMAD.HI.U32 R6, R3, R15, RZ ;  /* 0x0000000f03067227 */ /* 0x000fc800078e00ff */
[--C-:B------:R-:W-:Y:S01]  /*6370*/  @!P4 IMAD.IADD R10, R10, 0x1, -R23.reuse ;  /* 0x000000010a0ac824 */ /* 0x100fe200078e0a17 */
[----:B------:R-:W-:Y:S01]  /*6380*/  ISETP.GE.AND P4, PT, R8, RZ, PT ;  /* 0x000000ff0800720c */ /* 0x000fe20003f86270 */
[----:B------:R-:W-:Y:S01]  /*6390*/  @!P3 IMAD.IADD R7, R7, 0x1, -R23 ;  /* 0x000000010707b824 */ /* 0x000fe200078e0a17 */
[----:B------:R-:W-:Y:S01]  /*63a0*/  ISETP.GE.AND P3, PT, R4, RZ, PT ;  /* 0x000000ff0400720c */ /* 0x000fe20003f66270 */
[----:B------:R-:W-:Y:S01]  /*63b0*/  IMAD.MOV R11, RZ, RZ, -R11 ;  /* 0x000000ffff0b7224 */ /* 0x000fe200078e0a0b */
[----:B0-----:R-:W-:Y:S01]  /*63c0*/  IADD3 R5, R25, 0x6, RZ ;  /* 0x0000000619057810 */ /* 0x001fe20007ffe0ff */
[----:B------:R-:W-:Y:S02]  /*63d0*/  @!P6 IMAD.MOV R7, RZ, RZ, -R7 ;  /* 0x000000ffff07e224 */ /* 0x000fe400078e0a07 */
[----:B------:R-:W-:Y:S01]  /*63e0*/  @!P2 IMAD.IADD R12, R12, 0x1, -R23 ;  /* 0x000000010c0ca824 */ /* 0x000fe200078e0a17 */
[C---:B------:R-:W-:Y:S01]  /*63f0*/  ISETP.GT.U32.AND P2, PT, R23.reuse, R10, PT ;  /* 0x0000000a1700720c */ /* 0x040fe20003f44070 */
[----:B------:R-:W-:Y:S01]  /*6400*/  IMAD.MOV R6, RZ, RZ, -R6 ;  /* 0x000000ffff067224 */ /* 0x000fe200078e0a06 */
[----:B------:R0:W-:Y:S01]  /*6410*/  STL [R1+0x7f8], R7 ;  /* 0x0007f80701007387 */ /* 0x0001e20000100800 */
[C---:B------:R-:W-:Y:S01]  /*6420*/  IMAD R13, R23.reuse, R11, R13 ;  /* 0x0000000b170d7224 */ /* 0x040fe200078e020d */
[C---:B------:R-:W-:Y:S01]  /*6430*/  ISETP.GT.U32.AND P6, PT, R23.reuse, R12, PT ;  /* 0x0000000c1700720c */ /* 0x040fe20003fc4070 */
[----:B------:R-:W-:Y:S01]  /*6440*/  IMAD R15, R23, R6, R15 ;  /* 0x00000006170f7224 */ /* 0x000fe200078e020f */
[----:B------:R1:W-:Y:S01]  /*6450*/  STL [R1+0xb8], R16 ;  /* 0x0000b81001007387 */ /* 0x0003e20000100800 */
[----:B------:R-:W-:-:S03]  /*6460*/  IMAD.HI.U32 R4, R3, R17, RZ ;  /* 0x0000001103047227 */ /* 0x000fc600078e00ff */
[----:B------:R2:W-:Y:S01]  /*6470*/  STL [R1+0xac], R20 ;  /* 0x0000ac1401007387 */ /* 0x0005e20000100800 */
[----:B------:R-:W-:Y:S01]  /*6480*/  IMAD.MOV R4, RZ, RZ, -R4 ;  /* 0x000000ffff047224 */ /* 0x000fe200078e0a04 */
[----:B0-----:R-:W-:Y:S01]  /*6490*/  IADD3 R7, R25, 0x8, RZ ;  /* 0x0000000819077810 */ /* 0x001fe20007ffe0ff */
[--C-:B------:R-:W-:Y:S01]  /*64a0*/  @!P2 IMAD.IADD R10, R10, 0x1, -R23.reuse ;  /* 0x000000010a0aa824 */ /* 0x100fe200078e0a17 */
[----:B------:R-:W-:Y:S01]  /*64b0*/  ISETP.GT.U32.AND P2, PT, R23, R13, PT ;  /* 0x0000000d1700720c */ /* 0x000fe20003f44070 */
[----:B------:R-:W-:Y:S01]  /*64c0*/  IMAD.HI.U32 R8, R3, R18, RZ ;  /* 0x0000001203087227 */ /* 0x000fe200078e00ff */
[----:B-1----:R-:W-:Y:S01]  /*64d0*/  IABS R16, R16 ;  /* 0x0000001000107213 */ /* 0x002fe20000000000 */
[----:B------:R0:W-:Y:S02]  /*64e0*/  STL [R1+0x878], R24 ;  /* 0x0008781801007387 */ /* 0x0001e40000100800 */
[----:B------:R-:W-:Y:S01]  /*64f0*/  @!P6 IMAD.IADD R12, R12, 0x1, -R23 ;  /* 0x000000010c0ce824 */ /* 0x000fe200078e0a17 */
[C---:B------:R-:W-:Y:S01]  /*6500*/  ISETP.GT.U32.AND P6, PT, R23.reuse, R15, PT ;  /* 0x0000000f1700720c */ /* 0x040fe20003fc4070 */
[----:B------:R-:W-:-:S02]  /*6510*/  IMAD R17, R23, R4, R17 ;  /* 0x0000000417117224 */ /* 0x000fc400078e0211 */
[----:B------:R-:W-:Y:S02]  /*6520*/  IMAD.MOV R8, RZ, RZ, -R8 ;  /* 0x000000ffff087224 */ /* 0x000fe400078e0a08 */
[----:B------:R-:W-:-:S04]  /*6530*/  IMAD.HI.U32 R6, R3, R19, RZ ;  /* 0x0000001303067227 */ /* 0x000fc800078e00ff */
[----:B------:R-:W-:Y:S02]  /*6540*/  IMAD R18, R23, R8, R18 ;  /* 0x0000000817127224 */ /* 0x000fe400078e0212 */
[--C-:B------:R-:W-:Y:S01]  /*6550*/  @!P2 IMAD.IADD R13, R13, 0x1, -R23.reuse ;  /* 0x000000010d0da824 */ /* 0x100fe200078e0a17 */
[----:B------:R-:W-:Y:S01]  /*6560*/  ISETP.GT.U32.AND P2, PT, R23, R17, PT ;  /* 0x000000111700720c */ /* 0x000fe20003f44070 */
[----:B------:R-:W-:Y:S01]  /*6570*/  @!P6 IMAD.IADD R15, R15, 0x1, -R23 ;  /* 0x000000010f0fe824 */ /* 0x000fe200078e0a17 */
[----:B------:R-:W-:Y:S01]  /*6580*/  ISETP.GT.U32.AND P6, PT, R23, R18, PT ;  /* 0x000000121700720c */ /* 0x000fe20003fc4070 */
[----:B------:R-:W-:Y:S02]  /*6590*/  IMAD.MOV R6, RZ, RZ, -R6 ;  /* 0x000000ffff067224 */ /* 0x000fe400078e0a06 */
[----:B------:R-:W-:-:S04]  /*65a0*/  IMAD.HI.U32 R4, R3, R21, RZ ;  /* 0x0000001503047227 */ /* 0x000fc800078e00ff */
[----:B------:R-:W-:Y:S01]  /*65b0*/  IMAD R19, R23, R6, R19 ;  /* 0x0000000617137224 */ /* 0x000fe200078e0213 */
[----:B------:R-:W-:Y:S01]  /*65c0*/  IABS R6, R20 ;  /* 0x0000001400067213 */ /* 0x000fe20000000000 */
[----:B------:R-:W-:Y:S01]  /*65d0*/  IMAD.MOV R4, RZ, RZ, -R4 ;  /* 0x000000ffff047224 */ /* 0x000fe200078e0a04 */
[----:B--2---:R-:W-:Y:S01]  /*65e0*/  IABS R20, R29 ;  /* 0x0000001d00147213 */ /* 0x004fe20000000000 */
[----:B------:R-:W-:-:S04]  /*65f0*/  IMAD.HI.U32 R8, R3, R16, RZ ;  /* 0x0000001003087227 */ /* 0x000fc800078e00ff */
[----:B------:R-:W-:Y:S02]  /*6600*/  IMAD R21, R23, R4, R21 ;  /* 0x0000000417157224 */ /* 0x000fe400078e0215 */
[--C-:B------:R-:W-:Y:S01]  /*6610*/  @!P2 IMAD.IADD R17, R17, 0x1, -R23.reuse ;  /* 0x000000011111a824 */ /* 0x100fe200078e0a17 */
[C---:B------:R-:W-:Y:S01]  /*6620*/  ISETP.GT.U32.AND P2, PT, R23.reuse, R19, PT ;  /* 0x000000131700720c */ /* 0x040fe20003f44070 */
[----:B------:R-:W-:Y:S02]  /*6630*/  IMAD.MOV.U32 R4, RZ, RZ, R6 ;  /* 0x000000ffff047224 */ /* 0x000fe400078e0006 */
[----:B------:R-:W-:Y:S01]  /*6640*/  IMAD.MOV R6, RZ, RZ, -R8 ;  /* 0x000000ffff067224 */ /* 0x000fe200078e0a08 */
[----:B------:R-:W-:Y:S01]  /*6650*/  IABS R8, R24 ;  /* 0x0000001800087213 */ /* 0x000fe20000000000 */
[----:B------:R-:W-:Y:S01]  /*6660*/  @!P6 IMAD.IADD R18, R18, 0x1, -R23 ;  /* 0x000000011212e824 */ /* 0x000fe200078e0a17 */
[----:B0-----:R-:W-:Y:S01]  /*6670*/  IABS R24, R2 ;  /* 0x0000000200187213 */ /* 0x001fe20000000000 */
[----:B------:R-:W-:Y:S01]  /*6680*/  @!P5 IMAD.MOV R12, RZ, RZ, -R12 ;  /* 0x000000ffff0cd224 */ /* 0x000fe200078e0a0c */
[----:B------:R-:W-:Y:S01]  /*6690*/  ISETP.GT.U32.AND P5, PT, R23, R17, PT ;  /* 0x000000111700720c */ /* 0x000fe20003fa4070 */
[----:B------:R-:W-:Y:S01]  /*66a0*/  IMAD.HI.U32 R14, R3, R4, RZ ;  /* 0x00000004030e7227 */ /* 0x000fe200078e00ff */
[----:B------:R-:W-:-:S03]  /*66b0*/  ISETP.GT.U32.AND P6, PT, R23, R18, PT ;  /* 0x000000121700720c */ /* 0x000fc60003fc4070 */
[----:B------:R-:W-:Y:S01]  /*66c0*/  @!P1 IMAD.MOV R10, RZ, RZ, -R10 ;  /* 0x000000ffff0a9224 */ /* 0x000fe200078e0a0a */
[C---:B------:R-:W-:Y:S01]  /*66d0*/  ISETP.GT.U32.AND P1, PT, R23.reuse, R15, PT ;  /* 0x0000000f1700720c */ /* 0x040fe20003f24070 */
[----:B------:R-:W-:Y:S01]  /*66e0*/  IMAD R16, R23, R6, R16 ;  /* 0x0000000617107224 */ /* 0x000fe200078e0210 */
[----:B------:R-:W-:Y:S01]  /*66f0*/  IABS R6, R22 ;  /* 0x0000001600067213 */ /* 0x000fe20000000000 */
[----:B------:R-:W-:Y:S02]  /*6700*/  IMAD.MOV R14, RZ, RZ, -R14 ;  /* 0x000000ffff0e7224 */ /* 0x000fe400078e0a0e */
[----:B------:R-:W-:-:S04]  /*6710*/  IMAD.HI.U32 R11, R3, R8, RZ ;  /* 0x00000008030b7227 */ /* 0x000fc800078e00ff */
[----:B------:R-:W-:Y:S01]  /*6720*/  @!P0 IMAD.MOV R9, RZ, RZ, -R9 ;  /* 0x000000ffff098224 */ /* 0x000fe200078e0a09 */
[C---:B------:R-:W-:Y:S01]  /*6730*/  ISETP.GT.U32.AND P0, PT, R23.reuse, R13, PT ;  /* 0x0000000d1700720c */ /* 0x040fe20003f04070 */
[----:B------:R-:W-:Y:S02]  /*6740*/  IMAD R4, R23, R14, R4 ;  /* 0x0000000e17047224 */ /* 0x000fe400078e0204 */
[----:B------:R-:W-:Y:S01]  /*6750*/  IMAD.MOV.U32 R14, RZ, RZ, R20 ;  /* 0x000000ffff0e7224 */ /* 0x000fe200078e0014 */
[----:B------:R-:W-:Y:S01]  /*6760*/  STL [R1+0x7fc], R9 ;  /* 0x0007fc0901007387 */ /* 0x000fe20000100800 */
[----:B------:R-:W-:Y:S02]  /*6770*/  IMAD.MOV R11, RZ, RZ, -R11 ;  /* 0x000000ffff0b7224 */ /* 0x000fe400078e0a0b */
[----:B------:R-:W-:Y:S01]  /*6780*/  IMAD.HI.U32 R20, R3, R6, RZ ;  /* 0x0000000603147227 */ /* 0x000fe200078e00ff */
[----:B------:R0:W-:Y:S03]  /*6790*/  STL [R1+0x800], R10 ;  /* 0x0008000a01007387 */ /* 0x0001e60000100800 */
[--C-:B------:R-:W-:Y:S01]  /*67a0*/  @!P2 IMAD.IADD R19, R19, 0x1, -R23.reuse ;  /* 0x000000011313a824 */ /* 0x100fe200078e0a17 */
[----:B------:R1:W-:Y:S01]  /*67b0*/  STL [R1+0x804], R12 ;  /* 0x0008040c01007387 */ /* 0x0003e20000100800 */
[--C-:B------:R-:W-:Y:S01]  /*67c0*/  @!P5 IMAD.IADD R17, R17, 0x1, -R23.reuse ;  /* 0x000000011111d824 */ /* 0x100fe200078e0a17 */
[C---:B------:R-:W-:Y:S01]  /*67d0*/  ISETP.GT.U32.AND P5, PT, R23.reuse, R4, PT ;  /* 0x000000041700720c */ /* 0x040fe20003fa4070 */
[C---:B------:R-:W-:Y:S01]  /*67e0*/  IMAD R8, R23.reuse, R11, R8 ;  /* 0x0000000b17087224 */ /* 0x040fe200078e0208 */
[----:B------:R-:W-:Y:S01]  /*67f0*/  ISETP.GT.U32.AND P2, PT, R23, R19, PT ;  /* 0x000000131700720c */ /* 0x000fe20003f44070 */
[----:B------:R-:W-:Y:S01]  /*6800*/  IMAD.MOV R11, RZ, RZ, -R20 ;  /* 0x000000ffff0b7224 */ /* 0x000fe200078e0a14 */
[----:B0-----:R-:W-:Y:S01]  /*6810*/  IADD3 R10, R25, 0xc, RZ ;  /* 0x0000000c190a7810 */ /* 0x001fe20007ffe0ff */
[--C-:B------:R-:W-:Y:S01]  /*6820*/  @!P1 IMAD.IADD R15, R15, 0x1, -R23.reuse ;  /* 0x000000010f0f9824 */ /* 0x100fe200078e0a17 */
[C---:B------:R-:W-:Y:S01]  /*6830*/  ISETP.GT.U32.AND P1, PT, R23.reuse, R16, PT ;  /* 0x000000101700720c */ /* 0x040fe20003f24070 */
[----:B------:R-:W-:Y:S01]  /*6840*/  @!P6 IMAD.IADD R18, R18, 0x1, -R23 ;  /* 0x000000011212e824 */ /* 0x000fe200078e0a17 */
[----:B------:R-:W-:Y:S01]  /*6850*/  ISETP.GE.AND P6, PT, R26, RZ, PT ;  /* 0x000000ff1a00720c */ /* 0x000fe20003fc6270 */
[----:B------:R-:W-:Y:S01]  /*6860*/  IMAD R11, R23, R11, R6 ;  /* 0x0000000b170b7224 */ /* 0x000fe200078e0206 */
[----:B------:R-:W-:Y:S01]  /*6870*/  IABS R6, R10 ;  /* 0x0000000a00067213 */ /* 0x000fe20000000000 */
[----:B------:R-:W-:Y:S01]  /*6880*/  IMAD.HI.U32 R26, R3, R14, RZ ;  /* 0x0000000e031a7227 */ /* 0x000fe200078e00ff */
[----:B------:R-:W-:-:S03]  /*6890*/  IADD3 R9, R25, 0xa, RZ ;  /* 0x0000000a19097810 */ /* 0x000fc60007ffe0ff */
[----:B------:R-:W-:Y:S02]  /*68a0*/  IMAD.MOV R20, RZ, RZ, -R26 ;  /* 0x000000ffff147224 */ /* 0x000fe400078e0a1a */
[----:B------:R-:W-:-:S04]  /*68b0*/  IMAD.HI.U32 R26, R3, R6, RZ ;  /* 0x00000006031a7227 */ /* 0x000fc800078e00ff */
[--C-:B------:R-:W-:Y:S01]  /*68c0*/  @!P5 IMAD.IADD R4, R4, 0x1, -R23.reuse ;  /* 0x000000010404d824 */ /* 0x100fe200078e0a17 */
[----:B------:R-:W-:Y:S01]  /*68d0*/  ISETP.GE.AND P5, PT, R28, RZ, PT ;  /* 0x000000ff1c00720c */ /* 0x000fe20003fa6270 */
[----:B------:R-:W-:Y:S01]  /*68e0*/  IMAD R14, R23, R20, R14 ;  /* 0x00000014170e7224 */ /* 0x000fe200078e020e */
[----:B------:R-:W-:Y:S01]  /*68f0*/  IABS R20, R9 ;  /* 0x0000000900147213 */ /* 0x000fe20000000000 */
[----:B------:R-:W-:Y:S01]  /*6900*/  IMAD.MOV R26, RZ, RZ, -R26 ;  /* 0x000000ffff1a7224 */ /* 0x000fe200078e0a1a */
[----:B------:R-:W-:Y:S01]  /*6910*/  IABS R28, R7 ;  /* 0x00000007001c7213 */ /* 0x000fe20000000000 */
[--C-:B------:R-:W-:Y:S01]  /*6920*/  @!P2 IMAD.IADD R19, R19, 0x1, -R23.reuse ;  /* 0x000000011313a824 */ /* 0x100fe200078e0a17 */
[----:B------:R-:W-:Y:S01]  /*6930*/  ISETP.GE.AND P2, PT, R27, RZ, PT ;  /* 0x000000ff1b00720c */ /* 0x000fe20003f46270 */
[----:B------:R-:W-:Y:S01]  /*6940*/  @!P1 IMAD.IADD R16, R16, 0x1, -R23 ;  /* 0x0000000110109824 */ /* 0x000fe200078e0a17 */
[----:B------:R-:W-:Y:S01]  /*6950*/  ISETP.GE.AND P1, PT, R0, RZ, PT ;  /* 0x000000ff0000720c */ /* 0x000fe20003f26270 */
[----:B------:R-:W-:Y:S01]  /*6960*/  IMAD R6, R23, R26, R6 ;  /* 0x0000001a17067224 */ /* 0x000fe200078e0206 */
[----:B------:R-:W-:Y:S01]  /*6970*/  IABS R27, R5 ;  /* 0x00000005001b7213 */ /* 0x000fe20000000000 */
[----:B------:R-:W-:-:S04]  /*6980*/  IMAD.HI.U32 R26, R3, R20, RZ ;  /* 0x00000014031a7227 */ /* 0x000fc800078e00ff */
[----:B-1----:R-:W-:-:S04]  /*6990*/  IMAD.HI.U32 R12, R3, R28, RZ ;  /* 0x0000001c030c7227 */ /* 0x002fc800078e00ff */
[----:B------:R-:W-:Y:S01]  /*69a0*/  @!P0 IMAD.IADD R13, R13, 0x1, -R23 ;  /* 0x000000010d0d8824 */ /* 0x000fe200078e0a17 */
[C---:B------:R-:W-:Y:S01]  /*69b0*/  ISETP.GT.U32.AND P0, PT, R23.reuse, R21, PT ;  /* 0x000000151700720c */ /* 0x040fe20003f04070 */
[----:B------:R-:W-:Y:S02]  /*69c0*/  IMAD.MOV R26, RZ, RZ, -R26 ;  /* 0x000000ffff1a7224 */ /* 0x000fe400078e0a1a */
[----:B------:R-:W-:Y:S02]  /*69d0*/  IMAD.MOV R12, RZ, RZ, -R12 ;  /* 0x000000ffff0c7224 */ /* 0x000fe400078e0a0c */
[----:B------:R-:W-:Y:S02]  /*69e0*/  @!P3 IMAD.MOV R13, RZ, RZ, -R13 ;  /* 0x000000ffff0db224 */ /* 0x000fe400078e0a0d */
[----:B------:R-:W-:Y:S02]  /*69f0*/  IMAD R20, R23, R26, R20 ;  /* 0x0000001a17147224 */ /* 0x000fe400078e0214 */
[----:B------:R-:W-:-:S04]  /*6a00*/  IMAD.HI.U32 R26, R3, R24, RZ ;  /* 0x00000018031a7227 */ /* 0x000fc800078e00ff */
[----:B------:R-:W-:Y:S02]  /*6a10*/  @!P4 IMAD.MOV R15, RZ, RZ, -R15 ;  /* 0x000000ffff0fc224 */ /* 0x000fe400078e0a0f */
[----:B------:R-:W-:Y:S02]  /*6a20*/  IMAD R28, R23, R12, R28 ;  /* 0x0000000c171c7224 */ /* 0x000fe400078e021c */
[----:B------:R-:W-:Y:S01]  /*6a30*/  @!P6 IMAD.MOV R17, RZ, RZ, -R17 ;  /* 0x000000ffff11e224 */ /* 0x000fe200078e0a11 */
[----:B------:R-:W2:Y:S01]  /*6a40*/  LDL.LU R12, [R1+0xac] ;  /* 0x0000ac00010c7983 */ /* 0x000ea20000300800 */
[----:B------:R-:W-:Y:S02]  /*6a50*/  @!P2 IMAD.MOV R18, RZ, RZ, -R18 ;  /* 0x000000ffff12a224 */ /* 0x000fe400078e0a12 */
[----:B------:R-:W-:Y:S01]  /*6a60*/  @!P1 IMAD.MOV R19, RZ, RZ, -R19 ;  /* 0x000000ffff139224 */ /* 0x000fe200078e0a13 */
[----:B------:R0:W-:Y:S01]  /*6a70*/  STL [R1+0x808], R13 ;  /* 0x0008080d01007387 */ /* 0x0001e20000100800 */
[----:B------:R-:W-:-:S02]  /*6a80*/  IMAD.MOV R26, RZ, RZ, -R26 ;  /* 0x000000ffff1a7224 */ /* 0x000fc400078e0a1a */
[----:B------:R-:W-:Y:S01]  /*6a90*/  @!P0 IMAD.IADD R21, R21, 0x1, -R23 ;  /* 0x0000000115158824 */ /* 0x000fe200078e0a17 */
[C---:B------:R-:W-:Y:S01]  /*6aa0*/  ISETP.GT.U32.AND P0, PT, R23.reuse, R8, PT ;  /* 0x000000081700720c */ /* 0x040fe20003f04070 */
[----:B------:R-:W-:Y:S02]  /*6ab0*/  IMAD R26, R23, R26, R24 ;  /* 0x0000001a171a7224 */ /* 0x000fe400078e0218 */
[----:B------:R-:W-:Y:S01]  /*6ac0*/  IMAD.HI.U32 R0, R3, R27, RZ ;  /* 0x0000001b03007227 */ /* 0x000fe200078e00ff */
[----:B0-----:R-:W3:Y:S01]  /*6ad0*/  LDL.LU R13, [R1+0xb8] ;  /* 0x0000b800010d7983 */ /* 0x001ee20000300800 */
[C---:B------:R-:W-:Y:S02]  /*6ae0*/  ISETP.GT.U32.AND P3, PT, R23.reuse, R16, PT ;  /* 0x000000101700720c */ /* 0x040fe40003f64070 */
[----:B------:R-:W-:Y:S01]  /*6af0*/  IMAD.MOV R0, RZ, RZ, -R0 ;  /* 0x000000ffff007224 */ /* 0x000fe200078e0a00 */
[----:B------:R-:W-:Y:S01]  /*6b00*/  STL [R1+0x80c], R15 ;  /* 0x00080c0f01007387 */ /* 0x000fe20000100800 */
[----:B------:R-:W-:-:S02]  /*6b10*/  ISETP.GT.U32.AND P4, PT, R23, R4, PT ;  /* 0x000000041700720c */ /* 0x000fc40003f84070 */
[C---:B------:R-:W-:Y:S01]  /*6b20*/  IMAD R27, R23.reuse, R0, R27 ;  /* 0x00000000171b7224 */ /* 0x040fe200078e021b */
[----:B------:R-:W-:Y:S01]  /*6b30*/  STL [R1+0x810], R17 ;  /* 0x0008101101007387 */ /* 0x000fe20000100800 */
[--C-:B------:R-:W-:Y:S01]  /*6b40*/  @!P0 IMAD.IADD R8, R8, 0x1, -R23.reuse ;  /* 0x0000000108088824 */ /* 0x100fe200078e0a17 */
[----:B------:R-:W-:Y:S02]  /*6b50*/  ISETP.GT.U32.AND P0, PT, R23, R11, PT ;  /* 0x0000000b1700720c */ /* 0x000fe40003f04070 */
[----:B------:R-:W-:Y:S04]  /*6b60*/  STL [R1+0x814], R18 ;  /* 0x0008141201007387 */ /* 0x000fe80000100800 */
[----:B------:R-:W-:Y:S04]  /*6b70*/  STL [R1+0x818], R19 ;  /* 0x0008181301007387 */ /* 0x000fe80000100800 */
[----:B------:R-:W4:Y:S03]  /*6b80*/  LDL.LU R24, [R1+0x878] ;  /* 0x0008780001187983 */ /* 0x000f260000300800 */
[----:B------:R-:W-:Y:S01]  /*6b90*/  @!P0 IMAD.IADD R11, R11, 0x1, -R23 ;  /* 0x000000010b0b8824 */ /* 0x000fe200078e0a17 */
[----:B------:R-:W-:-:S02]  /*6ba0*/  ISETP.GT.U32.AND P0, PT, R23, R14, PT ;  /* 0x0000000e1700720c */ /* 0x000fc40003f04070 */
[----:B------:R-:W-:Y:S01]  /*6bb0*/  ISETP.GT.U32.AND P2, PT, R23, R8, PT ;  /* 0x000000081700720c */ /* 0x000fe20003f44070 */
[----:B------:R-:W-:-:S10]  /*6bc0*/  @!P3 IMAD.IADD R16, R16, 0x1, -R23 ;  /* 0x000000011010b824 */ /* 0x000fd400078e0a17 */
[--C-:B------:R-:W-:Y:S01]  /*6bd0*/  @!P0 IMAD.IADD R14, R14, 0x1, -R23.reuse ;  /* 0x000000010e0e8824 */ /* 0x100fe200078e0a17 */
[----:B------:R-:W-:Y:S01]  /*6be0*/  ISETP.GT.U32.AND P0, PT, R23, R21, PT ;  /* 0x000000151700720c */ /* 0x000fe20003f04070 */
[----:B------:R-:W-:-:S03]  /*6bf0*/  @!P2 IMAD.IADD R8, R8, 0x1, -R23 ;  /* 0x000000010808a824 */ /* 0x000fc600078e0a17 */
[C---:B------:R-:W-:Y:S02]  /*6c00*/  ISETP.GT.U32.AND P1, PT, R23.reuse, R14, PT ;  /* 0x0000000e1700720c */ /* 0x040fe40003f24070 */
[C---:B------:R-:W-:Y:S02]  /*6c10*/  ISETP.GT.U32.AND P2, PT, R23.reuse, R27, PT ;  /* 0x0000001b1700720c */ /* 0x040fe40003f44070 */
[C---:B------:R-:W-:Y:S02]  /*6c20*/  ISETP.GT.U32.AND P6, PT, R23.reuse, R11, PT ;  /* 0x0000000b1700720c */ /* 0x040fe40003fc4070 */
[C---:B------:R-:W-:Y:S01]  /*6c30*/  ISETP.GT.U32.AND P3, PT, R23.reuse, R20, PT ;  /* 0x000000141700720c */ /* 0x040fe20003f64070 */
[--C-:B------:R-:W-:Y:S01]  /*6c40*/  @!P4 IMAD.IADD R4, R4, 0x1, -R23.reuse ;  /* 0x000000010404c824 */ /* 0x100fe200078e0a17 */
[----:B------:R-:W-:Y:S01]  /*6c50*/  ISETP.GT.U32.AND P4, PT, R23, R28, PT ;  /* 0x0000001c1700720c */ /* 0x000fe20003f84070 */
[----:B------:R-:W-:Y:S01]  /*6c60*/  @!P0 IMAD.IADD R21, R21, 0x1, -R23 ;  /* 0x0000000115158824 */ /* 0x000fe200078e0a17 */
[----:B------:R-:W-:-:S03]  /*6c70*/  ISETP.GT.U32.AND P0, PT, R23, R6, PT ;  /* 0x000000061700720c */ /* 0x000fc60003f04070 */
[--C-:B------:R-:W-:Y:S01]  /*6c80*/  @!P1 IMAD.IADD R14, R14, 0x1, -R23.reuse ;  /* 0x000000010e0e9824 */ /* 0x100fe200078e0a17 */
[----:B------:R-:W-:Y:S01]  /*6c90*/  ISETP.GT.U32.AND P1, PT, R23, R26, PT ;  /* 0x0000001a1700720c */ /* 0x000fe20003f24070 */
[--C-:B------:R-:W-:Y:S01]  /*6ca0*/  @!P2 IMAD.IADD R27, R27, 0x1, -R23.reuse ;  /* 0x000000011b1ba824 */ /* 0x100fe200078e0a17 */
[----:B------:R-:W-:Y:S01]  /*6cb0*/  IADD3 R0, R25, 0x2, RZ ;  /* 0x0000000219007810 */ /* 0x000fe20007ffe0ff */
[--C-:B------:R-:W-:Y:S01]  /*6cc0*/  @!P6 IMAD.IADD R11, R11, 0x1, -R23.reuse ;  /* 0x000000010b0be824 */ /* 0x100fe200078e0a17 */
[----:B------:R-:W-:Y:S01]  /*6cd0*/  ISETP.GE.AND P2, PT, R29, RZ, PT ;  /* 0x000000ff1d00720c */ /* 0x000fe20003f46270 */
[--C-:B------:R-:W-:Y:S01]  /*6ce0*/  @!P3 IMAD.IADD R20, R20, 0x1, -R23.reuse ;  /* 0x000000011414b824 */ /* 0x100fe200078e0a17 */
[----:B------:R-:W0:Y:S01]  /*6cf0*/  S2R R29, SR_TID.X ;  /* 0x00000000001d7919 */ /* 0x000e220000002100 */
[----:B------:R-:W-:Y:S01]  /*6d00*/  IABS R25, R0 ;  /* 0x0000000000197213 */ /* 0x000fe20000000000 */
[--C-:B------:R-:W-:Y:S01]  /*6d10*/  @!P4 IMAD.IADD R28, R28, 0x1, -R23.reuse ;  /* 0x000000011c1cc824 */ /* 0x100fe200078e0a17 */
[----:B------:R-:W-:Y:S01]  /*6d20*/  ISETP.GE.AND P4, PT, R22, RZ, PT ;  /* 0x000000ff1600720c */ /* 0x000fe20003f86270 */
[----:B------:R-:W-:-:S02]  /*6d30*/  @!P0 IMAD.IADD R6, R6, 0x1, -R23 ;  /* 0x0000000106068824 */ /* 0x000fc400078e0a17 */
[----:B------:R-:W-:-:S04]  /*6d40*/  IMAD.HI.U32 R3, R3, R25, RZ ;  /* 0x0000001903037227 */ /* 0x000fc800078e00ff */
[----:B------:R-:W-:Y:S02]  /*6d50*/  @!P1 IMAD.IADD R26, R26, 0x1, -R23 ;  /* 0x000000011a1a9824 */ /* 0x000fe400078e0a17 */
[----:B------:R-:W-:Y:S01]  /*6d60*/  IMAD.MOV R3, RZ, RZ, -R3 ;  /* 0x000000ffff037224 */ /* 0x000fe200078e0a03 */
[----:B------:R-:W-:-:S03]  /*6d70*/  ISETP.GT.U32.AND P1, PT, R23, R6, PT ;  /* 0x000000061700720c */ /* 0x000fc60003f24070 */
[C---:B------:R-:W-:Y:S02]  /*6d80*/  IMAD R25, R23.reuse, R3, R25 ;  /* 0x0000000317197224 */ /* 0x040fe400078e0219 */
[----:B------:R-:W-:Y:S01]  /*6d90*/  @!P5 IMAD.MOV R21, RZ, RZ, -R21 ;  /* 0x000000ffff15d224 */ /* 0x000fe200078e0a15 */
[C---:B------:R-:W-:Y:S01]  /*6da0*/  ISETP.GT.U32.AND P5, PT, R23.reuse, R20, PT ;  /* 0x000000141700720c */ /* 0x040fe20003fa4070 */
[----:B------:R-:W-:Y:S01]  /*6db0*/  @!P4 IMAD.MOV R11, RZ, RZ, -R11 ;  /* 0x000000ffff0bc224 */ /* 0x000fe200078e0a0b */
[----:B------:R-:W-:Y:S01]  /*6dc0*/  ISETP.GT.U32.AND P4, PT, R23, R25, PT ;  /* 0x000000191700720c */ /* 0x000fe20003f84070 */
[----:B------:R-:W-:Y:S02]  /*6dd0*/  @!P2 IMAD.MOV R14, RZ, RZ, -R14 ;  /* 0x000000ffff0ea224 */ /* 0x000fe400078e0a0e */
[C---:B0-----:R-:W-:Y:S01]  /*6de0*/  IMAD.SHL.U32 R3, R29.reuse, 0x40, RZ ;  /* 0x000000401d037824 */ /* 0x041fe200078e00ff */
[----:B------:R-:W-:Y:S01]  /*6df0*/  LOP3.LUT R22, R29, 0x80, RZ, 0xc0, !PT ;  /* 0x000000801d167812 */ /* 0x000fe200078ec0ff */
[----:B------:R-:W-:Y:S01]  /*6e00*/  @!P1 IMAD.IADD R6, R6, 0x1, -R23 ;  /* 0x0000000106069824 */ /* 0x000fe200078e0a17 */
[----:B------:R-:W-:-:S02]  /*6e10*/  ISETP.GE.AND P1, PT, R9, RZ, PT ;  /* 0x000000ff0900720c */ /* 0x000fc40003f26270 */
[----:B------:R-:W-:-:S03]  /*6e20*/  LOP3.LUT R9, R29, 0x7f, RZ, 0xc0, !PT ;  /* 0x0000007f1d097812 */ /* 0x000fc600078ec0ff */
[--C-:B------:R-:W-:Y:S01]  /*6e30*/  @!P5 IMAD.IADD R20, R20, 0x1, -R23.reuse ;  /* 0x000000011414d824 */ /* 0x100fe200078e0a17 */
[----:B------:R-:W-:Y:S01]  /*6e40*/  ISETP.GE.AND P5, PT, R7, RZ, PT ;  /* 0x000000ff0700720c */ /* 0x000fe20003fa6270 */
[----:B------:R-:W-:Y:S01]  /*6e50*/  @!P4 IMAD.IADD R25, R25, 0x1, -R23 ;  /* 0x000000011919c824 */ /* 0x000fe200078e0a17 */
[----:B------:R-:W-:Y:S01]  /*6e60*/  ISETP.NE.U32.AND P4, PT, R22, RZ, PT ;  /* 0x000000ff1600720c */ /* 0x000fe20003f85070 */
[----:B------:R-:W-:Y:S01]  /*6e70*/  IMAD.SHL.U32 R7, R29, 0x2, RZ ;  /* 0x000000021d077824 */ /* 0x000fe200078e00ff */
[----:B------:R-:W-:Y:S02]  /*6e80*/  ISETP.GE.AND P2, PT, R10, RZ, PT ;  /* 0x000000ff0a00720c */ /* 0x000fe40003f46270 */
[----:B--2---:R-:W-:Y:S02]  /*6e90*/  ISETP.GE.AND P0, PT, R12, RZ, PT ;  /* 0x000000ff0c00720c */ /* 0x004fe40003f06270 */
[----:B---3--:R-:W-:-:S11]  /*6ea0*/  ISETP.GE.AND P6, PT, R13, RZ, PT ;  /* 0x000000ff0d00720c */ /* 0x008fd60003fc6270 */
[----:B------:R-:W-:Y:S01]  /*6eb0*/  @!P0 IMAD.MOV R4, RZ, RZ, -R4 ;  /* 0x000000ffff048224 */ /* 0x000fe200078e0a04 */
[----:B----4-:R-:W-:Y:S01]  /*6ec0*/  ISETP.GE.AND P3, PT, R24, RZ, PT ;  /* 0x000000ff1800720c */ /* 0x010fe20003f66270 */
[----:B------:R-:W-:Y:S01]  /*6ed0*/  @!P6 IMAD.MOV R16, RZ, RZ, -R16 ;  /* 0x000000ffff10e224 */ /* 0x000fe200078e0a10 */
[C---:B------:R-:W-:Y:S01]  /*6ee0*/  ISETP.GT.U32.AND P6, PT, R23.reuse, R27, PT ;  /* 0x0000001b1700720c */ /* 0x040fe20003fc4070 */
[----:B------:R-:W2:Y:S01]  /*6ef0*/  LDL.LU R24, [R1+0x874] ;  /* 0x0008740001187983 */ /* 0x000ea20000300800 */
[----:B------:R-:W-:-:S09]  /*6f00*/  ISETP.GT.U32.AND P0, PT, R23, R28, PT ;  /* 0x0000001c1700720c */ /* 0x000fd20003f04070 */
[----:B------:R-:W-:Y:S01]  /*6f10*/  @!P3 IMAD.MOV R8, RZ, RZ, -R8 ;  /* 0x000000ffff08b224 */ /* 0x000fe200078e0a08 */
[----:B------:R-:W-:Y:S01]  /*6f20*/  ISETP.GT.U32.AND P3, PT, R23, R26, PT ;  /* 0x0000001a1700720c */ /* 0x000fe20003f64070 */
[----:B------:R-:W-:Y:S01]  /*6f30*/  STL [R1+0x81c], R21 ;  /* 0x00081c1501007387 */ /* 0x000fe20000100800 */
[----:B------:R-:W-:-:S03]  /*6f40*/  @!P6 IMAD.IADD R27, R27, 0x1, -R23 ;  /* 0x000000011b1be824 */ /* 0x000fc600078e0a17 */
[----:B------:R-:W-:Y:S01]  /*6f50*/  STL [R1+0x820], R16 ;  /* 0x0008201001007387 */ /* 0x000fe20000100800 */
[----:B------:R-:W-:-:S03]  /*6f60*/  ISETP.GE.AND P6, PT, R2, RZ, PT ;  /* 0x000000ff0200720c */ /* 0x000fc60003fc6270 */
[----:B------:R-:W-:Y:S01]  /*6f70*/  STL [R1+0x824], R4 ;  /* 0x0008240401007387 */ /* 0x000fe20000100800 */
[----:B------:R-:W-:-:S03]  /*6f80*/  LOP3.LUT R2, R29, 0xc0, RZ, 0xc0, !PT ;  /* 0x000000c01d027812 */ /* 0x000fc600078ec0ff */
[----:B------:R0:W-:Y:S01]  /*6f90*/  STL [R1+0x828], R8 ;  /* 0x0008280801007387 */ /* 0x0001e20000100800 */
[----:B------:R-:W-:Y:S01]  /*6fa0*/  @!P3 IMAD.IADD R26, R26, 0x1, -R23 ;  /* 0x000000011a1ab824 */ /* 0x000fe200078e0a17 */
[----:B------:R-:W-:Y:S02]  /*6fb0*/  ISETP.GE.AND P3, PT, R0, RZ, PT ;  /* 0x000000ff0000720c */ /* 0x000fe40003f66270 */
[----:B------:R-:W-:Y:S01]  /*6fc0*/  STL [R1+0x82c], R11 ;  /* 0x00082c0b01007387 */ /* 0x000fe20000100800 */
[----:B------:R-:W-:-:S03]  /*6fd0*/  LOP3.LUT R0, R29, 0x7, RZ, 0xc0, !PT ;  /* 0x000000071d007812 */ /* 0x000fc600078ec0ff */
[----:B------:R-:W-:Y:S01]  /*6fe0*/  STL [R1+0x830], R14 ;  /* 0x0008300e01007387 */ /* 0x000fe20000100800 */
[----:B------:R-:W-:-:S03]  /*6ff0*/  @!P0 IMAD.IADD R28, R28, 0x1, -R23 ;  /* 0x000000011c1c8824 */ /* 0x000fc600078e0a17 */
[----:B------:R1:W-:Y:S01]  /*7000*/  STL [R1+0x5fc], R3 ;  /* 0x0005fc0301007387 */ /* 0x0003e20000100800 */
[----:B------:R-:W-:Y:S01]  /*7010*/  ISETP.GE.AND P0, PT, R5, RZ, PT ;  /* 0x000000ff0500720c */ /* 0x000fe20003f06270 */
[C---:B------:R-:W-:Y:S01]  /*7020*/  IMAD R5, R0.reuse, 0x90, RZ ;  /* 0x0000009000057824 */ /* 0x040fe200078e02ff */
[----:B0-----:R-:W-:Y:S01]  /*7030*/  SHF.R.U32.HI R8, RZ, 0x2, R2 ;  /* 0x00000002ff087819 */ /* 0x001fe20000011602 */
[----:B------:R-:W-:Y:S01]  /*7040*/  IMAD.SHL.U32 R2, R0, 0x10, RZ ;  /* 0x0000001000027824 */ /* 0x000fe200078e00ff */
[----:B-1----:R-:W-:Y:S02]  /*7050*/  LOP3.LUT R3, R3, 0x3800, RZ, 0xc0, !PT ;  /* 0x0000380003037812 */ /* 0x002fe400078ec0ff */
[----:B------:R-:W-:-:S03]  /*7060*/  SEL R4, RZ, 0x110, !P4 ;  /* 0x00000110ff047807 */ /* 0x000fc60006000000 */
[----:B------:R-:W-:Y:S02]  /*7070*/  IMAD R0, R0, 0x100, R3 ;  /* 0x0000010000007824 */ /* 0x000fe400078e0203 */
[----:B------:R-:W-:Y:S01]  /*7080*/  IMAD.SHL.U32 R3, R9, 0x2, RZ ;  /* 0x0000000209037824 */ /* 0x000fe200078e00ff */
[----:B------:R-:W-:-:S04]  /*7090*/  LOP3.LUT R2, R2, 0x30, R7, 0x78, !PT ;  /* 0x0000003002027812 */ /* 0x000fc800078e7807 */
[----:B------:R-:W-:Y:S01]  /*70a0*/  LOP3.LUT R3, R4, R3, RZ, 0x3c, !PT ;  /* 0x0000000304037212 */ /* 0x000fe200078e3cff */
[----:B------:R-:W-:Y:S01]  /*70b0*/  IMAD.IADD R0, R0, 0x1, R2 ;  /* 0x0000000100007824 */ /* 0x000fe200078e0202 */
[----:B------:R-:W-:-:S03]  /*70c0*/  LOP3.LUT R5, R5, 0x10, R7, 0x78, !PT ;  /* 0x0000001005057812 */ /* 0x000fc600078e7807 */
[----:B------:R-:W-:Y:S01]  /*70d0*/  STL [R1+0x700], R3 ;  /* 0x0007000301007387 */ /* 0x000fe20000100800 */
[----:B------:R-:W-:-:S03]  /*70e0*/  LOP3.LUT R8, R8, 0x1fe, R7, 0x78, !PT ;  /* 0x000001fe08087812 */ /* 0x000fc600078e7807 */
[----:B------:R-:W3:Y:S04]  /*70f0*/  LDL.LU R10, [R1+0xd8] ;  /* 0x0000d800010a7983 */ /* 0x000ee80000300800 */
[----:B------:R-:W4:Y:S04]  /*7100*/  LDL.LU R9, [R1+0xd4] ;  /* 0x0000d40001097983 */ /* 0x000f280000300800 */
[----:B------:R0:W-:Y:S04]  /*7110*/  STL [R1+0x1dc], R0 ;  /* 0x0001dc0001007387 */ /* 0x0001e80000100800 */
[----:B------:R-:W4:Y:S04]  /*7120*/  LDL.LU R7, [R1+0xd0] ;  /* 0x0000d00001077983 */ /* 0x000f280000300800 */
[----:B------:R-:W4:Y:S04]  /*7130*/  LDL.LU R5, [R1+0xcc] ;  /* 0x0000cc0001057983 */ /* 0x000f280000300800 */
[----:B------:R-:W4:Y:S04]  /*7140*/  LDL.LU R2, [R1+0x17c] ;  /* 0x00017c0001027983 */ /* 0x000f280000300800 */
[----:B0-----:R-:W4:Y:S01]  /*7150*/  LDL.LU R0, [R1+0x18c] ;  /* 0x00018c0001007983 */ /* 0x001f220000300800 */
[----:B------:R-:W-:Y:S01]  /*7160*/  ISETP.GT.U32.AND P4, PT, R23, R25, PT ;  /* 0x000000191700720c */ /* 0x000fe20003f84070 */
[----:B------:R-:W-:-:S02]  /*7170*/  @!P2 IMAD.MOV R6, RZ, RZ, -R6 ;  /* 0x000000ffff06a224 */ /* 0x000fc400078e0a06 */
[----:B------:R-:W-:Y:S01]  /*7180*/  @!P1 IMAD.MOV R20, RZ, RZ, -R20 ;  /* 0x000000ffff149224 */ /* 0x000fe200078e0a14 */
[----:B------:R-:W4:Y:S01]  /*7190*/  LDL.LU R22, [R1+0x190] ;  /* 0x0001900001167983 */ /* 0x000f220000300800 */
[----:B------:R-:W-:Y:S02]  /*71a0*/  @!P5 IMAD.MOV R28, RZ, RZ, -R28 ;  /* 0x000000ffff1cd224 */ /* 0x000fe400078e0a1c */
[----:B------:R-:W-:Y:S01]  /*71b0*/  @!P0 IMAD.MOV R27, RZ, RZ, -R27 ;  /* 0x000000ffff1b8224 */ /* 0x000fe200078e0a1b */
[----:B------:R-:W4:Y:S01]  /*71c0*/  LDL.LU R29, [R1+0x19c] ;  /* 0x00019c00011d7983 */ /* 0x000f220000300800 */
[----:B------:R-:W-:-:S04]  /*71d0*/  @!P6 IMAD.MOV R26, RZ, RZ, -R26 ;  /* 0x000000ffff1ae224 */ /* 0x000fc800078e0a1a */
[----:B------:R-:W-:Y:S01]  /*71e0*/  @!P4 IMAD.IADD R25, R25, 0x1, -R23 ;  /* 0x000000011919c824 */ /* 0x000fe200078e0a17 */
[----:B------:R-:W-:Y:S02]  /*71f0*/  ISETP.NE.AND P4, PT, RZ, c[0x0][0x17c], PT ;  /* 0x00005f00ff007a0c */ /* 0x000fe40003f85270 */
[----:B------:R-:W-:Y:S01]  /*7200*/  LOP3.LUT R23, RZ, c[0x0][0x17c], RZ, 0x33, !PT ;  /* 0x00005f00ff177a12 */ /* 0x000fe200078e33ff */
[----:B------:R3:W-:Y:S01]  /*7210*/  STL [R1+0x834], R6 ;  /* 0x0008340601007387 */ /* 0x0007e20000100800 */
[----:B------:R-:W-:-:S03]  /*7220*/  @!P3 IMAD.MOV R25, RZ, RZ, -R25 ;  /* 0x000000ffff19b224 */ /* 0x000fc600078e0a19 */
[----:B------:R-:W-:Y:S04]  /*7230*/  STL [R1+0x838], R20 ;  /* 0x0008381401007387 */ /* 0x000fe80000100800 */
[----:B------:R-:W-:Y:S04]  /*7240*/  STL [R1+0x83c], R28 ;  /* 0x00083c1c01007387 */ /* 0x000fe80000100800 */
[----:B------:R-:W-:Y:S04]  /*7250*/  STL [R1+0x840], R27 ;  /* 0x0008401b01007387 */ /* 0x000fe80000100800 */
[----:B------:R-:W-:Y:S04]  /*7260*/  STL [R1+0x844], R26 ;  /* 0x0008441a01007387 */ /* 0x000fe80000100800 */
[----:B------:R-:W-:Y:S01]  /*7270*/  STL [R1+0x848], R25 ;  /* 0x0008481901007387 */ /* 0x000fe20000100800 */
[----:B--2---:R-:W-:-:S05]  /*7280*/  SEL R3, R23, R24, !P4 ;  /* 0x0000001817037207 */ /* 0x004fca0006000000 */
[----:B------:R0:W-:Y:S01]  /*7290*/  STL [R1+0x84c], R3 ;  /* 0x00084c0301007387 */ /* 0x0001e20000100800 */
[C---:B---3--:R-:W-:Y:S02]  /*72a0*/  SEL R6, R23.reuse, R10, !P4 ;  /* 0x0000000a17067207 */ /* 0x048fe40006000000 */
[----:B----4-:R-:W-:-:S03]  /*72b0*/  SEL R4, R23, R9, !P4 ;  /* 0x0000000917047207 */ /* 0x010fc60006000000 */
[----:B------:R-:W-:Y:S01]  /*72c0*/  STL [R1+0x220], R6 ;  /* 0x0002200601007387 */ /* 0x000fe20000100800 */
[----:B0-----:R-:W-:-:S03]  /*72d0*/  SEL R3, R23, R7, !P4 ;  /* 0x0000000717037207 */ /* 0x001fc60006000000 */
[----:B------:R0:W-:Y:S01]  /*72e0*/  STL [R1+0x21c], R4 ;  /* 0x00021c0401007387 */ /* 0x0001e20000100800 */
[----:B------:R-:W-:-:S03]  /*72f0*/  SEL R5, R23, R5, !P4 ;  /* 0x0000000517057207 */ /* 0x000fc60006000000 */
[----:B------:R1:W-:Y:S01]  /*7300*/  STL [R1+0x218], R3 ;  /* 0x0002180301007387 */ /* 0x0003e20000100800 */
[----:B0-----:R-:W-:-:S03]  /*7310*/  SEL R4, R23, R2, !P4 ;  /* 0x0000000217047207 */ /* 0x001fc60006000000 */
[----:B------:R-:W-:Y:S01]  /*7320*/  STL [R1+0x214], R5 ;  /* 0x0002140501007387 */ /* 0x000fe20000100800 */
[----:B-1----:R-:W-:-:S03]  /*7330*/  SEL R3, R23, R0, !P4 ;  /* 0x0000000017037207 */ /* 0x002fc60006000000 */
[----:B------:R-:W-:Y:S04]  /*7340*/  STL [R1+0x228], R4 ;  /* 0x0002280401007387 */ /* 0x000fe80000100800 */
[----:B------:R0:W-:Y:S04]  /*7350*/  STL [R1+0x230], R3 ;  /* 0x0002300301007387 */ /* 0x0001e80000100800 */
[----:B0-----:R-:W2:Y:S01]  /*7360*/  LDL.LU R3, [R1+0x1d0] ;  /* 0x0001d00001037983 */ /* 0x001ea20000300800 */
[C---:B------:R-:W-:Y:S02]  /*7370*/  SEL R2, R23.reuse, R22, !P4 ;  /* 0x0000001617027207 */ /* 0x040fe40006000000 */
[----:B------:R-:W-:-:S03]  /*7380*/  SEL R0, R23, R29, !P4 ;  /* 0x0000001d17007207 */ /* 0x000fc60006000000 */
[----:B------:R-:W-:Y:S04]  /*7390*/  STL [R1+0x268], R2 ;  /* 0x0002680201007387 */ /* 0x000fe80000100800 */
[----:B--2---:R0:W-:Y:S04]  /*73a0*/  STL [R1+0x868], R3 ;  /* 0x0008680301007387 */ /* 0x0041e80000100800 */
[----:B------:R-:W-:Y:S04]  /*73b0*/  STL [R1+0x278], R0 ;  /* 0x0002780001007387 */ /* 0x000fe80000100800 */
[----:B0-----:R-:W2:Y:S04]  /*73c0*/  LDL.LU R3, [R1+0x1a4] ;  /* 0x0001a40001037983 */ /* 0x001ea80000300800 */
[----:B--2---:R0:W-:Y:S04]  /*73d0*/  STL [R1+0x86c], R3 ;  /* 0x00086c0301007387 */ /* 0x0041e80000100800 */
[----:B0-----:R-:W2:Y:S04]  /*73e0*/  LDL.LU R3, [R1+0x1d4] ;  /* 0x0001d40001037983 */ /* 0x001ea80000300800 */
[----:B--2---:R0:W-:Y:S04]  /*73f0*/  STL [R1+0x870], R3 ;  /* 0x0008700301007387 */ /* 0x0041e80000100800 */
[----:B0-----:R-:W2:Y:S04]  /*7400*/  LDL.LU R3, [R1+0x1a0] ;  /* 0x0001a00001037983 */ /* 0x001ea80000300800 */
[----:B------:R-:W3:Y:S04]  /*7410*/  LDL.LU R24, [R1+0x1a8] ;  /* 0x0001a80001187983 */ /* 0x000ee80000300800 */
[----:B------:R-:W4:Y:S04]  /*7420*/  LDL.LU R25, [R1+0x1c4] ;  /* 0x0001c40001197983 */ /* 0x000f280000300800 */
[----:B------:R-:W3:Y:S04]  /*7430*/  LDL.LU R26, [R1+0x1cc] ;  /* 0x0001cc00011a7983 */ /* 0x000ee80000300800 */
        /* <DEDUP_REMOVED lines=23> */
[----:B------:R-:W3:Y:S01]  /*75b0*/  LDL.LU R29, [R1+0x158] ;  /* 0x00015800011d7983 */ /* 0x000ee20000300800 */
[----:B--2---:R-:W-:-:S05]  /*75c0*/  SEL R3, R23, R3, !P4 ;  /* 0x0000000317037207 */ /* 0x004fca0006000000 */
[----:B------:R0:W-:Y:S04]  /*75d0*/  STL [R1+0x27c], R3 ;  /* 0x00027c0301007387 */ /* 0x0001e80000100800 */
[----:B0-----:R-:W2:Y:S02]  /*75e0*/  LDL.LU R3, [R1+0x870] ;  /* 0x0008700001037983 */ /* 0x001ea40000300800 */
[----:B--2---:R-:W-:-:S05]  /*75f0*/  SEL R3, R23, R3, !P4 ;  /* 0x0000000317037207 */ /* 0x004fca0006000000 */
[----:B------:R0:W-:Y:S04]  /*7600*/  STL [R1+0x274], R3 ;  /* 0x0002740301007387 */ /* 0x0001e80000100800 */
[----:B0-----:R-:W2:Y:S02]  /*7610*/  LDL.LU R3, [R1+0x86c] ;  /* 0x00086c0001037983 */ /* 0x001ea40000300800 */
[----:B--2---:R-:W-:-:S05]  /*7620*/  SEL R3, R23, R3, !P4 ;  /* 0x0000000317037207 */ /* 0x004fca0006000000 */
[----:B------:R0:W-:Y:S04]  /*7630*/  STL [R1+0x270], R3 ;  /* 0x0002700301007387 */ /* 0x0001e80000100800 */
[----:B0-----:R-:W2:Y:S01]  /*7640*/  LDL.LU R3, [R1+0x868] ;  /* 0x0008680001037983 */ /* 0x001ea20000300800 */
[C---:B---3--:R-:W-:Y:S02]  /*7650*/  SEL R20, R23.reuse, R20, !P4 ;  /* 0x0000001417147207 */ /* 0x048fe40006000000 */
[C---:B------:R-:W-:Y:S02]  /*7660*/  SEL R11, R23.reuse, R11, !P4 ;  /* 0x0000000b170b7207 */ /* 0x040fe40006000000 */
[C---:B------:R-:W-:Y:S02]  /*7670*/  SEL R5, R23.reuse, R5, !P4 ;  /* 0x0000000517057207 */ /* 0x040fe40006000000 */
[----:B--2---:R-:W-:-:S05]  /*7680*/  SEL R3, R23, R3, !P4 ;  /* 0x0000000317037207 */ /* 0x004fca0006000000 */
[----:B------:R0:W-:Y:S02]  /*7690*/  STL [R1+0x26c], R3 ;  /* 0x00026c0301007387 */ /* 0x0001e40000100800 */
[C---:B0-----:R-:W-:Y:S02]  /*76a0*/  SEL R3, R23.reuse, R24, !P4 ;  /* 0x0000001817037207 */ /* 0x041fe40006000000 */
[C---:B----4-:R-:W-:Y:S02]  /*76b0*/  SEL R24, R23.reuse, R25, !P4 ;  /* 0x0000001917187207 */ /* 0x050fe40006000000 */
[C---:B------:R-:W-:Y:S01]  /*76c0*/  SEL R25, R23.reuse, R26, !P4 ;  /* 0x0000001a17197207 */ /* 0x040fe20006000000 */
[----:B------:R0:W-:Y:S04]  /*76d0*/  STL [R1+0x264], R3 ;  /* 0x0002640301007387 */ /* 0x0001e80000100800 */
[----:B------:R1:W-:Y:S01]  /*76e0*/  STL [R1+0x260], R24 ;  /* 0x0002601801007387 */ /* 0x0003e20000100800 */
[----:B0-----:R-:W-:-:S03]  /*76f0*/  SEL R3, R23, R27, !P4 ;  /* 0x0000001b17037207 */ /* 0x001fc60006000000 */
[----:B------:R-:W-:Y:S01]  /*7700*/  STL [R1+0x25c], R25 ;  /* 0x00025c1901007387 */ /* 0x000fe20000100800 */
[----:B-1----:R-:W-:-:S03]  /*7710*/  SEL R24, R23, R28, !P4 ;  /* 0x0000001c17187207 */ /* 0x002fc60006000000 */
[----:B------:R0:W-:Y:S04]  /*7720*/  STL [R1+0x258], R3 ;  /* 0x0002580301007387 */ /* 0x0001e80000100800 */
[----:B------:R-:W-:Y:S01]  /*7730*/  STL [R1+0x254], R24 ;  /* 0x0002541801007387 */ /* 0x000fe20000100800 */
[----:B0-----:R-:W-:-:S03]  /*7740*/  SEL R3, R23, R6, !P4 ;  /* 0x0000000617037207 */ /* 0x001fc60006000000 */
[----:B------:R-:W-:Y:S01]  /*7750*/  STL [R1+0x250], R20 ;  /* 0x0002501401007387 */ /* 0x000fe20000100800 */
[----:B------:R-:W-:-:S03]  /*7760*/  SEL R6, R23, R14, !P4 ;  /* 0x0000000e17067207 */ /* 0x000fc60006000000 */
[----:B------:R0:W-:Y:S04]  /*7770*/  STL [R1+0x24c], R3 ;  /* 0x00024c0301007387 */ /* 0x0001e80000100800 */
[----:B------:R1:W-:Y:S01]  /*7780*/  STL [R1+0x248], R6 ;  /* 0x0002480601007387 */ /* 0x0003e20000100800 */
[----:B0-----:R-:W-:-:S03]  /*7790*/  SEL R3, R23, R8, !P4 ;  /* 0x0000000817037207 */ /* 0x001fc60006000000 */
[----:B------:R-:W-:Y:S01]  /*77a0*/  STL [R1+0x244], R11 ;  /* 0x0002440b01007387 */ /* 0x000fe20000100800 */
[----:B-1----:R-:W-:-:S03]  /*77b0*/  SEL R6, R23, R4, !P4 ;  /* 0x0000000417067207 */ /* 0x002fc60006000000 */
[----:B------:R0:W-:Y:S01]  /*77c0*/  STL [R1+0x240], R3 ;  /* 0x0002400301007387 */ /* 0x0001e20000100800 */
[----:B------:R-:W-:-:S03]  /*77d0*/  SEL R4, R23, R16, !P4 ;  /* 0x0000001017047207 */ /* 0x000fc60006000000 */
[----:B------:R1:W-:Y:S01]  /*77e0*/  STL [R1+0x23c], R6 ;  /* 0x00023c0601007387 */ /* 0x0003e20000100800 */
[----:B0-----:R-:W-:-:S03]  /*77f0*/  SEL R3, R23, R21, !P4 ;  /* 0x0000001517037207 */ /* 0x001fc60006000000 */
[----:B------:R0:W-:Y:S01]  /*7800*/  STL [R1+0x238], R4 ;  /* 0x0002380401007387 */ /* 0x0001e20000100800 */
[----:B-1----:R-:W-:-:S03]  /*7810*/  SEL R6, R23, R19, !P4 ;  /* 0x0000001317067207 */ /* 0x002fc60006000000 */
[----:B------:R1:W-:Y:S01]  /*7820*/  STL [R1+0x234], R3 ;  /* 0x0002340301007387 */ /* 0x0003e20000100800 */
[----:B0-----:R-:W-:-:S03]  /*7830*/  SEL R4, R23, R18, !P4 ;  /* 0x0000001217047207 */ /* 0x001fc60006000000 */
[----:B------:R0:W-:Y:S01]  /*7840*/  STL [R1+0x22c], R6 ;  /* 0x00022c0601007387 */ /* 0x0001e20000100800 */
[----:B-1----:R-:W-:-:S03]  /*7850*/  SEL R3, R23, R17, !P4 ;  /* 0x0000001117037207 */ /* 0x002fc60006000000 */
[----:B------:R1:W-:Y:S04]  /*7860*/  STL [R1+0x210], R4 ;  /* 0x0002100401007387 */ /* 0x0003e80000100800 */
[----:B------:R2:W-:Y:S01]  /*7870*/  STL [R1+0x20c], R3 ;  /* 0x00020c0301007387 */ /* 0x0005e20000100800 */
[C---:B0-----:R-:W-:Y:S02]  /*7880*/  SEL R6, R23.reuse, R15, !P4 ;  /* 0x0000000f17067207 */ /* 0x041fe40006000000 */
[----:B-1----:R-:W-:-:S03]  /*7890*/  SEL R4, R23, R13, !P4 ;  /* 0x0000000d17047207 */ /* 0x002fc60006000000 */
[----:B------:R0:W-:Y:S01]  /*78a0*/  STL [R1+0x208], R6 ;  /* 0x0002080601007387 */ /* 0x0001e20000100800 */
[----:B--2---:R-:W-:-:S03]  /*78b0*/  SEL R3, R23, R12, !P4 ;  /* 0x0000000c17037207 */ /* 0x004fc60006000000 */
[----:B------:R1:W-:Y:S04]  /*78c0*/  STL [R1+0x204], R4 ;  /* 0x0002040401007387 */ /* 0x0003e80000100800 */
[----:B------:R2:W-:Y:S01]  /*78d0*/  STL [R1+0x200], R3 ;  /* 0x0002000301007387 */ /* 0x0005e20000100800 */
[C---:B0-----:R-:W-:Y:S02]  /*78e0*/  SEL R6, R23.reuse, R10, !P4 ;  /* 0x0000000a17067207 */ /* 0x041fe40006000000 */
[----:B-1----:R-:W-:-:S03]  /*78f0*/  SEL R4, R23, R9, !P4 ;  /* 0x0000000917047207 */ /* 0x002fc60006000000 */
[----:B------:R-:W-:Y:S01]  /*7900*/  STL [R1+0x1fc], R6 ;  /* 0x0001fc0601007387 */ /* 0x000fe20000100800 */
[----:B--2---:R-:W-:-:S03]  /*7910*/  SEL R3, R23, R7, !P4 ;  /* 0x0000000717037207 */ /* 0x004fc60006000000 */
[----:B------:R0:W-:Y:S04]  /*7920*/  STL [R1+0x1f8], R4 ;  /* 0x0001f80401007387 */ /* 0x0001e80000100800 */
        /* <DEDUP_REMOVED lines=153> */
[C---:B----4-:R-:W-:Y:S02]  /*82c0*/  SEL R26, R23.reuse, R26, !P4 ;  /* 0x0000001a171a7207 */ /* 0x050fe40006000000 */
[C---:B------:R-:W-:Y:S02]  /*82d0*/  SEL R27, R23.reuse, R27, !P4 ;  /* 0x0000001b171b7207 */ /* 0x040fe40006000000 */
[----:B------:R-:W-:-:S02]  /*82e0*/  SEL R28, R23, R28, !P4 ;  /* 0x0000001c171c7207 */ /* 0x000fc40006000000 */
[C---:B------:R-:W-:Y:S02]  /*82f0*/  SEL R20, R23.reuse, R20, !P4 ;  /* 0x0000001417147207 */ /* 0x040fe40006000000 */
[C---:B------:R-:W-:Y:S02]  /*8300*/  SEL R6, R23.reuse, R6, !P4 ;  /* 0x0000000617067207 */ /* 0x040fe40006000000 */
[C---:B------:R-:W-:Y:S02]  /*8310*/  SEL R14, R23.reuse, R14, !P4 ;  /* 0x0000000e170e7207 */ /* 0x040fe40006000000 */
[C---:B------:R-:W-:Y:S02]  /*8320*/  SEL R11, R23.reuse, R11, !P4 ;  /* 0x0000000b170b7207 */ /* 0x040fe40006000000 */
        /* <DEDUP_REMOVED lines=18> */
[----:B--2---:R-:W-:-:S05]  /*8450*/  SEL R3, R23, R3, !P4 ;  /* 0x0000000317037207 */ /* 0x004fca0006000000 */
[----:B------:R0:W-:Y:S04]  /*8460*/  STL [R1+0x84], R3 ;  /* 0x0000840301007387 */ /* 0x0001e80000100800 */
[----:B0-----:R-:W2:Y:S04]  /*8470*/  LDL.LU R3, [R1+0x84c] ;  /* 0x00084c0001037983 */ /* 0x001ea80000300800 */
[----:B------:R0:W-:Y:S04]  /*8480*/  STL [R1+0x80], R25 ;  /* 0x0000801901007387 */ /* 0x0001e80000100800 */
[----:B0-----:R-:W3:Y:S04]  /*8490*/  LDL.LU R25, [R1+0x848] ;  /* 0x0008480001197983 */ /* 0x001ee80000300800 */
[----:B------:R0:W-:Y:S04]  /*84a0*/  STL [R1+0x7c], R26 ;  /* 0x00007c1a01007387 */ /* 0x0001e80000100800 */
[----:B0-----:R-:W4:Y:S04]  /*84b0*/  LDL.LU R26, [R1+0x844] ;  /* 0x00084400011a7983 */ /* 0x001f280000300800 */
[----:B------:R0:W-:Y:S04]  /*84c0*/  STL [R1+0x78], R27 ;  /* 0x0000781b01007387 */ /* 0x0001e80000100800 */
[----:B0-----:R-:W2:Y:S04]  /*84d0*/  LDL.LU R27, [R1+0x840] ;  /* 0x00084000011b7983 */ /* 0x001ea80000300800 */
        /* <DEDUP_REMOVED lines=45> */
[----:B0-----:R-:W2:Y:S01]  /*87b0*/  LDL.LU R29, [R1+0x7e4] ;  /* 0x0007e400011d7983 */ /* 0x001ea20000300800 */
[----:B------:R-:W-:-:S05]  /*87c0*/  SEL R24, R23, R24, !P4 ;  /* 0x0000001817187207 */ /* 0x000fca0006000000 */
[----:B------:R2:W-:Y:S02]  /*87d0*/  STL [R1+0xc], R24 ;  /* 0x00000c1801007387 */ /* 0x0005e40000100800 */
[C---:B--2---:R-:W-:Y:S02]  /*87e0*/  SEL R24, R23.reuse, R29, !P4 ;  /* 0x0000001d17187207 */ /* 0x044fe40006000000 */
[----:B------:R-:W-:-:S03]  /*87f0*/  SEL R29, R23, R0, !P4 ;  /* 0x00000000171d7207 */ /* 0x000fc60006000000 */
[----:B------:R0:W-:Y:S04]  /*8800*/  STL [R1+0x8], R24 ;  /* 0x0000081801007387 */ /* 0x0001e80000100800 */
[----:B------:R-:W2:Y:S01]  /*8810*/  LDL R0, [R1+0x600] ;  /* 0x0006000001007983 */ /* 0x000ea20000100800 */
[----:B------:R-:W-:-:S05]  /*8820*/  SEL R22, R23, R22, !P4 ;  /* 0x0000001617167207 */ /* 0x000fca0006000000 */
[----:B------:R1:W-:Y:S01]  /*8830*/  STL [R1+0x4], R22 ;  /* 0x0000041601007387 */ /* 0x0003e20000100800 */
[----:B0-----:R-:W-:-:S03]  /*8840*/  SEL R24, R23, R2, !P4 ;  /* 0x0000000217187207 */ /* 0x001fc60006000000 */
[----:B------:R-:W-:Y:S01]  /*8850*/  STL [R1+0x768], R29 ;  /* 0x0007681d01007387 */ /* 0x000fe20000100800 */
[----:B-1----:R-:W-:-:S03]  /*8860*/  SEL R22, R23, R5, !P4 ;  /* 0x0000000517167207 */ /* 0x002fc60006000000 */
[----:B------:R-:W-:Y:S04]  /*8870*/  STL [R1+0x76c], R24 ;  /* 0x00076c1801007387 */ /* 0x000fe80000100800 */
[----:B------:R0:W-:Y:S04]  /*8880*/  STL [R1+0x770], R22 ;  /* 0x0007701601007387 */ /* 0x0001e80000100800 */
[----:B0-----:R-:W0:Y:S01]  /*8890*/  S2R R22, SR_TID.X ;  /* 0x0000000000167919 */ /* 0x001e220000002100 */
[----:B------:R-:W-:-:S03]  /*88a0*/  SEL R7, R23, R7, !P4 ;  /* 0x0000000717077207 */ /* 0x000fc60006000000 */
[----:B------:R-:W1:Y:S01]  /*88b0*/  S2R R2, SR_TID.X ;  /* 0x0000000000027919 */ /* 0x000e620000002100 */
[C---:B------:R-:W-:Y:S02]  /*88c0*/  SEL R9, R23.reuse, R9, !P4 ;  /* 0x0000000917097207 */ /* 0x040fe40006000000 */
[----:B------:R-:W-:Y:S01]  /*88d0*/  SEL R10, R23, R10, !P4 ;  /* 0x0000000a170a7207 */ /* 0x000fe20006000000 */
[----:B------:R-:W-:Y:S04]  /*88e0*/  STL [R1+0x774], R7 ;  /* 0x0007740701007387 */ /* 0x000fe80000100800 */
[----:B------:R0:W-:Y:S02]  /*88f0*/  STL [R1+0x778], R9 ;  /* 0x0007780901007387 */ /* 0x0001e40000100800 */
[----:B0-----:R-:W-:-:S02]  /*8900*/  SHF.R.U32.HI R24, RZ, 0x6, R22 ;  /* 0x00000006ff187819 */ /* 0x001fc40000011616 */
[----:B------:R-:W-:-:S04]  /*8910*/  SHF.R.U32.HI R22, RZ, 0x6, R22 ;  /* 0x00000006ff167819 */ /* 0x000fc80000011616 */
[----:B------:R-:W-:Y:S01]  /*8920*/  SGXT.U32 R22, R22, 0x2 ;  /* 0x000000021616781a */ /* 0x000fe20000000000 */
[----:B------:R0:W-:Y:S03]  /*8930*/  STL [R1+0x77c], R10 ;  /* 0x00077c0a01007387 */ /* 0x0001e60000100800 */
[C---:B------:R-:W-:Y:S02]  /*8940*/  LOP3.LUT R9, R22.reuse, 0x78, RZ, 0xfc, !PT ;  /* 0x0000007816097812 */ /* 0x040fe400078efcff */
[----:B0-----:R-:W-:Y:S02]  /*8950*/  LOP3.LUT R10, R22, 0x7c, RZ, 0xfc, !PT ;  /* 0x0000007c160a7812 */ /* 0x001fe400078efcff */
[----:B------:R-:W0:Y:S01]  /*8960*/  S2R R22, SR_TID.X ;  /* 0x0000000000167919 */ /* 0x000e220000002100 */
[----:B-1----:R-:W-:Y:S02]  /*8970*/  SHF.R.U32.HI R29, RZ, 0x6, R2 ;  /* 0x00000006ff1d7819 */ /* 0x002fe40000011602 */
[----:B------:R-:W-:-:S02]  /*8980*/  SGXT.U32 R24, R24, 0x2 ;  /* 0x000000021818781a */ /* 0x000fc40000000000 */
[----:B------:R-:W-:Y:S02]  /*8990*/  SGXT.U32 R29, R29, 0x2 ;  /* 0x000000021d1d781a */ /* 0x000fe40000000000 */
[C---:B------:R-:W-:Y:S02]  /*89a0*/  LOP3.LUT R7, R24.reuse, 0x74, RZ, 0xfc, !PT ;  /* 0x0000007418077812 */ /* 0x040fe400078efcff */
[----:B------:R-:W-:Y:S02]  /*89b0*/  LOP3.LUT R24, R24, 0x70, RZ, 0xfc, !PT ;  /* 0x0000007018187812 */ /* 0x000fe400078efcff */
[----:B------:R-:W-:Y:S01]  /*89c0*/  SEL R5, R23, R4, !P4 ;  /* 0x0000000417057207 */ /* 0x000fe20006000000 */
[----:B------:R-:W-:Y:S01]  /*89d0*/  IMAD R4, R9, c[0x0][0x188], RZ ;  /* 0x0000620009047a24 */ /* 0x000fe200078e02ff */
[C---:B------:R-:W-:Y:S02]  /*89e0*/  SEL R12, R23.reuse, R12, !P4 ;  /* 0x0000000c170c7207 */ /* 0x040fe40006000000 */
[----:B------:R-:W-:-:S02]  /*89f0*/  SEL R13, R23, R13, !P4 ;  /* 0x0000000d170d7207 */ /* 0x000fc40006000000 */
[C---:B------:R-:W-:Y:S02]  /*8a00*/  SEL R15, R23.reuse, R15, !P4 ;  /* 0x0000000f170f7207 */ /* 0x040fe40006000000 */
[C---:B------:R-:W-:Y:S01]  /*8a10*/  SEL R17, R23.reuse, R17, !P4 ;  /* 0x0000001117117207 */ /* 0x040fe20006000000 */
[----:B------:R-:W-:Y:S01]  /*8a20*/  STL [R1+0x780], R12 ;  /* 0x0007800c01007387 */ /* 0x000fe20000100800 */
[C---:B------:R-:W-:Y:S02]  /*8a30*/  SEL R18, R23.reuse, R18, !P4 ;  /* 0x0000001217127207 */ /* 0x040fe40006000000 */
[C---:B------:R-:W-:Y:S01]  /*8a40*/  SEL R19, R23.reuse, R19, !P4 ;  /* 0x0000001317137207 */ /* 0x040fe20006000000 */
[----:B------:R-:W-:Y:S01]  /*8a50*/  STL [R1+0x784], R13 ;  /* 0x0007840d01007387 */ /* 0x000fe20000100800 */
[C---:B------:R-:W-:Y:S02]  /*8a60*/  SEL R21, R23.reuse, R21, !P4 ;  /* 0x0000001517157207 */ /* 0x040fe40006000000 */
[C---:B------:R-:W-:Y:S01]  /*8a70*/  SEL R16, R23.reuse, R16, !P4 ;  /* 0x0000001017107207 */ /* 0x040fe20006000000 */
[----:B------:R-:W-:Y:S01]  /*8a80*/  STL [R1+0x788], R15 ;  /* 0x0007880f01007387 */ /* 0x000fe20000100800 */
[----:B------:R-:W-:-:S03]  /*8a90*/  SEL R8, R23, R8, !P4 ;  /* 0x0000000817087207 */ /* 0x000fc60006000000 */
        /* <DEDUP_REMOVED lines=10> */
[----:B------:R1:W-:Y:S01]  /*8b40*/  STL [R1+0x7a0], R5 ;  /* 0x0007a00501007387 */ /* 0x0003e20000100800 */
[----:B------:R-:W-:-:S03]  /*8b50*/  SEL R27, R23, R27, !P4 ;  /* 0x0000001b171b7207 */ /* 0x000fc60006000000 */
[----:B------:R-:W-:Y:S01]  /*8b60*/  STL [R1+0x7a4], R8 ;  /* 0x0007a40801007387 */ /* 0x000fe20000100800 */
[----:B----4-:R-:W-:-:S03]  /*8b70*/  SEL R26, R23, R26, !P4 ;  /* 0x0000001a171a7207 */ /* 0x010fc60006000000 */
[----:B------:R-:W-:Y:S01]  /*8b80*/  STL [R1+0x7a8], R11 ;  /* 0x0007a80b01007387 */ /* 0x000fe20000100800 */
[----:B---3--:R-:W-:-:S03]  /*8b90*/  SEL R23, R23, R25, !P4 ;  /* 0x0000001917177207 */ /* 0x008fc60006000000 */
[----:B------:R-:W-:Y:S04]  /*8ba0*/  STL [R1+0x7ac], R14 ;  /* 0x0007ac0e01007387 */ /* 0x000fe80000100800 */
[----:B------:R-:W-:Y:S04]  /*8bb0*/  STL [R1+0x7b0], R6 ;  /* 0x0007b00601007387 */ /* 0x000fe80000100800 */
[----:B------:R-:W-:Y:S04]  /*8bc0*/  STL [R1+0x7b4], R20 ;  /* 0x0007b41401007387 */ /* 0x000fe80000100800 */
[----:B------:R-:W-:Y:S04]  /*8bd0*/  STL [R1+0x7b8], R28 ;  /* 0x0007b81c01007387 */ /* 0x000fe80000100800 */
[----:B------:R-:W-:Y:S04]  /*8be0*/  STL [R1+0x7bc], R27 ;  /* 0x0007bc1b01007387 */ /* 0x000fe80000100800 */
[----:B------:R-:W-:Y:S04]  /*8bf0*/  STL [R1+0x7c0], R26 ;  /* 0x0007c01a01007387 */ /* 0x000fe80000100800 */
[----:B------:R-:W-:Y:S04]  /*8c00*/  STL [R1+0x7c4], R23 ;  /* 0x0007c41701007387 */ /* 0x000fe80000100800 */
[----:B------:R-:W-:Y:S04]  /*8c10*/  STL [R1+0x110], RZ ;  /* 0x000110ff01007387 */ /* 0x000fe80000100800 */
        /* <DEDUP_REMOVED lines=15> */
[----:B------:R-:W-:Y:S01]  /*8d10*/  STL [R1+0xd0], RZ ;  /* 0x0000d0ff01007387 */ /* 0x000fe20000100800 */
[----:B--2---:R-:W-:Y:S01]  /*8d20*/  ISETP.GE.AND P1, PT, R0, RZ, PT ;  /* 0x000000ff0000720c */ /* 0x004fe20003f26270 */
[----:B------:R-:W-:-:S02]  /*8d30*/  IMAD R0, R29, c[0x0][0x188], RZ ;  /* 0x000062001d007a24 */ /* 0x000fc400078e02ff */
[----:B------:R-:W-:Y:S02]  /*8d40*/  IMAD R0, R10, c[0x0][0x188], RZ ;  /* 0x000062000a007a24 */ /* 0x000fe400078e02ff */
[----:B------:R-:W-:Y:S01]  /*8d50*/  IMAD R0, R7, c[0x0][0x188], RZ ;  /* 0x0000620007007a24 */ /* 0x000fe200078e02ff */
[--C-:B0-----:R-:W-:Y:S01]  /*8d60*/  SHF.R.U32.HI R7, RZ, 0x6, R22.reuse ;  /* 0x00000006ff077819 */ /* 0x101fe20000011616 */
[----:B------:R-:W-:Y:S01]  /*8d70*/  IMAD R0, R24, c[0x0][0x188], RZ ;  /* 0x0000620018007a24 */ /* 0x000fe200078e02ff */
[--C-:B------:R-:W-:Y:S02]  /*8d80*/  SHF.R.U32.HI R24, RZ, 0x6, R22.reuse ;  /* 0x00000006ff187819 */ /* 0x100fe40000011616 */
[----:B------:R-:W-:Y:S02]  /*8d90*/  SGXT.U32 R7, R7, 0x2 ;  /* 0x000000020707781a */ /* 0x000fe40000000000 */
[----:B------:R-:W-:Y:S02]  /*8da0*/  SHF.R.U32.HI R22, RZ, 0x6, R22 ;  /* 0x00000006ff167819 */ /* 0x000fe40000011616 */
[----:B------:R-:W-:-:S02]  /*8db0*/  LOP3.LUT R9, R7, 0x6c, RZ, 0xfc, !PT ;  /* 0x0000006c07097812 */ /* 0x000fc400078efcff */
[----:B------:R-:W-:-:S03]  /*8dc0*/  SGXT.U32 R22, R22, 0x2 ;  /* 0x000000021616781a */ /* 0x000fc60000000000 */
[----:B------:R-:W-:Y:S01]  /*8dd0*/  IMAD R4, R9, c[0x0][0x188], RZ ;  /* 0x0000620009047a24 */ /* 0x000fe200078e02ff */
[C---:B------:R-:W-:Y:S02]  /*8de0*/  LOP3.LUT R10, R22.reuse, 0x64, RZ, 0xfc, !PT ;  /* 0x00000064160a7812 */ /* 0x040fe400078efcff */
[----:B------:R-:W-:Y:S02]  /*8df0*/  LOP3.LUT R9, R22, 0x60, RZ, 0xfc, !PT ;  /* 0x0000006016097812 */ /* 0x000fe400078efcff */
[----:B------:R-:W0:Y:S01]  /*8e00*/  S2R R22, SR_TID.X ;  /* 0x0000000000167919 */ /* 0x000e220000002100 */
[----:B------:R-:W-:Y:S02]  /*8e10*/  LOP3.LUT R7, R7, 0x68, RZ, 0xfc, !PT ;  /* 0x0000006807077812 */ /* 0x000fe400078efcff */
[----:B------:R-:W-:-:S03]  /*8e20*/  SGXT.U32 R24, R24, 0x2 ;  /* 0x000000021818781a */ /* 0x000fc60000000000 */
[----:B------:R-:W-:Y:S01]  /*8e30*/  IMAD R0, R7, c[0x0][0x188], RZ ;  /* 0x0000620007007a24 */ /* 0x000fe200078e02ff */
[C---:B------:R-:W-:Y:S02]  /*8e40*/  LOP3.LUT R7, R24.reuse, 0x5c, RZ, 0xfc, !PT ;  /* 0x0000005c18077812 */ /* 0x040fe400078efcff */
[----:B------:R-:W-:Y:S01]  /*8e50*/  LOP3.LUT R24, R24, 0x58, RZ, 0xfc, !PT ;  /* 0x0000005818187812 */ /* 0x000fe200078efcff */
[----:B------:R-:W-:Y:S02]  /*8e60*/  IMAD R0, R10, c[0x0][0x188], RZ ;  /* 0x000062000a007a24 */ /* 0x000fe400078e02ff */
[----:B------:R-:W-:Y:S02]  /*8e70*/  IMAD R0, R7, c[0x0][0x188], RZ ;  /* 0x0000620007007a24 */ /* 0x000fe400078e02ff */
[----:B------:R-:W-:Y:S02]  /*8e80*/  IMAD R0, R24, c[0x0][0x188], RZ ;  /* 0x0000620018007a24 */ /* 0x000fe400078e02ff */
[----:B------:R-:W2:Y:S01]  /*8e90*/  S2R R24, SR_TID.X ;  /* 0x0000000000187919 */ /* 0x000ea20000002100 */
[----:B------:R-:W-:Y:S01]  /*8ea0*/  IMAD R4, R9, c[0x0][0x188], RZ ;  /* 0x0000620009047a24 */ /* 0x000fe200078e02ff */
[----:B0-----:R-:W-:-:S04]  /*8eb0*/  SHF.R.U32.HI R7, RZ, 0x6, R22 ;  /* 0x00000006ff077819 */ /* 0x001fc80000011616 */
[----:B------:R-:W-:Y:S02]  /*8ec0*/  SGXT.U32 R7, R7, 0x2 ;  /* 0x000000020707781a */ /* 0x000fe40000000000 */
[----:B------:R-:W-:Y:S02]  /*8ed0*/  SHF.R.U32.HI R22, RZ, 0x6, R22 ;  /* 0x00000006ff167819 */ /* 0x000fe40000011616 */
[C---:B------:R-:W-:Y:S02]  /*8ee0*/  LOP3.LUT R10, R7.reuse, 0x54, RZ, 0xfc, !PT ;  /* 0x00000054070a7812 */ /* 0x040fe400078efcff */
[C---:B------:R-:W-:Y:S02]  /*8ef0*/  LOP3.LUT R9, R7.reuse, 0x50, RZ, 0xfc, !PT ;  /* 0x0000005007097812 */ /* 0x040fe400078efcff */
[----:B------:R-:W-:Y:S02]  /*8f00*/  LOP3.LUT R7, R7, 0x4c, RZ, 0xfc, !PT ;  /* 0x0000004c07077812 */ /* 0x000fe400078efcff */
[----:B------:R-:W-:Y:S01]  /*8f10*/  SGXT.U32 R22, R22, 0x2 ;  /* 0x000000021616781a */ /* 0x000fe20000000000 */
[----:B------:R-:W-:-:S02]  /*8f20*/  IMAD R4, R9, c[0x0][0x188], RZ ;  /* 0x0000620009047a24 */ /* 0x000fc400078e02ff */
[----:B------:R-:W-:Y:S01]  /*8f30*/  IMAD R0, R7, c[0x0][0x188], RZ ;  /* 0x0000620007007a24 */ /* 0x000fe200078e02ff */
[C---:B------:R-:W-:Y:S02]  /*8f40*/  LOP3.LUT R9, R22.reuse, 0x48, RZ, 0xfc, !PT ;  /* 0x0000004816097812 */ /* 0x040fe400078efcff */
[----:B------:R-:W-:Y:S02]  /*8f50*/  LOP3.LUT R7, R22, 0x44, RZ, 0xfc, !PT ;  /* 0x0000004416077812 */ /* 0x000fe400078efcff */
[----:B--2---:R-:W-:Y:S01]  /*8f60*/  SHF.R.U32.HI R22, RZ, 0x6, R24 ;  /* 0x00000006ff167819 */ /* 0x004fe20000011618 */
[----:B------:R-:W-:-:S03]  /*8f70*/  IMAD R4, R9, c[0x0][0x188], RZ ;  /* 0x0000620009047a24 */ /* 0x000fc600078e02ff */
[----:B------:R-:W-:Y:S01]  /*8f80*/  SGXT.U32 R22, R22, 0x2 ;  /* 0x000000021616781a */ /* 0x000fe20000000000 */
[----:B------:R-:W-:Y:S01]  /*8f90*/  IMAD R0, R7, c[0x0][0x188], RZ ;  /* 0x0000620007007a24 */ /* 0x000fe200078e02ff */
[----:B------:R-:W-:Y:S02]  /*8fa0*/  SHF.R.U32.HI R24, RZ, 0x6, R24 ;  /* 0x00000006ff187819 */ /* 0x000fe40000011618 */
[C---:B------:R-:W-:Y:S02]  /*8fb0*/  LOP3.LUT R9, R22.reuse, 0x40, RZ, 0xfc, !PT ;  /* 0x0000004016097812 */ /* 0x040fe400078efcff */
[C---:B------:R-:W-:Y:S02]  /*8fc0*/  LOP3.LUT R7, R22.reuse, 0x3c, RZ, 0xfc, !PT ;  /* 0x0000003c16077812 */ /* 0x040fe400078efcff */
[----:B------:R-:W-:Y:S01]  /*8fd0*/  LOP3.LUT R22, R22, 0x38, RZ, 0xfc, !PT ;  /* 0x0000003816167812 */ /* 0x000fe200078efcff */
[----:B------:R-:W-:Y:S01]  /*8fe0*/  STL [R1+0xd4], RZ ;  /* 0x0000d4ff01007387 */ /* 0x000fe20000100800 */
[----:B------:R-:W-:Y:S01]  /*8ff0*/  SGXT.U32 R24, R24, 0x2 ;  /* 0x000000021818781a */ /* 0x000fe20000000000 */
[----:B------:R-:W-:-:S02]  /*9000*/  IMAD R4, R7, c[0x0][0x188], RZ ;  /* 0x0000620007047a24 */ /* 0x000fc400078e02ff */
[----:B------:R-:W-:Y:S01]  /*9010*/  STL [R1+0xd8], RZ ;  /* 0x0000d8ff01007387 */ /* 0x000fe20000100800 */
[----:B------:R-:W-:Y:S01]  /*9020*/  IMAD R0, R22, c[0x0][0x188], RZ ;  /* 0x0000620016007a24 */ /* 0x000fe200078e02ff */
[C---:B------:R-:W-:Y:S02]  /*9030*/  LOP3.LUT R7, R24.reuse, 0x34, RZ, 0xfc, !PT ;  /* 0x0000003418077812 */ /* 0x040fe400078efcff */
[----:B------:R-:W-:Y:S01]  /*9040*/  STL [R1+0xdc], RZ ;  /* 0x0000dcff01007387 */ /* 0x000fe20000100800 */
[----:B------:R-:W-:-:S03]  /*9050*/  LOP3.LUT R22, R24, 0x30, RZ, 0xfc, !PT ;  /* 0x0000003018167812 */ /* 0x000fc600078efcff */
[----:B------:R-:W-:Y:S01]  /*9060*/  STL [R1+0xc0], RZ ;  /* 0x0000c0ff01007387 */ /* 0x000fe20000100800 */
[----:B------:R-:W-:-:S03]  /*9070*/  SHF.R.U32.HI R24, RZ, 0x6, R2 ;  /* 0x00000006ff187819 */ /* 0x000fc60000011602 */
[----:B------:R-:W-:Y:S04]  /*9080*/  STL [R1+0xc4], RZ ;  /* 0x0000c4ff01007387 */ /* 0x000fe80000100800 */
[----:B------:R-:W-:Y:S01]  /*9090*/  STL [R1+0xc8], RZ ;  /* 0x0000c8ff01007387 */ /* 0x000fe20000100800 */
[----:B------:R-:W-:-:S03]  /*90a0*/  SGXT.U32 R24, R24, 0x2 ;  /* 0x000000021818781a */ /* 0x000fc60000000000 */
[----:B------:R-:W-:Y:S04]  /*90b0*/  STL [R1+0xcc], RZ ;  /* 0x0000ccff01007387 */ /* 0x000fe80000100800 */
[----:B------:R-:W-:Y:S04]  /*90c0*/  STL [R1+0xb0], RZ ;  /* 0x0000b0ff01007387 */ /* 0x000fe80000100800 */
[----:B------:R-:W-:Y:S01]  /*90d0*/  STL [R1+0xb4], RZ ;  /* 0x0000b4ff01007387 */ /* 0x000fe20000100800 */
[----:B------:R-:W-:-:S03]  /*90e0*/  IMAD R4, R7, c[0x0][0x188], RZ ;  /* 0x0000620007047a24 */ /* 0x000fc600078e02ff */
[----:B------:R-:W-:Y:S01]  /*90f0*/  STL [R1+0xb8], RZ ;  /* 0x0000b8ff01007387 */ /* 0x000fe20000100800 */
[----:B------:R-:W-:Y:S01]  /*9100*/  IMAD R0, R22, c[0x0][0x188], RZ ;  /* 0x0000620016007a24 */ /* 0x000fe200078e02ff */
[----:B------:R-:W-:Y:S02]  /*9110*/  SHF.R.U32.HI R2, RZ, 0x6, R2 ;  /* 0x00000006ff027819 */ /* 0x000fe40000011602 */
[----:B------:R-:W-:Y:S01]  /*9120*/  STL [R1+0xbc], RZ ;  /* 0x0000bcff01007387 */ /* 0x000fe20000100800 */
[----:B------:R-:W-:-:S03]  /*9130*/  LOP3.LUT R7, R24, 0x2c, RZ, 0xfc, !PT ;  /* 0x0000002c18077812 */ /* 0x000fc600078efcff */
[----:B------:R-:W-:Y:S01]  /*9140*/  STL [R1+0xa0], RZ ;  /* 0x0000a0ff01007387 */ /* 0x000fe20000100800 */
[----:B------:R-:W-:-:S03]  /*9150*/  LOP3.LUT R22, R24, 0x28, RZ, 0xfc, !PT ;  /* 0x0000002818167812 */ /* 0x000fc600078efcff */
[----:B------:R-:W-:Y:S01]  /*9160*/  STL [R1+0xa4], RZ ;  /* 0x0000a4ff01007387 */ /* 0x000fe20000100800 */
[----:B------:R-:W-:-:S03]  /*9170*/  LOP3.LUT R24, R24, 0x24, RZ, 0xfc, !PT ;  /* 0x0000002418187812 */ /* 0x000fc600078efcff */
[----:B------:R-:W-:Y:S01]  /*9180*/  STL [R1+0xa8], RZ ;  /* 0x0000a8ff01007387 */ /* 0x000fe20000100800 */
[----:B------:R-:W-:-:S03]  /*9190*/  SGXT.U32 R2, R2, 0x2 ;  /* 0x000000020202781a */ /* 0x000fc60000000000 */
[----:B------:R-:W-:Y:S01]  /*91a0*/  STL [R1+0xac], RZ ;  /* 0x0000acff01007387 */ /* 0x000fe20000100800 */
[----:B-1----:R-:W-:-:S03]  /*91b0*/  IMAD R5, R10, c[0x0][0x188], RZ ;  /* 0x000062000a057a24 */ /* 0x002fc600078e02ff */
[----:B------:R-:W2:Y:S01]  /*91c0*/  LDL.LU R16, [R1+0x1e8] ;  /* 0x0001e80001107983 */ /* 0x000ea20000300800 */
[----:B------:R-:W-:-:S03]  /*91d0*/  IMAD R5, R9, c[0x0][0x188], RZ ;  /* 0x0000620009057a24 */ /* 0x000fc600078e02ff */
[----:B------:R-:W-:Y:S01]  /*91e0*/  STL [R1+0x90], RZ ;  /* 0x000090ff01007387 */ /* 0x000fe20000100800 */
[----:B------:R-:W-:-:S03]  /*91f0*/  IMAD R5, R7, c[0x0][0x188], RZ ;  /* 0x0000620007057a24 */ /* 0x000fc600078e02ff */
[----:B------:R-:W-:Y:S01]  /*9200*/  STL [R1+0x94], RZ ;  /* 0x000094ff01007387 */ /* 0x000fe20000100800 */
[----:B------:R-:W-:Y:S01]  /*9210*/  IMAD R4, R22, c[0x0][0x188], RZ ;  /* 0x0000620016047a24 */ /* 0x000fe200078e02ff */
[----:B------:R-:W-:Y:S01]  /*9220*/  LOP3.LUT R7, R2, 0x20, RZ, 0xfc, !PT ;  /* 0x0000002002077812 */ /* 0x000fe200078efcff */
[----:B------:R-:W-:Y:S01]  /*9230*/  IMAD R0, R24, c[0x0][0x188], RZ ;  /* 0x0000620018007a24 */ /* 0x000fe200078e02ff */
[----:B------:R-:W-:Y:S01]  /*9240*/  STL [R1+0x98], RZ ;  /* 0x000098ff01007387 */ /* 0x000fe20000100800 */
[C---:B------:R-:W-:Y:S02]  /*9250*/  LOP3.LUT R22, R2.reuse, 0x1c, RZ, 0xfc, !PT ;  /* 0x0000001c02167812 */ /* 0x040fe400078efcff */
[C---:B------:R-:W-:Y:S01]  /*9260*/  LOP3.LUT R24, R2.reuse, 0x18, RZ, 0xfc, !PT ;  /* 0x0000001802187812 */ /* 0x040fe200078efcff */
[----:B------:R-:W-:Y:S01]  /*9270*/  STL [R1+0x9c], RZ ;  /* 0x00009cff01007387 */ /* 0x000fe20000100800 */
[----:B------:R-:W-:-:S03]  /*9280*/  LOP3.LUT R2, R2, 0x14, RZ, 0xfc, !PT ;  /* 0x0000001402027812 */ /* 0x000fc600078efcff */
[----:B------:R-:W3:Y:S04]  /*9290*/  LDL R19, [R1+0x5fc] ;  /* 0x0005fc0001137983 */ /* 0x000ee80000100800 */
[----:B------:R-:W-:Y:S01]  /*92a0*/  STL [R1+0x180], RZ ;  /* 0x000180ff01007387 */ /* 0x000fe20000100800 */
[----:B------:R-:W-:-:S03]  /*92b0*/  IMAD R0, R7, c[0x0][0x188], RZ ;  /* 0x0000620007007a24 */ /* 0x000fc600078e02ff */
[----:B------:R-:W-:Y:S01]  /*92c0*/  STL [R1+0x184], RZ ;  /* 0x000184ff01007387 */ /* 0x000fe20000100800 */
[----:B------:R-:W-:-:S03]  /*92d0*/  IMAD R5, R22, c[0x0][0x188], RZ ;  /* 0x0000620016057a24 */ /* 0x000fc600078e02ff */
[----:B------:R-:W-:Y:S01]  /*92e0*/  STL [R1+0x188], RZ ;  /* 0x000188ff01007387 */ /* 0x000fe20000100800 */
[----:B------:R-:W-:Y:S01]  /*92f0*/  IMAD R4, R24, c[0x0][0x188], RZ ;  /* 0x0000620018047a24 */ /* 0x000fe200078e02ff */
[C---:B------:R-:W-:Y:S02]  /*9300*/  LOP3.LUT R22, R29.reuse, 0x10, RZ, 0xfc, !PT ;  /* 0x000000101d167812 */ /* 0x040fe400078efcff */
[----:B------:R-:W-:Y:S01]  /*9310*/  STL [R1+0x18c], RZ ;  /* 0x00018cff01007387 */ /* 0x000fe20000100800 */
[----:B------:R-:W-:Y:S01]  /*9320*/  IMAD R0, R2, c[0x0][0x188], RZ ;  /* 0x0000620002007a24 */ /* 0x000fe200078e02ff */
[C---:B------:R-:W-:Y:S02]  /*9330*/  LOP3.LUT R24, R29.reuse, 0xc, RZ, 0xfc, !PT ;  /* 0x0000000c1d187812 */ /* 0x040fe400078efcff */
[----:B------:R-:W4:Y:S01]  /*9340*/  LDL.LU R17, [R1+0x220] ;  /* 0x0002200001117983 */ /* 0x000f220000300800 */
[----:B------:R-:W-:-:S03]  /*9350*/  LOP3.LUT R2, R29, 0x8, RZ, 0xfc, !PT ;  /* 0x000000081d027812 */ /* 0x000fc600078efcff */
[----:B------:R-:W4:Y:S01]  /*9360*/  LDL.LU R15, [R1+0x21c] ;  /* 0x00021c00010f7983 */ /* 0x000f220000300800 */
[----:B------:R-:W-:-:S03]  /*9370*/  LOP3.LUT R29, R29, 0x4, RZ, 0xfc, !PT ;  /* 0x000000041d1d7812 */ /* 0x000fc600078efcff */
[----:B------:R-:W4:Y:S01]  /*9380*/  LDL.LU R13, [R1+0x218] ;  /* 0x00021800010d7983 */ /* 0x000f220000300800 */
[----:B------:R-:W-:-:S03]  /*9390*/  IMAD R0, R22, c[0x0][0x188], RZ ;  /* 0x0000620016007a24 */ /* 0x000fc600078e02ff */
[----:B------:R-:W4:Y:S01]  /*93a0*/  LDL.LU R12, [R1+0x214] ;  /* 0x00021400010c7983 */ /* 0x000f220000300800 */
[----:B------:R-:W-:-:S03]  /*93b0*/  IMAD R4, R24, c[0x0][0x188], RZ ;  /* 0x0000620018047a24 */ /* 0x000fc600078e02ff */
[----:B------:R-:W4:Y:S01]  /*93c0*/  LDL.LU R10, [R1+0x228] ;  /* 0x00022800010a7983 */ /* 0x000f220000300800 */
[----:B------:R-:W-:-:S03]  /*93d0*/  IMAD R0, R29, c[0x0][0x188], RZ ;  /* 0x000062001d007a24 */ /* 0x000fc600078e02ff */
[----:B------:R-:W4:Y:S04]  /*93e0*/  LDL.LU R9, [R1+0x230] ;  /* 0x0002300001097983 */ /* 0x000f280000300800 */
[----:B------:R-:W4:Y:S04]  /*93f0*/  LDL.LU R7, [R1+0x268] ;  /* 0x0002680001077983 */ /* 0x000f280000300800 */
[----:B------:R-:W4:Y:S04]  /*9400*/  LDL.LU R22, [R1+0x278] ;  /* 0x0002780001167983 */ /* 0x000f280000300800 */
[----:B------:R-:W4:Y:S04]  /*9410*/  LDL.LU R24, [R1+0x27c] ;  /* 0x00027c0001187983 */ /* 0x000f280000300800 */
[----:B------:R-:W4:Y:S04]  /*9420*/  LDL.LU R29, [R1+0x274] ;  /* 0x00027400011d7983 */ /* 0x000f280000300800 */
[----:B------:R-:W-:Y:S04]  /*9430*/  STL [R1+0x170], RZ ;  /* 0x000170ff01007387 */ /* 0x000fe80000100800 */
[----:B------:R-:W-:Y:S04]  /*9440*/  STL [R1+0x174], RZ ;  /* 0x000174ff01007387 */ /* 0x000fe80000100800 */
[----:B------:R-:W-:Y:S04]  /*9450*/  STL [R1+0x178], RZ ;  /* 0x000178ff01007387 */ /* 0x000fe80000100800 */
[----:B------:R-:W-:Y:S04]  /*9460*/  STL [R1+0x17c], RZ ;  /* 0x00017cff01007387 */ /* 0x000fe80000100800 */
[----:B------:R-:W-:Y:S04]  /*9470*/  STL [R1+0x160], RZ ;  /* 0x000160ff01007387 */ /* 0x000fe80000100800 */
[----:B------:R-:W4:Y:S01]  /*9480*/  LDL.LU R4, [R1] ;  /* 0x0000000001047983 */ /* 0x000f220000300800 */
[----:B------:R-:W-:-:S06]  /*9490*/  IMAD R2, R2, c[0x0][0x188], RZ ;  /* 0x0000620002027a24 */ /* 0x000fcc00078e02ff */
[----:B------:R-:W0:Y:S04]  /*94a0*/  S2R R2, SR_TID.X ;  /* 0x0000000000027919 */ /* 0x000e280000002100 */
[----:B------:R-:W1:Y:S04]  /*94b0*/  S2R R18, SR_TID.X ;  /* 0x0000000000127919 */ /* 0x000e680000002100 */
[----:B------:R-:W1:Y:S01]  /*94c0*/  S2R R21, SR_TID.X ;  /* 0x0000000000157919 */ /* 0x000e620000002100 */
[----:B------:R-:W-:Y:S02]  /*94d0*/  ISETP.NE.AND P0, PT, RZ, c[0x0][0x178], PT ;  /* 0x00005e00ff007a0c */ /* 0x000fe40003f05270 */
[----:B0-----:R-:W-:-:S02]  /*94e0*/  LOP3.LUT R2, R2, 0x7f, RZ, 0xc0, !PT ;  /* 0x0000007f02027812 */ /* 0x001fc400078ec0ff */
[----:B-1----:R-:W-:-:S03]  /*94f0*/  LOP3.LUT R18, R18, 0x7, RZ, 0xc0, !PT ;  /* 0x0000000712127812 */ /* 0x002fc600078ec0ff */
[----:B------:R-:W-:Y:S02]  /*9500*/  IMAD R2, R2, c[0x0][0x18c], RZ ;  /* 0x0000630002027a24 */ /* 0x000fe400078e02ff */
[----:B------:R-:W-:-:S03]  /*9510*/  IMAD.SHL.U32 R21, R21, 0x2, RZ ;  /* 0x0000000215157824 */ /* 0x000fc600078e00ff */
[----:B------:R-:W-:Y:S01]  /*9520*/  SHF.R.S32.HI R0, RZ, 0x1f, R2 ;  /* 0x0000001fff007819 */ /* 0x000fe20000011402 */
[----:B------:R-:W-:-:S03]  /*9530*/  IMAD R18, R18, 0x90, RZ ;  /* 0x0000009012127824 */ /* 0x000fc600078e02ff */
[----:B------:R-:W-:Y:S02]  /*9540*/  SHF.L.U64.HI R0, R2, 0x1, R0 ;  /* 0x0000000102007819 */ /* 0x000fe40000010200 */
[----:B------:R-:W-:Y:S01]  /*9550*/  LOP3.LUT R18, R18, 0x10, R21, 0x78, !PT ;  /* 0x0000001012127812 */ /* 0x000fe200078e7815 */
[----:B------:R-:W-:Y:S02]  /*9560*/  IMAD.SHL.U32 R2, R2, 0x2, RZ ;  /* 0x0000000202027824 */ /* 0x000fe400078e00ff */
[----:B------:R-:W-:Y:S01]  /*9570*/  IMAD R3, R3, c[0x0][0x190], RZ ;  /* 0x0000640003037a24 */ /* 0x000fe200078e02ff */
[----:B--2---:R-:W-:-:S05]  /*9580*/  SHF.R.S32.HI R5, RZ, 0x7, R16 ;  /* 0x00000007ff057819 */ /* 0x004fca0000011410 */
[----:B------:R-:W-:Y:S04]  /*9590*/  STL [R1+0x1e8], R5 ;  /* 0x0001e80501007387 */ /* 0x000fe80000100800 */
[----:B------:R3:W-:Y:S04]  /*95a0*/  STL [R1+0x704], R0 ;  /* 0x0007040001007387 */ /* 0x0007e80000100800 */
[----:B------:R0:W-:Y:S01]  /*95b0*/  STL [R1+0x708], R2 ;  /* 0x0007080201007387 */ /* 0x0001e20000100800 */
[----:B---3--:R-:W-:Y:S01]  /*95c0*/  LOP3.LUT R0, R18, 0x400, R19, 0xf8, !PT ;  /* 0x0000040012007812 */ /* 0x008fe200078ef813 */
[----:B----4-:R-:W-:-:S02]  /*95d0*/  IMAD R25, R17, c[0x0][0x190], RZ ;  /* 0x0000640011197a24 */ /* 0x010fc400078e02ff */
[----:B0-----:R-:W-:Y:S02]  /*95e0*/  IMAD R2, R13, c[0x0][0x190], RZ ;  /* 0x000064000d027a24 */ /* 0x001fe400078e02ff */
[----:B------:R-:W-:Y:S01]  /*95f0*/  @!P1 IMAD.MOV R4, RZ, RZ, -R4 ;  /* 0x000000ffff049224 */ /* 0x000fe200078e0a04 */
[----:B------:R-:W-:-:S05]  /*9600*/  @!P0 LOP3.LUT R4, RZ, c[0x0][0x178], RZ, 0x33, !PT ;  /* 0x00005e00ff048a12 */ /* 0x000fca00078e33ff */
[----:B------:R-:W-:Y:S04]  /*9610*/  STL [R1+0x7c8], R4 ;  /* 0x0007c80401007387 */ /* 0x000fe80000100800 */
[----:B------:R-:W-:Y:S04]  /*9620*/  STL [R1+0x1c8], R0 ;  /* 0x0001c80001007387 */ /* 0x000fe80000100800 */
[----:B------:R0:W-:Y:S04]  /*9630*/  STL [R1+0x70c], R3 ;  /* 0x00070c0301007387 */ /* 0x0001e80000100800 */
[----:B------:R-:W-:Y:S01]  /*9640*/  STL [R1+0x7cc], R25 ;  /* 0x0007cc1901007387 */ /* 0x000fe20000100800 */
[----:B0-----:R-:W-:-:S02]  /*9650*/  IMAD R3, R15, c[0x0][0x190], RZ ;  /* 0x000064000f037a24 */ /* 0x001fc400078e02ff */
[----:B------:R-:W-:-:S03]  /*9660*/  IMAD R0, R12, c[0x0][0x190], RZ ;  /* 0x000064000c007a24 */ /* 0x000fc600078e02ff */
[----:B------:R0:W-:Y:S04]  /*9670*/  STL [R1], R3 ;  /* 0x0000000301007387 */ /* 0x0001e80000100800 */
[----:B------:R1:W-:Y:S01]  /*9680*/  STL [R1+0x20], R2 ;  /* 0x0000200201007387 */ /* 0x0003e20000100800 */
[----:B0-----:R-:W-:-:S03]  /*9690*/  IMAD R3, R10, c[0x0][0x190], RZ ;  /* 0x000064000a037a24 */ /* 0x001fc600078e02ff */
[----:B------:R0:W-:Y:S01]  /*96a0*/  STL [R1+0x24], R0 ;  /* 0x0000240001007387 */ /* 0x0001e20000100800 */
[----:B-1----:R-:W-:-:S03]  /*96b0*/  IMAD R2, R9, c[0x0][0x190], RZ ;  /* 0x0000640009027a24 */ /* 0x002fc600078e02ff */
[----:B------:R1:W-:Y:S01]  /*96c0*/  STL [R1+0x6c], R3 ;  /* 0x00006c0301007387 */ /* 0x0003e20000100800 */
[----:B0-----:R-:W-:-:S03]  /*96d0*/  IMAD R0, R7, c[0x0][0x190], RZ ;  /* 0x0000640007007a24 */ /* 0x001fc600078e02ff */
[----:B------:R0:W-:Y:S01]  /*96e0*/  STL [R1+0x214], R2 ;  /* 0x0002140201007387 */ /* 0x0001e20000100800 */
[----:B-1----:R-:W-:-:S03]  /*96f0*/  IMAD R3, R22, c[0x0][0x190], RZ ;  /* 0x0000640016037a24 */ /* 0x002fc600078e02ff */
[----:B------:R1:W-:Y:S04]  /*9700*/  STL [R1+0x218], R0 ;  /* 0x0002180001007387 */ /* 0x0003e80000100800 */
[----:B------:R-:W-:Y:S04]  /*9710*/  STL [R1+0x21c], R3 ;  /* 0x00021c0301007387 */ /* 0x000fe80000100800 */
[----:B------:R-:W2:Y:S01]  /*9720*/  LDL.LU R25, [R1+0x264] ;  /* 0x0002640001197983 */ /* 0x000ea20000300800 */
[----:B0-----:R-:W-:Y:S02]  /*9730*/  IMAD R2, R24, c[0x0][0x190], RZ ;  /* 0x0000640018027a24 */ /* 0x001fe400078e02ff */
[----:B-1----:R-:W-:-:S03]  /*9740*/  IMAD R0, R29, c[0x0][0x190], RZ ;  /* 0x000064001d007a24 */ /* 0x002fc600078e02ff */
[----:B------:R-:W-:Y:S04]  /*9750*/  STL [R1+0x220], R2 ;  /* 0x0002200201007387 */ /* 0x000fe80000100800 */
[----:B--2---:R0:W-:Y:S04]  /*9760*/  STL [R1+0x7dc], R25 ;  /* 0x0007dc1901007387 */ /* 0x0041e80000100800 */
[----:B------:R-:W-:Y:S04]  /*9770*/  STL [R1+0x224], R0 ;  /* 0x0002240001007387 */ /* 0x000fe80000100800 */
        /* <DEDUP_REMOVED lines=31> */
[----:B--2---:R-:W-:-:S05]  /*9970*/  IMAD R25, R25, c[0x0][0x190], RZ ;  /* 0x0000640019197a24 */ /* 0x004fca00078e02ff */
[----:B------:R0:W-:Y:S04]  /*9980*/  STL [R1+0x228], R25 ;  /* 0x0002281901007387 */ /* 0x0001e80000100800 */
[----:B0-----:R-:W2:Y:S02]  /*9990*/  LDL.LU R25, [R1+0x7e0] ;  /* 0x0007e00001197983 */ /* 0x001ea40000300800 */
[----:B--2---:R-:W-:-:S05]  /*99a0*/  IMAD R25, R25, c[0x0][0x190], RZ ;  /* 0x0000640019197a24 */ /* 0x004fca00078e02ff */
[----:B------:R0:W-:Y:S04]  /*99b0*/  STL [R1+0x230], R25 ;  /* 0x0002301901007387 */ /* 0x0001e80000100800 */
[----:B0-----:R-:W2:Y:S01]  /*99c0*/  LDL.LU R25, [R1+0x7dc] ;  /* 0x0007dc0001197983 */ /* 0x001ea20000300800 */
[----:B---3--:R-:W-:Y:S02]  /*99d0*/  IMAD R2, R2, c[0x0][0x190], RZ ;  /* 0x0000640002027a24 */ /* 0x008fe400078e02ff */
[----:B------:R-:W-:Y:S02]  /*99e0*/  IMAD R0, R0, c[0x0][0x190], RZ ;  /* 0x0000640000007a24 */ /* 0x000fe400078e02ff */
[----:B--2---:R-:W-:-:S05]  /*99f0*/  IMAD R25, R25, c[0x0][0x190], RZ ;  /* 0x0000640019197a24 */ /* 0x004fca00078e02ff */
[----:B------:R0:W-:Y:S02]  /*9a00*/  STL [R1+0x264], R25 ;  /* 0x0002641901007387 */ /* 0x0001e40000100800 */
[----:B0-----:R-:W-:Y:S02]  /*9a10*/  IMAD R25, R3, c[0x0][0x190], RZ ;  /* 0x0000640003197a24 */ /* 0x001fe400078e02ff */
[----:B----4-:R-:W-:-:S03]  /*9a20*/  IMAD R3, R4, c[0x0][0x190], RZ ;  /* 0x0000640004037a24 */ /* 0x010fc600078e02ff */
[----:B------:R-:W-:Y:S04]  /*9a30*/  STL [R1+0x260], R25 ;  /* 0x0002601901007387 */ /* 0x000fe80000100800 */
[----:B------:R0:W-:Y:S04]  /*9a40*/  STL [R1+0x25c], R3 ;  /* 0x00025c0301007387 */ /* 0x0001e80000100800 */
        /* <DEDUP_REMOVED lines=9> */
[----:B------:R2:W-:Y:S01]  /*9ae0*/  STL [R1+0x244], R3 ;  /* 0x0002440301007387 */ /* 0x0005e20000100800 */
[----:B0-----:R-:W-:Y:S02]  /*9af0*/  IMAD R2, R20, c[0x0][0x190], RZ ;  /* 0x0000640014027a24 */ /* 0x001fe400078e02ff */
[----:B-1----:R-:W-:-:S03]  /*9b00*/  IMAD R0, R6, c[0x0][0x190], RZ ;  /* 0x0000640006007a24 */ /* 0x002fc600078e02ff */
[----:B------:R0:W-:Y:S01]  /*9b10*/  STL [R1+0x240], R2 ;  /* 0x0002400201007387 */ /* 0x0001e20000100800 */
[----:B--2---:R-:W-:-:S03]  /*9b20*/  IMAD R3, R14, c[0x0][0x190], RZ ;  /* 0x000064000e037a24 */ /* 0x004fc600078e02ff */
        /* <DEDUP_REMOVED lines=75> */
[----:B----4-:R-:W-:Y:S02]  /*9fe0*/  IMAD R4, R4, c[0x0][0x190], RZ ;  /* 0x0000640004047a24 */ /* 0x010fe400078e02ff */
[----:B--2---:R-:W-:-:S05]  /*9ff0*/  IMAD R25, R25, c[0x0][0x190], RZ ;  /* 0x0000640019197a24 */ /* 0x004fca00078e02ff */
[----:B------:R3:W-:Y:S02]  /*a000*/  STL [R1+0x1b0], R25 ;  /* 0x0001b01901007387 */ /* 0x0007e40000100800 */
[----:B---3--:R-:W-:Y:S02]  /*a010*/  IMAD R25, R3, c[0x0][0x190], RZ ;  /* 0x0000640003197a24 */ /* 0x008fe400078e02ff */
[----:B------:R-:W-:Y:S02]  /*a020*/  IMAD R3, R2, c[0x0][0x190], RZ ;  /* 0x0000640002037a24 */ /* 0x000fe400078e02ff */
[----:B------:R-:W-:Y:S01]  /*a030*/  IMAD R2, R0, c[0x0][0x190], RZ ;  /* 0x0000640000027a24 */ /* 0x000fe200078e02ff */
[----:B------:R-:W-:Y:S01]  /*a040*/  STL [R1+0x1ac], R25 ;  /* 0x0001ac1901007387 */ /* 0x000fe20000100800 */
[----:B------:R-:W-:-:S03]  /*a050*/  IMAD R0, R23, c[0x0][0x190], RZ ;  /* 0x0000640017007a24 */ /* 0x000fc600078e02ff */
        /* <DEDUP_REMOVED lines=44> */
[----:B------:R-:W-:Y:S01]  /*a320*/  STL [R1+0x108], R2 ;  /* 0x0001080201007387 */ /* 0x000fe20000100800 */
[----:B--2---:R-:W-:-:S03]  /*a330*/  IMAD R3, R24, c[0x0][0x190], RZ ;  /* 0x0000640018037a24 */ /* 0x004fc600078e02ff */
[----:B------:R0:W-:Y:S04]  /*a340*/  STL [R1+0x104], R0 ;  /* 0x0001040001007387 */ /* 0x0001e80000100800 */
[----:B0-----:R-:W2:Y:S04]  /*a350*/  LDL.LU R0, [R1+0x88] ;  /* 0x0000880001007983 */ /* 0x001ea80000300800 */
[----:B------:R-:W-:Y:S04]  /*a360*/  STL [R1+0x100], R3 ;  /* 0x0001000301007387 */ /* 0x000fe80000100800 */
[----:B------:R-:W3:Y:S01]  /*a370*/  LDL.LU R25, [R1+0x80] ;  /* 0x0000800001197983 */ /* 0x000ee20000300800 */
[----:B------:R-:W-:-:S05]  /*a380*/  IMAD R2, R29, c[0x0][0x190], RZ ;  /* 0x000064001d027a24 */ /* 0x000fca00078e02ff */
[----:B------:R-:W-:Y:S04]  /*a390*/  STL [R1+0x8c], R2 ;  /* 0x00008c0201007387 */ /* 0x000fe80000100800 */
[----:B---3--:R0:W-:Y:S04]  /*a3a0*/  STL [R1+0x7d0], R25 ;  /* 0x0007d01901007387 */ /* 0x0081e80000100800 */
[----:B0-----:R-:W3:Y:S04]  /*a3b0*/  LDL.LU R25, [R1+0x84] ;  /* 0x0000840001197983 */ /* 0x001ee80000300800 */
[----:B------:R-:W4:Y:S04]  /*a3c0*/  LDL.LU R4, [R1+0x7c] ;  /* 0x00007c0001047983 */ /* 0x000f280000300800 */
        /* <DEDUP_REMOVED lines=17> */
[----:B------:R-:W4:Y:S01]  /*a4e0*/  LDL.LU R12, [R1+0x30] ;  /* 0x00003000010c7983 */ /* 0x000f220000300800 */
[----:B--2---:R-:W-:-:S03]  /*a4f0*/  IMAD R0, R0, c[0x0][0x190], RZ ;  /* 0x0000640000007a24 */ /* 0x004fc600078e02ff */
[----:B------:R-:W2:Y:S04]  /*a500*/  LDL.LU R10, [R1+0x2c] ;  /* 0x00002c00010a7983 */ /* 0x000ea80000300800 */
[----:B------:R-:W2:Y:S04]  /*a510*/  LDL.LU R9, [R1+0x28] ;  /* 0x0000280001097983 */ /* 0x000ea80000300800 */
[----:B------:R-:W2:Y:S04]  /*a520*/  LDL.LU R7, [R1+0x1c] ;  /* 0x00001c0001077983 */ /* 0x000ea80000300800 */
[----:B------:R-:W2:Y:S04]  /*a530*/  LDL.LU R22, [R1+0x18] ;  /* 0x0000180001167983 */ /* 0x000ea80000300800 */
[----:B------:R-:W2:Y:S04]  /*a540*/  LDL.LU R24, [R1+0x14] ;  /* 0x0000140001187983 */ /* 0x000ea80000300800 */
[----:B------:R-:W2:Y:S04]  /*a550*/  LDL.LU R29, [R1+0x10] ;  /* 0x00001000011d7983 */ /* 0x000ea80000300800 */
[----:B------:R-:W2:Y:S04]  /*a560*/  LDL.LU R3, [R1+0xc] ;  /* 0x00000c0001037983 */ /* 0x000ea80000300800 */
[----:B------:R-:W2:Y:S04]  /*a570*/  LDL.LU R2, [R1+0x8] ;  /* 0x0000080001027983 */ /* 0x000ea80000300800 */
[----:B------:R0:W-:Y:S04]  /*a580*/  STL [R1+0x88], R0 ;  /* 0x0000880001007387 */ /* 0x0001e80000100800 */
[----:B0-----:R-:W2:Y:S01]  /*a590*/  LDL.LU R0, [R1+0x4] ;  /* 0x0000040001007983 */ /* 0x001ea20000300800 */
[----:B---3--:R-:W-:-:S05]  /*a5a0*/  IMAD R25, R25, c[0x0][0x190], RZ ;  /* 0x0000640019197a24 */ /* 0x008fca00078e02ff */
[----:B------:R0:W-:Y:S04]  /*a5b0*/  STL [R1+0x84], R25 ;  /* 0x0000841901007387 */ /* 0x0001e80000100800 */
[----:B0-----:R-:W3:Y:S01]  /*a5c0*/  LDL.LU R25, [R1+0x7d0] ;  /* 0x0007d00001197983 */ /* 0x001ee20000300800 */
[----:B----4-:R-:W-:Y:S02]  /*a5d0*/  IMAD R4, R4, c[0x0][0x190], RZ ;  /* 0x0000640004047a24 */ /* 0x010fe400078e02ff */
[----:B------:R-:W-:Y:S02]  /*a5e0*/  IMAD R23, R23, c[0x0][0x190], RZ ;  /* 0x0000640017177a24 */ /* 0x000fe400078e02ff */
[----:B------:R-:W-:Y:S02]  /*a5f0*/  IMAD R26, R26, c[0x0][0x190], RZ ;  /* 0x000064001a1a7a24 */ /* 0x000fe400078e02ff */
[----:B------:R-:W-:-:S02]  /*a600*/  IMAD R27, R27, c[0x0][0x190], RZ ;  /* 0x000064001b1b7a24 */ /* 0x000fc400078e02ff */
[----:B------:R-:W-:Y:S02]  /*a610*/  IMAD R28, R28, c[0x0][0x190], RZ ;  /* 0x000064001c1c7a24 */ /* 0x000fe400078e02ff */
[----:B------:R-:W-:Y:S02]  /*a620*/  IMAD R20, R20, c[0x0][0x190], RZ ;  /* 0x0000640014147a24 */ /* 0x000fe400078e02ff */
[----:B------:R-:W-:Y:S02]  /*a630*/  IMAD R6, R6, c[0x0][0x190], RZ ;  /* 0x0000640006067a24 */ /* 0x000fe400078e02ff */
        /* <DEDUP_REMOVED lines=12> */
[----:B--2---:R-:W-:Y:S02]  /*a700*/  IMAD R10, R10, c[0x0][0x190], RZ ;  /* 0x000064000a0a7a24 */ /* 0x004fe400078e02ff */
[----:B------:R-:W-:Y:S02]  /*a710*/  IMAD R9, R9, c[0x0][0x190], RZ ;  /* 0x0000640009097a24 */ /* 0x000fe400078e02ff */
[----:B------:R-:W-:-:S02]  /*a720*/  IMAD R7, R7, c[0x0][0x190], RZ ;  /* 0x0000640007077a24 */ /* 0x000fc400078e02ff */
[----:B------:R-:W-:Y:S02]  /*a730*/  IMAD R22, R22, c[0x0][0x190], RZ ;  /* 0x0000640016167a24 */ /* 0x000fe400078e02ff */
[----:B------:R-:W-:Y:S02]  /*a740*/  IMAD R24, R24, c[0x0][0x190], RZ ;  /* 0x0000640018187a24 */ /* 0x000fe400078e02ff */
[----:B------:R-:W-:Y:S02]  /*a750*/  IMAD R29, R29, c[0x0][0x190], RZ ;  /* 0x000064001d1d7a24 */ /* 0x000fe400078e02ff */
[----:B---3--:R-:W-:-:S05]  /*a760*/  IMAD R25, R25, c[0x0][0x190], RZ ;  /* 0x0000640019197a24 */ /* 0x008fca00078e02ff */
        /* <DEDUP_REMOVED lines=25> */
[----:B0-----:R-:W3:Y:S04]  /*a900*/  LDL.LU R16, [R1+0x79c] ;  /* 0x00079c0001107983 */ /* 0x001ee80000300800 */
[----:B------:R0:W-:Y:S04]  /*a910*/  STL [R1+0x48], R21 ;  /* 0x0000481501007387 */ /* 0x0001e80000100800 */
[----:B0-----:R-:W4:Y:S04]  /*a920*/  LDL.LU R21, [R1+0x798] ;  /* 0x0007980001157983 */ /* 0x001f280000300800 */
        /* <DEDUP_REMOVED lines=23> */
[----:B0-----:R-:W4:Y:S01]  /*aaa0*/  LDL.LU R29, [R1+0x768] ;  /* 0x00076800011d7983 */ /* 0x001f220000300800 */
[----:B------:R-:W-:-:S05]  /*aab0*/  IMAD R3, R3, c[0x0][0x190], RZ ;  /* 0x0000640003037a24 */ /* 0x000fca00078e02ff */
[----:B------:R0:W-:Y:S02]  /*aac0*/  STL [R1+0xc], R3 ;  /* 0x00000c0301007387 */ /* 0x0001e40000100800 */
[----:B0-----:R-:W-:Y:S02]  /*aad0*/  IMAD R3, R2, c[0x0][0x190], RZ ;  /* 0x0000640002037a24 */ /* 0x001fe400078e02ff */
[----:B------:R-:W-:-:S03]  /*aae0*/  IMAD R2, R0, c[0x0][0x190], RZ ;  /* 0x0000640000027a24 */ /* 0x000fc600078e02ff */
[----:B------:R0:W-:Y:S04]  /*aaf0*/  STL [R1+0x728], R3 ;  /* 0x0007280301007387 */ /* 0x0001e80000100800 */
[----:B0-----:R-:W4:Y:S04]  /*ab00*/  LDL.LU R3, [R1+0x6c] ;  /* 0x00006c0001037983 */ /* 0x001f280000300800 */
[----:B------:R0:W-:Y:S04]  /*ab10*/  STL [R1+0x724], R2 ;  /* 0x0007240201007387 */ /* 0x0001e80000100800 */
[----:B0-----:R-:W4:Y:S01]  /*ab20*/  LDL.LU R2, [R1+0x214] ;  /* 0x0002140001027983 */ /* 0x001f220000300800 */
[----:B--2---:R-:W-:-:S02]  /*ab30*/  IMAD R0, R5, c[0x0][0x190], RZ ;  /* 0x0000640005007a24 */ /* 0x004fc400078e02ff */
[----:B---3--:R-:W-:Y:S02]  /*ab40*/  IMAD R16, R16, c[0x0][0x190], RZ ;  /* 0x0000640010107a24 */ /* 0x008fe400078e02ff */
[----:B----4-:R-:W-:Y:S02]  /*ab50*/  IMAD R21, R21, c[0x0][0x190], RZ ;  /* 0x0000640015157a24 */ /* 0x010fe400078e02ff */
        /* <DEDUP_REMOVED lines=10> */
[----:B------:R-:W-:-:S05]  /*ac00*/  IMAD R29, R29, c[0x0][0x190], RZ ;  /* 0x000064001d1d7a24 */ /* 0x000fca00078e02ff */
[----:B------:R0:W-:Y:S04]  /*ac10*/  STL [R1+0x720], R29 ;  /* 0x0007201d01007387 */ /* 0x0001e80000100800 */
[----:B0-----:R-:W2:Y:S04]  /*ac20*/  LDL.LU R29, [R1+0x24] ;  /* 0x00002400011d7983 */ /* 0x001ea80000300800 */
[----:B------:R0:W-:Y:S04]  /*ac30*/  STL [R1+0x71c], R24 ;  /* 0x00071c1801007387 */ /* 0x0001e80000100800 */
[----:B0-----:R-:W3:Y:S04]  /*ac40*/  LDL.LU R24, [R1+0x21c] ;  /* 0x00021c0001187983 */ /* 0x001ee80000300800 */
[----:B------:R0:W-:Y:S04]  /*ac50*/  STL [R1+0x718], R22 ;  /* 0x0007181601007387 */ /* 0x0001e80000100800 */
[----:B0-----:R-:W4:Y:S04]  /*ac60*/  LDL.LU R22, [R1+0x20] ;  /* 0x0000200001167983 */ /* 0x001f280000300800 */
[----:B------:R0:W-:Y:S04]  /*ac70*/  STL [R1+0x714], R7 ;  /* 0x0007140701007387 */ /* 0x0001e80000100800 */
[----:B0-----:R-:W2:Y:S01]  /*ac80*/  LDL.LU R7, [R1] ;  /* 0x0000000001077983 */ /* 0x001ea20000300800 */
[----:B------:R-:W-:-:S05]  /*ac90*/  IMAD R9, R9, c[0x0][0x190], RZ ;  /* 0x0000640009097a24 */ /* 0x000fca00078e02ff */
[----:B------:R-:W-:Y:S04]  /*aca0*/  STL [R1+0x710], R9 ;  /* 0x0007100901007387 */ /* 0x000fe80000100800 */
[----:B------:R-:W-:Y:S04]  /*acb0*/  STL [R1+0x72c], R10 ;  /* 0x00072c0a01007387 */ /* 0x000fe80000100800 */
[----:B------:R-:W-:Y:S04]  /*acc0*/  STL [R1+0x730], R12 ;  /* 0x0007300c01007387 */ /* 0x000fe80000100800 */
[----:B------:R-:W-:Y:S04]  /*acd0*/  STL [R1+0x734], R13 ;  /* 0x0007340d01007387 */ /* 0x000fe80000100800 */
[----:B------:R-:W-:Y:S04]  /*ace0*/  STL [R1+0x738], R15 ;  /* 0x0007380f01007387 */ /* 0x000fe80000100800 */
[----:B------:R0:W-:Y:S04]  /*acf0*/  STL [R1+0x73c], R17 ;  /* 0x00073c1101007387 */ /* 0x0001e80000100800 */
[----:B0-----:R-:W3:Y:S04]  /*ad00*/  LDL.LU R17, [R1+0x264] ;  /* 0x0002640001117983 */ /* 0x001ee80000300800 */
        /* <DEDUP_REMOVED lines=9> */
[----:B0-----:R-:W3:Y:S01]  /*ada0*/  LDL.LU R0, [R1+0x218] ;  /* 0x0002180001007983 */ /* 0x001ee20000300800 */
[----:B------:R-:W-:-:S02]  /*adb0*/  IMAD R8, R8, c[0x0][0x190], RZ ;  /* 0x0000640008087a24 */ /* 0x000fc400078e02ff */
[----:B------:R-:W-:Y:S02]  /*adc0*/  IMAD R11, R11, c[0x0][0x190], RZ ;  /* 0x000064000b0b7a24 */ /* 0x000fe400078e02ff */
[----:B------:R-:W-:Y:S02]  /*add0*/  IMAD R14, R14, c[0x0][0x190], RZ ;  /* 0x000064000e0e7a24 */ /* 0x000fe400078e02ff */
[----:B------:R-:W-:Y:S01]  /*ade0*/  IMAD R6, R6, c[0x0][0x190], RZ ;  /* 0x0000640006067a24 */ /* 0x000fe200078e02ff */
[----:B------:R0:W-:Y:S01]  /*adf0*/  STL [R1+0x754], R8 ;  /* 0x0007540801007387 */ /* 0x0001e20000100800 */
[----:B------:R-:W-:-:S03]  /*ae00*/  IMAD R20, R20, c[0x0][0x190], RZ ;  /* 0x0000640014147a24 */ /* 0x000fc600078e02ff */
[----:B------:R-:W-:Y:S04]  /*ae10*/  STL [R1+0x758], R11 ;  /* 0x0007580b01007387 */ /* 0x000fe80000100800 */
[----:B------:R-:W-:Y:S04]  /*ae20*/  STL [R1+0x75c], R14 ;  /* 0x00075c0e01007387 */ /* 0x000fe80000100800 */
[----:B------:R-:W-:Y:S04]  /*ae30*/  STL [R1+0x760], R6 ;  /* 0x0007600601007387 */ /* 0x000fe80000100800 */
[----:B------:R-:W-:Y:S04]  /*ae40*/  STL [R1+0x764], R20 ;  /* 0x0007641401007387 */ /* 0x000fe80000100800 */
[----:B------:R-:W3:Y:S01]  /*ae50*/  LDL.LU R15, [R1+0x260] ;  /* 0x00026000010f7983 */ /* 0x000ee20000300800 */
[----:B0-----:R-:W-:-:S05]  /*ae60*/  LEA R8, P3, R25, c[0x0][0x168], 0x1 ;  /* 0x00005a0019087a11 */ /* 0x001fca00078608ff */
[----:B------:R4:W-:Y:S04]  /*ae70*/  STL [R1+0x3cc], R8 ;  /* 0x0003cc0801007387 */ /* 0x0009e80000100800 */
[----:B------:R-:W3:Y:S01]  /*ae80*/  LDL.LU R13, [R1+0x25c] ;  /* 0x00025c00010d7983 */ /* 0x000ee20000300800 */
[----:B------:R-:W-:-:S05]  /*ae90*/  IMAD R5, R4, c[0x0][0x184], RZ ;  /* 0x0000610004057a24 */ /* 0x000fca00078e02ff */
[----:B------:R-:W-:-:S04]  /*aea0*/  LEA R4, P2, R5, c[0x0][0x160], 0x1 ;  /* 0x0000580005047a11 */ /* 0x000fc800078408ff */
[----:B------:R-:W-:Y:S02]  /*aeb0*/  LEA.HI.X.SX32 R5, R5, c[0x0][0x164], 0x1, P2 ;  /* 0x0000590005057a11 */ /* 0x000fe400010f0eff */
[----:B----4-:R-:W-:Y:S02]  /*aec0*/  LEA R8, P5, R22, c[0x0][0x168], 0x1 ;  /* 0x00005a0016087a11 */ /* 0x010fe400078a08ff */
[----:B--2---:R-:W-:-:S05]  /*aed0*/  LEA R6, P4, R7, c[0x0][0x168], 0x1 ;  /* 0x00005a0007067a11 */ /* 0x004fca00078808ff */
[----:B------:R0:W-:Y:S04]  /*aee0*/  STL [R1+0x538], R6 ;  /* 0x0005380601007387 */ /* 0x0001e80000100800 */
[----:B------:R1:W-:Y:S04]  /*aef0*/  STL [R1+0x5e4], R8 ;  /* 0x0005e40801007387 */ /* 0x0003e80000100800 */
[----:B------:R-:W2:Y:S01]  /*af00*/  LDL.LU R12, [R1+0x258] ;  /* 0x00025800010c7983 */ /* 0x000ea20000300800 */
[----:B0-----:R-:W-:Y:S02]  /*af10*/  LEA R6, P6, R29, c[0x0][0x168], 0x1 ;  /* 0x00005a001d067a11 */ /* 0x001fe400078c08ff */
[----:B-1----:R-:W-:-:S03]  /*af20*/  LEA R8, P0, R3, c[0x0][0x168], 0x1 ;  /* 0x00005a0003087a11 */ /* 0x002fc600078008ff */
[----:B------:R0:W-:Y:S04]  /*af30*/  STL [R1+0x3d0], R6 ;  /* 0x0003d00601007387 */ /* 0x0001e80000100800 */
[----:B------:R1:W-:Y:S04]  /*af40*/  STL [R1+0x53c], R8 ;  /* 0x00053c0801007387 */ /* 0x0003e80000100800 */
[----:B------:R-:W4:Y:S01]  /*af50*/  LDL.LU R10, [R1+0x254] ;  /* 0x00025400010a7983 */ /* 0x000f220000300800 */
[----:B0-----:R-:W-:-:S05]  /*af60*/  LEA R6, P1, R2, c[0x0][0x168], 0x1 ;  /* 0x00005a0002067a11 */ /* 0x001fca00078208ff */
[----:B------:R3:W-:Y:S04]  /*af70*/  STL [R1+0x5e8], R6 ;  /* 0x0005e80601007387 */ /* 0x0007e80000100800 */
[----:B------:R-:W4:Y:S01]  /*af80*/  LDL.LU R9, [R1+0x250] ;  /* 0x0002500001097983 */ /* 0x000f220000300800 */
[----:B-1----:R-:W-:Y:S02]  /*af90*/  LEA.HI.X.SX32 R8, R25, c[0x0][0x16c], 0x1, P3 ;  /* 0x00005b0019087a11 */ /* 0x002fe400018f0eff */
[----:B---3--:R-:W-:-:S05]  /*afa0*/  LEA R6, P2, R0, c[0x0][0x168], 0x1 ;  /* 0x00005a0000067a11 */ /* 0x008fca00078408ff */
[----:B------:R0:W-:Y:S04]  /*afb0*/  STL [R1+0x288], R6 ;  /* 0x0002880601007387 */ /* 0x0001e80000100800 */
[----:B------:R1:W-:Y:S01]  /*afc0*/  STL [R1+0x1ec], R8 ;  /* 0x0001ec0801007387 */ /* 0x0003e20000100800 */
[----:B0-----:R-:W-:Y:S02]  /*afd0*/  LEA R6, P3, R24, c[0x0][0x168], 0x1 ;  /* 0x00005a0018067a11 */ /* 0x001fe400078608ff */
[----:B-1----:R-:W-:Y:S02]  /*afe0*/  LEA.HI.X.SX32 R8, R7, c[0x0][0x16c], 0x1, P4 ;  /* 0x00005b0007087a11 */ /* 0x002fe400020f0eff */
[----:B------:R-:W3:Y:S04]  /*aff0*/  LDL.LU R7, [R1+0x24c] ;  /* 0x00024c0001077983 */ /* 0x000ee80000300800 */
[----:B------:R0:W-:Y:S04]  /*b000*/  STL [R1+0x3dc], R6 ;  /* 0x0003dc0601007387 */ /* 0x0001e80000100800 */
[----:B------:R1:W-:Y:S01]  /*b010*/  STL [R1+0x280], R8 ;  /* 0x0002800801007387 */ /* 0x0003e20000100800 */
[----:B0-----:R-:W-:-:S02]  /*b020*/  LEA R6, P4, R16, c[0x0][0x168], 0x1 ;  /* 0x00005a0010067a11 */ /* 0x001fc400078808ff */
[----:B-1----:R-:W-:Y:S02]  /*b030*/  LEA.HI.X.SX32 R8, R22, c[0x0][0x16c], 0x1, P5 ;  /* 0x00005b0016087a11 */ /* 0x002fe400028f0eff */
[----:B------:R-:W3:Y:S04]  /*b040*/  LDL.LU R22, [R1+0x248] ;  /* 0x0002480001167983 */ /* 0x000ee80000300800 */
[----:B------:R-:W-:Y:S04]  /*b050*/  STL [R1+0x540], R6 ;  /* 0x0005400601007387 */ /* 0x000fe80000100800 */
[----:B------:R0:W-:Y:S02]  /*b060*/  STL [R1+0x3d4], R8 ;  /* 0x0003d40801007387 */ /* 0x0001e40000100800 */
[----:B0-----:R-:W-:-:S02]  /*b070*/  LEA.HI.X.SX32 R8, R29, c[0x0][0x16c], 0x1, P6 ;  /* 0x00005b001d087a11 */ /* 0x001fc400030f0eff */
[----:B------:R-:W3:Y:S01]  /*b080*/  LDL.LU R29, [R1+0x244] ;  /* 0x00024400011d7983 */ /* 0x000ee20000300800 */
[----:B------:R-:W-:-:S05]  /*b090*/  LEA R6, P5, R21, c[0x0][0x168], 0x1 ;  /* 0x00005a0015067a11 */ /* 0x000fca00078a08ff */
[----:B------:R-:W-:Y:S04]  /*b0a0*/  STL [R1+0x290], R6 ;  /* 0x0002900601007387 */ /* 0x000fe80000100800 */
[----:B------:R0:W-:Y:S02]  /*b0b0*/  STL [R1+0x1f0], R8 ;  /* 0x0001f00801007387 */ /* 0x0001e40000100800 */
[----:B0-----:R-:W-:Y:S02]  /*b0c0*/  LEA.HI.X.SX32 R8, R3, c[0x0][0x16c], 0x1, P0 ;  /* 0x00005b0003087a11 */ /* 0x001fe400000f0eff */
        /* <DEDUP_REMOVED lines=12> */
[----:B------:R0:W-:Y:S04]  /*b190*/  STL [R1+0x298], R6 ;  /* 0x0002980601007387 */ /* 0x0001e80000100800 */
[----:B------:R1:W-:Y:S01]  /*b1a0*/  STL [R1+0x1f4], R8 ;  /* 0x0001f40801007387 */ /* 0x0003e20000100800 */
[----:B0-----:R-:W-:Y:S02]  /*b1b0*/  LEA R6, P2, R15, c[0x0][0x168], 0x1 ;  /* 0x00005a000f067a11 */ /* 0x001fe400078408ff */
        /* <DEDUP_REMOVED lines=11> */
[----:B--2---:R-:W-:-:S05]  /*b270*/  LEA R6, P4, R12, c[0x0][0x168], 0x1 ;  /* 0x00005a000c067a11 */ /* 0x004fca00078808ff */
[----:B------:R4:W-:Y:S04]  /*b280*/  STL [R1+0x2a0], R6 ;  /* 0x0002a00601007387 */ /* 0x0009e80000100800 */
[----:B------:R0:W-:Y:S01]  /*b290*/  STL [R1+0x1f8], R8 ;  /* 0x0001f80801007387 */ /* 0x0001e20000100800 */
[----:B----4-:R-:W-:Y:S02]  /*b2a0*/  LEA R6, P5, R10, c[0x0][0x168], 0x1 ;  /* 0x00005a000a067a11 */ /* 0x010fe400078a08ff */
[----:B0-----:R-:W-:Y:S02]  /*b2b0*/  LEA.HI.X.SX32 R8, R19, c[0x0][0x16c], 0x1, P6 ;  /* 0x00005b0013087a11 */ /* 0x001fe400030f0eff */
[----:B------:R-:W2:Y:S04]  /*b2c0*/  LDL.LU R19, [R1+0x268] ;  /* 0x0002680001137983 */ /* 0x000ea80000300800 */
[----:B------:R0:W-:Y:S04]  /*b2d0*/  STL [R1+0x3f4], R6 ;  /* 0x0003f40601007387 */ /* 0x0001e80000100800 */
[----:B------:R1:W-:Y:S01]  /*b2e0*/  STL [R1+0x294], R8 ;  /* 0x0002940801007387 */ /* 0x0003e20000100800 */
[----:B0-----:R-:W-:-:S02]  /*b2f0*/  LEA R6, P6, R9, c[0x0][0x168], 0x1 ;  /* 0x00005a0009067a11 */ /* 0x001fc400078c08ff */
[----:B-1----:R-:W-:Y:S02]  /*b300*/  LEA.HI.X.SX32 R8, R18, c[0x0][0x16c], 0x1, P0 ;  /* 0x00005b0012087a11 */ /* 0x002fe400000f0eff */
[----:B------:R-:W4:Y:S04]  /*b310*/  LDL.LU R18, [R1+0x26c] ;  /* 0x00026c0001127983 */ /* 0x000f280000300800 */
[----:B------:R-:W-:Y:S04]  /*b320*/  STL [R1+0x54c], R6 ;  /* 0x00054c0601007387 */ /* 0x000fe80000100800 */
[----:B------:R0:W-:Y:S02]  /*b330*/  STL [R1+0x3e8], R8 ;  /* 0x0003e80801007387 */ /* 0x0001e40000100800 */
[----:B0-----:R-:W-:-:S02]  /*b340*/  LEA.HI.X.SX32 R8, R17, c[0x0][0x16c], 0x1, P1 ;  /* 0x00005b0011087a11 */ /* 0x001fc400008f0eff */
[----:B------:R-:W4:Y:S01]  /*b350*/  LDL.LU R17, [R1+0x270] ;  /* 0x0002700001117983 */ /* 0x000f220000300800 */
[----:B---3--:R-:W-:-:S05]  /*b360*/  LEA R6, P0, R7, c[0x0][0x168], 0x1 ;  /* 0x00005a0007067a11 */ /* 0x008fca00078008ff */
        /* <DEDUP_REMOVED lines=45> */
[----:B------:R-:W-:Y:S04]  /*b640*/  STL [R1+0x2c0], R6 ;  /* 0x0002c00601007387 */ /* 0x000fe80000100800 */
[----:B------:R0:W-:Y:S01]  /*b650*/  STL [R1+0x208], R8 ;  /* 0x0002080801007387 */ /* 0x0001e20000100800 */
[----:B------:R-:W-:Y:S02]  /*b660*/  LEA.HI.X.SX32 R0, R0, c[0x0][0x16c], 0x1, P5 ;  /* 0x00005b0000007a11 */ /* 0x000fe400028f0eff */
[----:B0-----:R-:W-:Y:S02]  /*b670*/  LEA.HI.X.SX32 R8, R2, c[0x0][0x16c], 0x1, P4 ;  /* 0x00005b0002087a11 */ /* 0x001fe400020f0eff */
[----:B----4-:R-:W-:Y:S01]  /*b680*/  LEA R6, P3, R18, c[0x0][0x168], 0x1 ;  /* 0x00005a0012067a11 */ /* 0x010fe200078608ff */
[----:B------:R-:W2:Y:S04]  /*b690*/  LDL.LU R2, [R1+0x1cc] ;  /* 0x0001cc0001027983 */ /* 0x000ea80000300800 */
[----:B------:R-:W-:Y:S04]  /*b6a0*/  STL [R1+0x414], R6 ;  /* 0x0004140601007387 */ /* 0x000fe80000100800 */
[----:B------:R0:W-:Y:S04]  /*b6b0*/  STL [R1+0x2b4], R8 ;  /* 0x0002b40801007387 */ /* 0x0001e80000100800 */
[----:B0-----:R-:W4:Y:S01]  /*b6c0*/  LDL.LU R8, [R1+0x1bc] ;  /* 0x0001bc0001087983 */ /* 0x001f220000300800 */
[----:B------:R-:W-:-:S05]  /*b6d0*/  LEA R6, P4, R17, c[0x0][0x168], 0x1 ;  /* 0x00005a0011067a11 */ /* 0x000fca00078808ff */
[----:B------:R-:W-:Y:S04]  /*b6e0*/  STL [R1+0x55c], R6 ;  /* 0x00055c0601007387 */ /* 0x000fe80000100800 */
[----:B------:R0:W-:Y:S02]  /*b6f0*/  STL [R1+0x408], R0 ;  /* 0x0004080001007387 */ /* 0x0001e40000100800 */
[----:B0-----:R-:W-:Y:S02]  /*b700*/  LEA.HI.X.SX32 R0, R24, c[0x0][0x16c], 0x1, P6 ;  /* 0x00005b0018007a11 */ /* 0x001fe400030f0eff */
[----:B------:R-:W4:Y:S01]  /*b710*/  LDL.LU R24, [R1+0x1b8] ;  /* 0x0001b80001187983 */ /* 0x000f220000300800 */
[----:B------:R-:W-:Y:S02]  /*b720*/  LEA.HI.X.SX32 R11, R16, c[0x0][0x16c], 0x1, P0 ;  /* 0x00005b00100b7a11 */ /* 0x000fe400000f0eff */
[----:B---3--:R-:W-:-:S05]  /*b730*/  LEA R6, P5, R15, c[0x0][0x168], 0x1 ;  /* 0x00005a000f067a11 */ /* 0x008fca00078a08ff */
[----:B------:R-:W-:Y:S04]  /*b740*/  STL [R1+0x2c8], R6 ;  /* 0x0002c80601007387 */ /* 0x000fe80000100800 */
[----:B------:R0:W-:Y:S04]  /*b750*/  STL [R1+0x20c], R0 ;  /* 0x00020c0001007387 */ /* 0x0001e80000100800 */
[----:B0-----:R-:W3:Y:S01]  /*b760*/  LDL.LU R0, [R1+0x1b4] ;  /* 0x0001b40001007983 */ /* 0x001ee20000300800 */
[----:B------:R-:W-:-:S05]  /*b770*/  LEA R6, P6, R13, c[0x0][0x168], 0x1 ;  /* 0x00005a000d067a11 */ /* 0x000fca00078c08ff */
[----:B------:R-:W-:Y:S04]  /*b780*/  STL [R1+0x41c], R6 ;  /* 0x00041c0601007387 */ /* 0x000fe80000100800 */
[----:B------:R0:W-:Y:S04]  /*b790*/  STL [R1+0x2bc], R11 ;  /* 0x0002bc0b01007387 */ /* 0x0001e80000100800 */
[----:B------:R-:W3:Y:S01]  /*b7a0*/  LDL.LU R16, [R1+0x1b0] ;  /* 0x0001b00001107983 */ /* 0x000ee20000300800 */
[----:B0-----:R-:W-:Y:S02]  /*b7b0*/  LEA.HI.X.SX32 R11, R21, c[0x0][0x16c], 0x1, P1 ;  /* 0x00005b00150b7a11 */ /* 0x001fe400008f0eff */
        /* <DEDUP_REMOVED lines=31> */
[----:B------:R2:W-:Y:S04]  /*b9b0*/  STL [R1+0x568], R6 ;  /* 0x0005680601007387 */ /* 0x0005e80000100800 */
[----:B------:R-:W-:Y:S04]  /*b9c0*/  STL [R1+0x420], R11 ;  /* 0x0004200b01007387 */ /* 0x000fe80000100800 */
[----:B------:R-:W3:Y:S01]  /*b9d0*/  LDL.LU R12, [R1+0x164] ;  /* 0x00016400010c7983 */ /* 0x000ee20000300800 */
[----:B------:R-:W-:Y:S02]  /*b9e0*/  LEA.HI.X.SX32 R10, R10, c[0x0][0x16c], 0x1, P1 ;  /* 0x00005b000a0a7a11 */ /* 0x000fe400008f0eff */
[----:B------:R-:W-:-:S02]  /*b9f0*/  LEA.HI.X.SX32 R9, R9, c[0x0][0x16c], 0x1, P2 ;  /* 0x00005b0009097a11 */ /* 0x000fc400010f0eff */
[----:B------:R-:W-:Y:S02]  /*ba00*/  LEA.HI.X.SX32 R7, R7, c[0x0][0x16c], 0x1, P3 ;  /* 0x00005b0007077a11 */ /* 0x000fe400018f0eff */
[----:B--2---:R-:W-:-:S05]  /*ba10*/  LEA R6, P0, R2, c[0x0][0x168], 0x1 ;  /* 0x00005a0002067a11 */ /* 0x004fca00078008ff */
[----:B------:R4:W-:Y:S04]  /*ba20*/  STL [R1+0x2e0], R6 ;  /* 0x0002e00601007387 */ /* 0x0009e80000100800 */
[----:B------:R0:W-:Y:S01]  /*ba30*/  STL [R1+0x218], R10 ;  /* 0x0002180a01007387 */ /* 0x0001e20000100800 */
[----:B----4-:R-:W-:-:S03]  /*ba40*/  LEA R6, P1, R8, c[0x0][0x168], 0x1 ;  /* 0x00005a0008067a11 */ /* 0x010fc600078208ff */
[----:B0-----:R-:W2:Y:S04]  /*ba50*/  LDL.LU R10, [R1+0x15c] ;  /* 0x00015c00010a7983 */ /* 0x001ea80000300800 */
[----:B------:R-:W-:Y:S04]  /*ba60*/  STL [R1+0x434], R6 ;  /* 0x0004340601007387 */ /* 0x000fe80000100800 */
[----:B------:R0:W-:Y:S04]  /*ba70*/  STL [R1+0x2d4], R9 ;  /* 0x0002d40901007387 */ /* 0x0001e80000100800 */
[----:B0-----:R-:W4:Y:S01]  /*ba80*/  LDL.LU R9, [R1+0x158] ;  /* 0x0001580001097983 */ /* 0x001f220000300800 */
[----:B------:R-:W-:-:S05]  /*ba90*/  LEA R6, P2, R24, c[0x0][0x168], 0x1 ;  /* 0x00005a0018067a11 */ /* 0x000fca00078408ff */
[----:B------:R-:W-:Y:S04]  /*baa0*/  STL [R1+0x56c], R6 ;  /* 0x00056c0601007387 */ /* 0x000fe80000100800 */
[----:B------:R0:W-:Y:S04]  /*bab0*/  STL [R1+0x428], R7 ;  /* 0x0004280701007387 */ /* 0x0001e80000100800 */
[----:B0-----:R-:W4:Y:S01]  /*bac0*/  LDL.LU R7, [R1+0x154] ;  /* 0x0001540001077983 */ /* 0x001f220000300800 */
[----:B------:R-:W-:Y:S02]  /*bad0*/  LEA.HI.X.SX32 R11, R22, c[0x0][0x16c], 0x1, P4 ;  /* 0x00005b00160b7a11 */ /* 0x000fe400020f0eff */
[----:B---3--:R-:W-:-:S05]  /*bae0*/  LEA R6, P3, R0, c[0x0][0x168], 0x1 ;  /* 0x00005a0000067a11 */ /* 0x008fca00078608ff */
[----:B------:R0:W-:Y:S04]  /*baf0*/  STL [R1+0x2e8], R6 ;  /* 0x0002e80601007387 */ /* 0x0001e80000100800 */
[----:B------:R-:W3:Y:S04]  /*bb00*/  LDL.LU R22, [R1+0x150] ;  /* 0x0001500001167983 */ /* 0x000ee80000300800 */
[----:B------:R1:W-:Y:S01]  /*bb10*/  STL [R1+0x21c], R11 ;  /* 0x00021c0b01007387 */ /* 0x0003e20000100800 */
[----:B0-----:R-:W-:-:S05]  /*bb20*/  LEA R6, P4, R16, c[0x0][0x168], 0x1 ;  /* 0x00005a0010067a11 */ /* 0x001fca00078808ff */
[----:B------:R0:W-:Y:S01]  /*bb30*/  STL [R1+0x43c], R6 ;  /* 0x00043c0601007387 */ /* 0x0001e20000100800 */
[----:B-1----:R-:W-:-:S03]  /*bb40*/  LEA.HI.X.SX32 R11, R29, c[0x0][0x16c], 0x1, P5 ;  /* 0x00005b001d0b7a11 */ /* 0x002fc600028f0eff */
[----:B------:R-:W3:Y:S04]  /*bb50*/  LDL.LU R29, [R1+0x14c] ;  /* 0x00014c00011d7983 */ /* 0x000ee80000300800 */
[----:B------:R1:W-:Y:S01]  /*bb60*/  STL [R1+0x2dc], R11 ;  /* 0x0002dc0b01007387 */ /* 0x0003e20000100800 */
[----:B0-----:R-:W-:Y:S02]  /*bb70*/  LEA R6, P5, R21, c[0x0][0x168], 0x1 ;  /* 0x00005a0015067a11 */ /* 0x001fe400078a08ff */
[----:B-1----:R-:W-:-:S03]  /*bb80*/  LEA.HI.X.SX32 R11, R3, c[0x0][0x16c], 0x1, P6 ;  /* 0x00005b00030b7a11 */ /* 0x002fc600030f0eff */
[----:B------:R0:W-:Y:S04]  /*bb90*/  STL [R1+0x570], R6 ;  /* 0x0005700601007387 */ /* 0x0001e80000100800 */
        /* <DEDUP_REMOVED lines=8> */
[----:B-1----:R-:W-:-:S02]  /*bc20*/  LEA.HI.X.SX32 R11, R8, c[0x0][0x16c], 0x1, P1 ;  /* 0x00005b00080b7a11 */ /* 0x002fc400008f0eff */
[----:B------:R-:W-:Y:S01]  /*bc30*/  LEA.HI.X.SX32 R8, R24, c[0x0][0x16c], 0x1, P2 ;  /* 0x00005b0018087a11 */ /* 0x000fe200010f0eff */
[----:B------:R0:W-:Y:S04]  /*bc40*/  STL [R1+0x444], R6 ;  /* 0x0004440601007387 */ /* 0x0001e80000100800 */
[----:B------:R1:W-:Y:S04]  /*bc50*/  STL [R1+0x2e4], R11 ;  /* 0x0002e40b01007387 */ /* 0x0003e80000100800 */
[----:B------:R-:W3:Y:S01]  /*bc60*/  LDL.LU R24, [R1+0x140] ;  /* 0x0001400001187983 */ /* 0x000ee20000300800 */
[----:B0-----:R-:W-:-:S05]  /*bc70*/  LEA R6, P1, R17, c[0x0][0x168], 0x1 ;  /* 0x00005a0011067a11 */ /* 0x001fca00078208ff */
[----:B------:R0:W-:Y:S04]  /*bc80*/  STL [R1+0x574], R6 ;  /* 0x0005740601007387 */ /* 0x0001e80000100800 */
[----:B------:R0:W-:Y:S04]  /*bc90*/  STL [R1+0x438], R8 ;  /* 0x0004380801007387 */ /* 0x0001e80000100800 */
[----:B-1----:R-:W3:Y:S01]  /*bca0*/  LDL.LU R11, [R1+0x13c] ;  /* 0x00013c00010b7983 */ /* 0x002ee20000300800 */
[----:B------:R-:W-:Y:S02]  /*bcb0*/  LEA.HI.X.SX32 R0, R0, c[0x0][0x16c], 0x1, P3 ;  /* 0x00005b0000007a11 */ /* 0x000fe400018f0eff */
[----:B0-----:R-:W-:-:S05]  /*bcc0*/  LEA R6, P2, R15, c[0x0][0x168], 0x1 ;  /* 0x00005a000f067a11 */ /* 0x001fca00078408ff */
[----:B------:R-:W-:Y:S04]  /*bcd0*/  STL [R1+0x2f8], R6 ;  /* 0x0002f80601007387 */ /* 0x000fe80000100800 */
[----:B------:R0:W-:Y:S04]  /*bce0*/  STL [R1+0x224], R0 ;  /* 0x0002240001007387 */ /* 0x0001e80000100800 */
[----:B------:R-:W3:Y:S01]  /*bcf0*/  LDL.LU R8, [R1+0x138] ;  /* 0x0001380001087983 */ /* 0x000ee20000300800 */
[----:B0-----:R-:W-:Y:S02]  /*bd00*/  LEA.HI.X.SX32 R0, R16, c[0x0][0x16c], 0x1, P4 ;  /* 0x00005b0010007a11 */ /* 0x001fe400020f0eff */
[----:B------:R-:W-:-:S05]  /*bd10*/  LEA R6, P3, R13, c[0x0][0x168], 0x1 ;  /* 0x00005a000d067a11 */ /* 0x000fca00078608ff */
[----:B------:R-:W-:Y:S04]  /*bd20*/  STL [R1+0x44c], R6 ;  /* 0x00044c0601007387 */ /* 0x000fe80000100800 */
[----:B------:R0:W-:Y:S04]  /*bd30*/  STL [R1+0x2ec], R0 ;  /* 0x0002ec0001007387 */ /* 0x0001e80000100800 */
[----:B0-----:R-:W3:Y:S01]  /*bd40*/  LDL.LU R0, [R1+0x134] ;  /* 0x0001340001007983 */ /* 0x001ee20000300800 */
[----:B------:R-:W-:Y:S02]  /*bd50*/  LEA.HI.X.SX32 R6, R21, c[0x0][0x16c], 0x1, P5 ;  /* 0x00005b0015067a11 */ /* 0x000fe400028f0eff */
[----:B------:R-:W-:-:S05]  /*bd60*/  LEA R14, P4, R12, c[0x0][0x168], 0x1 ;  /* 0x00005a000c0e7a11 */ /* 0x000fca00078808ff */
[----:B------:R-:W-:Y:S04]  /*bd70*/  STL [R1+0x578], R14 ;  /* 0x0005780e01007387 */ /* 0x000fe80000100800 */
[----:B------:R0:W-:Y:S04]  /*bd80*/  STL [R1+0x440], R6 ;  /* 0x0004400601007387 */ /* 0x0001e80000100800 */
[----:B------:R-:W3:Y:S01]  /*bd90*/  LDL.LU R16, [R1+0x130] ;  /* 0x0001300001107983 */ /* 0x000ee20000300800 */
[----:B0-----:R-:W-:Y:S02]  /*bda0*/  LEA.HI.X.SX32 R6, R19, c[0x0][0x16c], 0x1, P6 ;  /* 0x00005b0013067a11 */ /* 0x001fe400030f0eff */
[----:B--2---:R-:W-:-:S05]  /*bdb0*/  LEA R14, P5, R10, c[0x0][0x168], 0x1 ;  /* 0x00005a000a0e7a11 */ /* 0x004fca00078a08ff */
[----:B------:R0:W-:Y:S04]  /*bdc0*/  STL [R1+0x300], R14 ;  /* 0x0003000e01007387 */ /* 0x0001e80000100800 */
[----:B------:R1:W-:Y:S01]  /*bdd0*/  STL [R1+0x228], R6 ;  /* 0x0002280601007387 */ /* 0x0003e20000100800 */
[----:B----4-:R-:W-:Y:S02]  /*bde0*/  LEA R19, P6, R9, c[0x0][0x168], 0x1 ;  /* 0x00005a0009137a11 */ /* 0x010fe400078c08ff */
[----:B0-----:R-:W-:-:S03]  /*bdf0*/  LEA.HI.X.SX32 R14, R18, c[0x0][0x16c], 0x1, P0 ;  /* 0x00005b00120e7a11 */ /* 0x001fc600000f0eff */
[----:B------:R0:W-:Y:S04]  /*be00*/  STL [R1+0x454], R19 ;  /* 0x0004541301007387 */ /* 0x0001e80000100800 */
[----:B------:R-:W2:Y:S04]  /*be10*/  LDL.LU R21, [R1+0x12c] ;  /* 0x00012c0001157983 */ /* 0x000ea80000300800 */
[----:B------:R4:W-:Y:S01]  /*be20*/  STL [R1+0x2f4], R14 ;  /* 0x0002f40e01007387 */ /* 0x0009e20000100800 */
[----:B-1----:R-:W-:-:S05]  /*be30*/  LEA R6, P0, R7, c[0x0][0x168], 0x1 ;  /* 0x00005a0007067a11 */ /* 0x002fca00078008ff */
[----:B------:R-:W-:Y:S04]  /*be40*/  STL [R1+0x57c], R6 ;  /* 0x00057c0601007387 */ /* 0x000fe80000100800 */
[----:B0-----:R-:W2:Y:S01]  /*be50*/  LDL.LU R19, [R1+0x128] ;  /* 0x0001280001137983 */ /* 0x001ea20000300800 */
[----:B----4-:R-:W-:-:S05]  /*be60*/  LEA.HI.X.SX32 R14, R17, c[0x0][0x16c], 0x1, P1 ;  /* 0x00005b00110e7a11 */ /* 0x010fca00008f0eff */
[----:B------:R0:W-:Y:S01]  /*be70*/  STL [R1+0x448], R14 ;  /* 0x0004480e01007387 */ /* 0x0001e20000100800 */
[----:B------:R-:W-:Y:S02]  /*be80*/  LEA.HI.X.SX32 R13, R13, c[0x0][0x16c], 0x1, P3 ;  /* 0x00005b000d0d7a11 */ /* 0x000fe400018f0eff */
[----:B0-----:R-:W-:Y:S02]  /*be90*/  LEA.HI.X.SX32 R14, R15, c[0x0][0x16c], 0x1, P2 ;  /* 0x00005b000f0e7a11 */ /* 0x001fe400010f0eff */
[----:B------:R-:W-:Y:S02]  /*bea0*/  LEA.HI.X.SX32 R12, R12, c[0x0][0x16c], 0x1, P4 ;  /* 0x00005b000c0c7a11 */ /* 0x000fe400020f0eff */
[----:B---3--:R-:W-:-:S05]  /*beb0*/  LEA R6, P1, R22, c[0x0][0x168], 0x1 ;  /* 0x00005a0016067a11 */ /* 0x008fca00078208ff */
[----:B------:R0:W-:Y:S04]  /*bec0*/  STL [R1+0x308], R6 ;  /* 0x0003080601007387 */ /* 0x0001e80000100800 */
[----:B------:R-:W3:Y:S04]  /*bed0*/  LDL.LU R18, [R1+0x124] ;  /* 0x0001240001127983 */ /* 0x000ee80000300800 */
[----:B------:R-:W-:Y:S01]  /*bee0*/  STL [R1+0x22c], R14 ;  /* 0x00022c0e01007387 */ /* 0x000fe20000100800 */
[----:B0-----:R-:W-:-:S05]  /*bef0*/  LEA R6, P2, R29, c[0x0][0x168], 0x1 ;  /* 0x00005a001d067a11 */ /* 0x001fca00078408ff */
[----:B------:R0:W-:Y:S04]  /*bf00*/  STL [R1+0x45c], R6 ;  /* 0x00045c0601007387 */ /* 0x0001e80000100800 */
[----:B------:R-:W4:Y:S04]  /*bf10*/  LDL.LU R17, [R1+0x120] ;  /* 0x0001200001117983 */ /* 0x000f280000300800 */
[----:B------:R-:W-:Y:S01]  /*bf20*/  STL [R1+0x2fc], R13 ;  /* 0x0002fc0d01007387 */ /* 0x000fe20000100800 */
[----:B0-----:R-:W-:-:S05]  /*bf30*/  LEA R6, P3, R3, c[0x0][0x168], 0x1 ;  /* 0x00005a0003067a11 */ /* 0x001fca00078608ff */
[----:B------:R0:W-:Y:S04]  /*bf40*/  STL [R1+0x580], R6 ;  /* 0x0005800601007387 */ /* 0x0001e80000100800 */
[----:B------:R-:W4:Y:S04]  /*bf50*/  LDL.LU R15, [R1+0x10c] ;  /* 0x00010c00010f7983 */ /* 0x000f280000300800 */
[----:B------:R1:W-:Y:S01]  /*bf60*/  STL [R1+0x450], R12 ;  /* 0x0004500c01007387 */ /* 0x0003e20000100800 */
[----:B0-----:R-:W-:-:S05]  /*bf70*/  LEA R6, P4, R2, c[0x0][0x168], 0x1 ;  /* 0x00005a0002067a11 */ /* 0x001fca00078808ff */
[----:B------:R0:W-:Y:S04]  /*bf80*/  STL [R1+0x310], R6 ;  /* 0x0003100601007387 */ /* 0x0001e80000100800 */
[----:B------:R-:W4:Y:S01]  /*bf90*/  LDL.LU R13, [R1+0x108] ;  /* 0x00010800010d7983 */ /* 0x000f220000300800 */
[----:B------:R-:W-:Y:S02]  /*bfa0*/  LEA.HI.X.SX32 R10, R10, c[0x0][0x16c], 0x1, P5 ;  /* 0x00005b000a0a7a11 */ /* 0x000fe400028f0eff */
[----:B------:R-:W-:-:S03]  /*bfb0*/  LEA.HI.X.SX32 R9, R9, c[0x0][0x16c], 0x1, P6 ;  /* 0x00005b0009097a11 */ /* 0x000fc600030f0eff */
[----:B------:R0:W-:Y:S04]  /*bfc0*/  STL [R1+0x230], R10 ;  /* 0x0002300a01007387 */ /* 0x0001e80000100800 */
[----:B-1----:R-:W4:Y:S01]  /*bfd0*/  LDL.LU R12, [R1+0x104] ;  /* 0x00010400010c7983 */ /* 0x002f220000300800 */
[----:B0-----:R-:W-:-:S05]  /*bfe0*/  LEA R6, P5, R24, c[0x0][0x168], 0x1 ;  /* 0x00005a0018067a11 */ /* 0x001fca00078a08ff */
[----:B------:R0:W-:Y:S04]  /*bff0*/  STL [R1+0x464], R6 ;  /* 0x0004640601007387 */ /* 0x0001e80000100800 */
[----:B------:R1:W-:Y:S04]  /*c000*/  STL [R1+0x304], R9 ;  /* 0x0003040901007387 */ /* 0x0003e80000100800 */
[----:B------:R-:W4:Y:S01]  /*c010*/  LDL.LU R10, [R1+0x100] ;  /* 0x00010000010a7983 */ /* 0x000f220000300800 */
[----:B------:R-:W-:Y:S02]  /*c020*/  LEA.HI.X.SX32 R7, R7, c[0x0][0x16c], 0x1, P0 ;  /* 0x00005b0007077a11 */ /* 0x000fe400000f0eff */
[----:B0-----:R-:W-:-:S05]  /*c030*/  LEA R6, P6, R11, c[0x0][0x168], 0x1 ;  /* 0x00005a000b067a11 */ /* 0x001fca00078c08ff */
[----:B------:R0:W-:Y:S04]  /*c040*/  STL [R1+0x584], R6 ;  /* 0x0005840601007387 */ /* 0x0001e80000100800 */
[----:B------:R0:W-:Y:S04]  /*c050*/  STL [R1+0x458], R7 ;  /* 0x0004580701007387 */ /* 0x0001e80000100800 */
[----:B-1----:R-:W4:Y:S01]  /*c060*/  LDL.LU R9, [R1+0x8c] ;  /* 0x00008c0001097983 */ /* 0x002f220000300800 */
[----:B0-----:R-:W-:Y:S02]  /*c070*/  LEA R6, P0, R8, c[0x0][0x168], 0x1 ;  /* 0x00005a0008067a11 */ /* 0x001fe400078008ff */
[----:B------:R-:W-:-:S03]  /*c080*/  LEA.HI.X.SX32 R7, R22, c[0x0][0x16c], 0x1, P1 ;  /* 0x00005b0016077a11 */ /* 0x000fc600008f0eff */
[----:B------:R0:W-:Y:S04]  /*c090*/  STL [R1+0x318], R6 ;  /* 0x0003180601007387 */ /* 0x0001e80000100800 */
[----:B------:R-:W4:Y:S04]  /*c0a0*/  LDL.LU R22, [R1+0x88] ;  /* 0x0000880001167983 */ /* 0x000f280000300800 */
[----:B------:R1:W-:Y:S01]  /*c0b0*/  STL [R1+0x234], R7 ;  /* 0x0002340701007387 */ /* 0x0003e20000100800 */
[----:B0-----:R-:W-:Y:S02]  /*c0c0*/  LEA R6, P1, R0, c[0x0][0x168], 0x1 ;  /* 0x00005a0000067a11 */ /* 0x001fe400078208ff */
[----:B-1----:R-:W-:-:S03]  /*c0d0*/  LEA.HI.X.SX32 R7, R29, c[0x0][0x16c], 0x1, P2 ;  /* 0x00005b001d077a11 */ /* 0x002fc600010f0eff */
[----:B------:R0:W-:Y:S04]  /*c0e0*/  STL [R1+0x46c], R6 ;  /* 0x00046c0601007387 */ /* 0x0001e80000100800 */
[----:B------:R-:W4:Y:S01]  /*c0f0*/  LDL.LU R29, [R1+0x84] ;  /* 0x00008400011d7983 */ /* 0x000f220000300800 */
[----:B0-----:R-:W-:-:S03]  /*c100*/  LEA R6, P2, R16, c[0x0][0x168], 0x1 ;  /* 0x00005a0010067a11 */ /* 0x001fc600078408ff */
[----:B------:R0:W-:Y:S04]  /*c110*/  STL [R1+0x30c], R7 ;  /* 0x00030c0701007387 */ /* 0x0001e80000100800 */
[----:B------:R-:W-:Y:S01]  /*c120*/  STL [R1+0x588], R6 ;  /* 0x0005880601007387 */ /* 0x000fe20000100800 */
[----:B0-----:R-:W-:-:S03]  /*c130*/  LEA.HI.X.SX32 R7, R3, c[0x0][0x16c], 0x1, P3 ;  /* 0x00005b0003077a11 */ /* 0x001fc600018f0eff */
[----:B------:R-:W4:Y:S04]  /*c140*/  LDL.LU R3, [R1+0x80] ;  /* 0x0000800001037983 */ /* 0x000f280000300800 */
[----:B------:R0:W-:Y:S02]  /*c150*/  STL [R1+0x460], R7 ;  /* 0x0004600701007387 */ /* 0x0001e40000100800 */
[----:B0-----:R-:W-:Y:S02]  /*c160*/  LEA.HI.X.SX32 R7, R2, c[0x0][0x16c], 0x1, P4 ;  /* 0x00005b0002077a11 */ /* 0x001fe400020f0eff */
[----:B------:R-:W4:Y:S01]  /*c170*/  LDL.LU R2, [R1+0x7c] ;  /* 0x00007c0001027983 */ /* 0x000f220000300800 */
[----:B--2---:R-:W-:-:S05]  /*c180*/  LEA R6, P3, R21, c[0x0][0x168], 0x1 ;  /* 0x00005a0015067a11 */ /* 0x004fca00078608ff */
[----:B------:R-:W-:Y:S04]  /*c190*/  STL [R1+0x320], R6 ;  /* 0x0003200601007387 */ /* 0x000fe80000100800 */
[----:B------:R0:W-:Y:S02]  /*c1a0*/  STL [R1+0x238], R7 ;  /* 0x0002380701007387 */ /* 0x0001e40000100800 */
[----:B0-----:R-:W-:Y:S02]  /*c1b0*/  LEA.HI.X.SX32 R7, R24, c[0x0][0x16c], 0x1, P5 ;  /* 0x00005b0018077a11 */ /* 0x001fe400028f0eff */
[----:B------:R-:W2:Y:S01]  /*c1c0*/  LDL.LU R24, [R1+0x78] ;  /* 0x0000780001187983 */ /* 0x000ea20000300800 */
[----:B------:R-:W-:-:S05]  /*c1d0*/  LEA R6, P4, R19, c[0x0][0x168], 0x1 ;  /* 0x00005a0013067a11 */ /* 0x000fca00078808ff */
[----:B------:R-:W-:Y:S04]  /*c1e0*/  STL [R1+0x474], R6 ;  /* 0x0004740601007387 */ /* 0x000fe80000100800 */
[----:B------:R0:W-:Y:S04]  /*c1f0*/  STL [R1+0x314], R7 ;  /* 0x0003140701007387 */ /* 0x0001e80000100800 */
[----:B0-----:R-:W2:Y:S01]  /*c200*/  LDL.LU R7, [R1+0x74] ;  /* 0x0000740001077983 */ /* 0x001ea20000300800 */
[----:B------:R-:W-:Y:S02]  /*c210*/  LEA.HI.X.SX32 R11, R11, c[0x0][0x16c], 0x1, P6 ;  /* 0x00005b000b0b7a11 */ /* 0x000fe400030f0eff */
[----:B------:R-:W-:-:S02]  /*c220*/  LEA.HI.X.SX32 R8, R8, c[0x0][0x16c], 0x1, P0 ;  /* 0x00005b0008087a11 */ /* 0x000fc400000f0eff */
[----:B---3--:R-:W-:-:S05]  /*c230*/  LEA R6, P5, R18, c[0x0][0x168], 0x1 ;  /* 0x00005a0012067a11 */ /* 0x008fca00078a08ff */
[----:B------:R4:W-:Y:S04]  /*c240*/  STL [R1+0x58c], R6 ;  /* 0x00058c0601007387 */ /* 0x0009e80000100800 */
[----:B------:R-:W-:Y:S04]  /*c250*/  STL [R1+0x468], R11 ;  /* 0x0004680b01007387 */ /* 0x000fe80000100800 */
[----:B------:R-:W3:Y:S01]  /*c260*/  LDL.LU R20, [R1+0x70] ;  /* 0x0000700001147983 */ /* 0x000ee20000300800 */
[----:B----4-:R-:W-:-:S05]  /*c270*/  LEA R6, P6, R17, c[0x0][0x168], 0x1 ;  /* 0x00005a0011067a11 */ /* 0x010fca00078c08ff */
[----:B------:R0:W-:Y:S04]  /*c280*/  STL [R1+0x328], R6 ;  /* 0x0003280601007387 */ /* 0x0001e80000100800 */
[----:B------:R1:W-:Y:S01]  /*c290*/  STL [R1+0x23c], R8 ;  /* 0x00023c0801007387 */ /* 0x0003e20000100800 */
[----:B0-----:R-:W-:-:S05]  /*c2a0*/  LEA R6, P0, R15, c[0x0][0x168], 0x1 ;  /* 0x00005a000f067a11 */ /* 0x001fca00078008ff */
[----:B------:R0:W-:Y:S01]  /*c2b0*/  STL [R1+0x47c], R6 ;  /* 0x00047c0601007387 */ /* 0x0001e20000100800 */
[----:B-1----:R-:W-:-:S03]  /*c2c0*/  LEA.HI.X.SX32 R8, R0, c[0x0][0x16c], 0x1, P1 ;  /* 0x00005b0000087a11 */ /* 0x002fc600008f0eff */
[----:B0-----:R-:W4:Y:S01]  /*c2d0*/  LDL.LU R6, [R1+0x68] ;  /* 0x0000680001067983 */ /* 0x001f220000300800 */
[----:B------:R-:W-:Y:S02]  /*c2e0*/  LEA.HI.X.SX32 R11, R16, c[0x0][0x16c], 0x1, P2 ;  /* 0x00005b00100b7a11 */ /* 0x000fe400010f0eff */
[----:B------:R-:W-:Y:S01]  /*c2f0*/  LEA R0, P1, R13, c[0x0][0x168], 0x1 ;  /* 0x00005a000d007a11 */ /* 0x000fe200078208ff */
[----:B------:R0:W-:Y:S04]  /*c300*/  STL [R1+0x31c], R8 ;  /* 0x00031c0801007387 */ /* 0x0001e80000100800 */
[----:B------:R1:W-:Y:S04]  /*c310*/  STL [R1+0x590], R0 ;  /* 0x0005900001007387 */ /* 0x0003e80000100800 */
[----:B------:R1:W-:Y:S04]  /*c320*/  STL [R1+0x470], R11 ;  /* 0x0004700b01007387 */ /* 0x0003e80000100800 */
[----:B------:R-:W4:Y:S01]  /*c330*/  LDL.LU R14, [R1+0x64] ;  /* 0x00006400010e7983 */ /* 0x000f220000300800 */
[----:B0-----:R-:W-:-:S02]  /*c340*/  LEA R8, P2, R12, c[0x0][0x168], 0x1 ;  /* 0x00005a000c087a11 */ /* 0x001fc400078408ff */
[----:B-1----:R-:W-:-:S03]  /*c350*/  LEA.HI.X.SX32 R0, R21, c[0x0][0x16c], 0x1, P3 ;  /* 0x00005b0015007a11 */ /* 0x002fc600018f0eff */
[----:B------:R0:W-:Y:S04]  /*c360*/  STL [R1+0x330], R8 ;  /* 0x0003300801007387 */ /* 0x0001e80000100800 */
[----:B------:R-:W-:Y:S01]  /*c370*/  STL [R1+0x240], R0 ;  /* 0x0002400001007387 */ /* 0x000fe20000100800 */
[----:B------:R-:W-:-:S05]  /*c380*/  LEA R11, P3, R10, c[0x0][0x168], 0x1 ;  /* 0x00005a000a0b7a11 */ /* 0x000fca00078608ff */
[----:B------:R1:W-:Y:S01]  /*c390*/  STL [R1+0x484], R11 ;  /* 0x0004840b01007387 */ /* 0x0003e20000100800 */
[----:B0-----:R-:W-:-:S03]  /*c3a0*/  LEA.HI.X.SX32 R8, R19, c[0x0][0x16c], 0x1, P4 ;  /* 0x00005b0013087a11 */ /* 0x001fc600020f0eff */
[----:B-1----:R-:W4:Y:S04]  /*c3b0*/  LDL.LU R11, [R1+0x60] ;  /* 0x00006000010b7983 */ /* 0x002f280000300800 */
[----:B------:R0:W-:Y:S01]  /*c3c0*/  STL [R1+0x324], R8 ;  /* 0x0003240801007387 */ /* 0x0001e20000100800 */
[----:B------:R-:W-:Y:S02]  /*c3d0*/  LEA R0, P4, R9, c[0x0][0x168], 0x1 ;  /* 0x00005a0009007a11 */ /* 0x000fe400078808ff */
[----:B0-----:R-:W-:-:S03]  /*c3e0*/  LEA.HI.X.SX32 R8, R18, c[0x0][0x16c], 0x1, P5 ;  /* 0x00005b0012087a11 */ /* 0x001fc600028f0eff */
[----:B------:R0:W-:Y:S04]  /*c3f0*/  STL [R1+0x594], R0 ;  /* 0x0005940001007387 */ /* 0x0001e80000100800 */
[----:B------:R1:W-:Y:S01]  /*c400*/  STL [R1+0x478], R8 ;  /* 0x0004780801007387 */ /* 0x0003e20000100800 */
[----:B------:R-:W-:Y:S02]  /*c410*/  LEA.HI.X.SX32 R16, R17, c[0x0][0x16c], 0x1, P6 ;  /* 0x00005b0011107a11 */ /* 0x000fe400030f0eff */
[----:B0-----:R-:W-:Y:S01]  /*c420*/  LEA R0, P5, R22, c[0x0][0x168], 0x1 ;  /* 0x00005a0016007a11 */ /* 0x001fe200078a08ff */
[----:B-1----:R-:W4:Y:S04]  /*c430*/  LDL.LU R8, [R1+0x5c] ;  /* 0x00005c0001087983 */ /* 0x002f280000300800 */
[----:B------:R0:W-:Y:S04]  /*c440*/  STL [R1+0x338], R0 ;  /* 0x0003380001007387 */ /* 0x0001e80000100800 */
[----:B------:R-:W-:Y:S01]  /*c450*/  STL [R1+0x244], R16 ;  /* 0x0002441001007387 */ /* 0x000fe20000100800 */
[----:B------:R-:W-:-:S02]  /*c460*/  LEA.HI.X.SX32 R15, R15, c[0x0][0x16c], 0x1, P0 ;  /* 0x00005b000f0f7a11 */ /* 0x000fc400000f0eff */
[----:B0-----:R-:W-:-:S05]  /*c470*/  LEA R0, P6, R29, c[0x0][0x168], 0x1 ;  /* 0x00005a001d007a11 */ /* 0x001fca00078c08ff */
[----:B------:R0:W-:Y:S04]  /*c480*/  STL [R1+0x48c], R0 ;  /* 0x00048c0001007387 */ /* 0x0001e80000100800 */
[----:B0-----:R-:W4:Y:S04]  /*c490*/  LDL.LU R0, [R1+0x58] ;  /* 0x0000580001007983 */ /* 0x001f280000300800 */
[----:B------:R0:W-:Y:S01]  /*c4a0*/  STL [R1+0x32c], R15 ;  /* 0x00032c0f01007387 */ /* 0x0001e20000100800 */
[----:B------:R-:W-:-:S05]  /*c4b0*/  LEA R16, P0, R3, c[0x0][0x168], 0x1 ;  /* 0x00005a0003107a11 */ /* 0x000fca00078008ff */
[----:B------:R1:W-:Y:S01]  /*c4c0*/  STL [R1+0x598], R16 ;  /* 0x0005981001007387 */ /* 0x0003e20000100800 */
[----:B0-----:R-:W-:-:S05]  /*c4d0*/  LEA.HI.X.SX32 R15, R13, c[0x0][0x16c], 0x1, P1 ;  /* 0x00005b000d0f7a11 */ /* 0x001fca00008f0eff */
[----:B------:R-:W-:Y:S04]  /*c4e0*/  STL [R1+0x480], R15 ;  /* 0x0004800f01007387 */ /* 0x000fe80000100800 */
[----:B-1----:R-:W4:Y:S01]  /*c4f0*/  LDL.LU R16, [R1+0x54] ;  /* 0x0000540001107983 */ /* 0x002f220000300800 */
[----:B------:R-:W-:Y:S02]  /*c500*/  LEA R13, P1, R2, c[0x0][0x168], 0x1 ;  /* 0x00005a00020d7a11 */ /* 0x000fe400078208ff */
[----:B------:R-:W-:-:S03]  /*c510*/  LEA.HI.X.SX32 R12, R12, c[0x0][0x16c], 0x1, P2 ;  /* 0x00005b000c0c7a11 */ /* 0x000fc600010f0eff */
[----:B------:R2:W-:Y:S01]  /*c520*/  STL [R1+0x494], R13 ;  /* 0x0004940d01007387 */ /* 0x0005e20000100800 */
[----:B------:R-:W-:-:S03]  /*c530*/  LEA.HI.X.SX32 R10, R10, c[0x0][0x16c], 0x1, P3 ;  /* 0x00005b000a0a7a11 */ /* 0x000fc600018f0eff */
[----:B------:R0:W-:Y:S01]  /*c540*/  STL [R1+0x248], R12 ;  /* 0x0002480c01007387 */ /* 0x0001e20000100800 */
[----:B--2---:R-:W-:-:S05]  /*c550*/  LEA R13, P2, R24, c[0x0][0x168], 0x1 ;  /* 0x00005a00180d7a11 */ /* 0x004fca00078408ff */
[----:B------:R-:W-:Y:S04]  /*c560*/  STL [R1+0x59c], R13 ;  /* 0x00059c0d01007387 */ /* 0x000fe80000100800 */
[----:B------:R-:W2:Y:S04]  /*c570*/  LDL.LU R21, [R1+0x50] ;  /* 0x0000500001157983 */ /* 0x000ea80000300800 */
[----:B------:R1:W-:Y:S01]  /*c580*/  STL [R1+0x334], R10 ;  /* 0x0003340a01007387 */ /* 0x0003e20000100800 */
[----:B0-----:R-:W-:-:S05]  /*c590*/  LEA R12, P3, R7, c[0x0][0x168], 0x1 ;  /* 0x00005a00070c7a11 */ /* 0x001fca00078608ff */
[----:B------:R-:W-:Y:S01]  /*c5a0*/  STL [R1+0x49c], R12 ;  /* 0x00049c0c01007387 */ /* 0x000fe20000100800 */
[----:B-1----:R-:W-:-:S03]  /*c5b0*/  LEA.HI.X.SX32 R10, R9, c[0x0][0x16c], 0x1, P4 ;  /* 0x00005b00090a7a11 */ /* 0x002fc600020f0eff */
[----:B------:R-:W2:Y:S04]  /*c5c0*/  LDL.LU R19, [R1+0x4c] ;  /* 0x00004c0001137983 */ /* 0x000ea80000300800 */
[----:B------:R0:W-:Y:S04]  /*c5d0*/  STL [R1+0x488], R10 ;  /* 0x0004880a01007387 */ /* 0x0001e80000100800 */
[----:B------:R-:W2:Y:S01]  /*c5e0*/  LDL.LU R18, [R1+0x48] ;  /* 0x0000480001127983 */ /* 0x000ea20000300800 */
[----:B0-----:R-:W-:Y:S02]  /*c5f0*/  LEA.HI.X.SX32 R10, R22, c[0x0][0x16c], 0x1, P5 ;  /* 0x00005b00160a7a11 */ /* 0x001fe400028f0eff */
[----:B---3--:R-:W-:-:S05]  /*c600*/  LEA R9, P4, R20, c[0x0][0x168], 0x1 ;  /* 0x00005a0014097a11 */ /* 0x008fca00078808ff */
[----:B------:R-:W-:Y:S04]  /*c610*/  STL [R1+0x4a0], R9 ;  /* 0x0004a00901007387 */ /* 0x000fe80000100800 */
[----:B------:R-:W3:Y:S04]  /*c620*/  LDL.LU R17, [R1+0x44] ;  /* 0x0000440001117983 */ /* 0x000ee80000300800 */
[----:B------:R0:W-:Y:S04]  /*c630*/  STL [R1+0x24c], R10 ;  /* 0x00024c0a01007387 */ /* 0x0001e80000100800 */
[----:B------:R-:W3:Y:S01]  /*c640*/  LDL.LU R15, [R1+0x40] ;  /* 0x00004000010f7983 */ /* 0x000ee20000300800 */
[----:B0-----:R-:W-:-:S02]  /*c650*/  LEA.HI.X.SX32 R10, R29, c[0x0][0x16c], 0x1, P6 ;  /* 0x00005b001d0a7a11 */ /* 0x001fc400030f0eff */
[----:B----4-:R-:W-:-:S05]  /*c660*/  LEA R9, P5, R6, c[0x0][0x168], 0x1 ;  /* 0x00005a0006097a11 */ /* 0x010fca00078a08ff */
[----:B------:R0:W-:Y:S04]  /*c670*/  STL [R1+0x5a0], R9 ;  /* 0x0005a00901007387 */ /* 0x0001e80000100800 */
[----:B------:R-:W4:Y:S04]  /*c680*/  LDL.LU R13, [R1+0x3c] ;  /* 0x00003c00010d7983 */ /* 0x000f280000300800 */
[----:B------:R1:W-:Y:S04]  /*c690*/  STL [R1+0x33c], R10 ;  /* 0x00033c0a01007387 */ /* 0x0003e80000100800 */
[----:B------:R-:W4:Y:S01]  /*c6a0*/  LDL.LU R12, [R1+0x38] ;  /* 0x00003800010c7983 */ /* 0x000f220000300800 */
[----:B0-----:R-:W-:-:S02]  /*c6b0*/  LEA R9, P6, R14, c[0x0][0x168], 0x1 ;  /* 0x00005a000e097a11 */ /* 0x001fc400078c08ff */
[----:B------:R-:W-:-:S03]  /*c6c0*/  LEA.HI.X.SX32 R3, R3, c[0x0][0x16c], 0x1, P0 ;  /* 0x00005b0003037a11 */ /* 0x000fc600000f0eff */
[----:B------:R0:W-:Y:S04]  /*c6d0*/  STL [R1+0x34c], R9 ;  /* 0x00034c0901007387 */ /* 0x0001e80000100800 */
[----:B-1----:R-:W4:Y:S04]  /*c6e0*/  LDL.LU R10, [R1+0x34] ;  /* 0x00003400010a7983 */ /* 0x002f280000300800 */
[----:B------:R1:W-:Y:S01]  /*c6f0*/  STL [R1+0x490], R3 ;  /* 0x0004900301007387 */ /* 0x0003e20000100800 */
[----:B0-----:R-:W-:-:S03]  /*c700*/  LEA.HI.X.SX32 R9, R2, c[0x0][0x16c], 0x1, P1 ;  /* 0x00005b0002097a11 */ /* 0x001fc600008f0eff */
[----:B-1----:R-:W4:Y:S01]  /*c710*/  LDL.LU R3, [R1+0x30] ;  /* 0x0000300001037983 */ /* 0x002f220000300800 */
[----:B------:R-:W-:-:S05]  /*c720*/  LEA R22, P0, R11, c[0x0][0x168], 0x1 ;  /* 0x00005a000b167a11 */ /* 0x000fca00078008ff */
[----:B------:R-:W-:Y:S04]  /*c730*/  STL [R1+0x4a8], R22 ;  /* 0x0004a81601007387 */ /* 0x000fe80000100800 */
[----:B------:R-:W4:Y:S04]  /*c740*/  LDL.LU R2, [R1+0x2c] ;  /* 0x00002c0001027983 */ /* 0x000f280000300800 */
[----:B------:R0:W-:Y:S04]  /*c750*/  STL [R1+0x340], R9 ;  /* 0x0003400901007387 */ /* 0x0001e80000100800 */
[----:B------:R-:W4:Y:S01]  /*c760*/  LDL.LU R29, [R1+0x28] ;  /* 0x00002800011d7983 */ /* 0x000f220000300800 */
[----:B0-----:R-:W-:-:S02]  /*c770*/  LEA.HI.X.SX32 R9, R24, c[0x0][0x16c], 0x1, P2 ;  /* 0x00005b0018097a11 */ /* 0x001fc400010f0eff */
[----:B------:R-:W-:-:S05]  /*c780*/  LEA R22, P1, R8, c[0x0][0x168], 0x1 ;  /* 0x00005a0008167a11 */ /* 0x000fca00078208ff */
[----:B------:R0:W-:Y:S04]  /*c790*/  STL [R1+0x5a4], R22 ;  /* 0x0005a41601007387 */ /* 0x0001e80000100800 */
[----:B------:R-:W4:Y:S04]  /*c7a0*/  LDL.LU R24, [R1+0x1c] ;  /* 0x00001c0001187983 */ /* 0x000f280000300800 */
[----:B------:R1:W-:Y:S04]  /*c7b0*/  STL [R1+0x498], R9 ;  /* 0x0004980901007387 */ /* 0x0003e80000100800 */
[----:B0-----:R-:W4:Y:S01]  /*c7c0*/  LDL.LU R22, [R1+0x18] ;  /* 0x0000180001167983 */ /* 0x001f220000300800 */
[----:B-1----:R-:W-:-:S02]  /*c7d0*/  LEA.HI.X.SX32 R9, R7, c[0x0][0x16c], 0x1, P3 ;  /* 0x00005b0007097a11 */ /* 0x002fc400018f0eff */
[----:B------:R-:W-:-:S05]  /*c7e0*/  LEA R25, P2, R0, c[0x0][0x168], 0x1 ;  /* 0x00005a0000197a11 */ /* 0x000fca00078408ff */
[----:B------:R-:W-:Y:S04]  /*c7f0*/  STL [R1+0x354], R25 ;  /* 0x0003541901007387 */ /* 0x000fe80000100800 */
[----:B------:R-:W4:Y:S04]  /*c800*/  LDL.LU R7, [R1+0x14] ;  /* 0x0000140001077983 */ /* 0x000f280000300800 */
[----:B------:R0:W-:Y:S04]  /*c810*/  STL [R1+0x344], R9 ;  /* 0x0003440901007387 */ /* 0x0001e80000100800 */
[----:B0-----:R-:W4:Y:S01]  /*c820*/  LDL.LU R9, [R1+0x10] ;  /* 0x0000100001097983 */ /* 0x001f220000300800 */
[----:B------:R-:W-:-:S05]  /*c830*/  LEA R25, P3, R16, c[0x0][0x168], 0x1 ;  /* 0x00005a0010197a11 */ /* 0x000fca00078608ff */
[----:B------:R0:W-:Y:S04]  /*c840*/  STL [R1+0x4b0], R25 ;  /* 0x0004b01901007387 */ /* 0x0001e80000100800 */
[----:B0-----:R-:W4:Y:S01]  /*c850*/  LDL.LU R25, [R1+0xc] ;  /* 0x00000c0001197983 */ /* 0x001f220000300800 */
[----:B------:R-:W-:Y:S02]  /*c860*/  LEA.HI.X.SX32 R20, R20, c[0x0][0x16c], 0x1, P4 ;  /* 0x00005b0014147a11 */ /* 0x000fe400020f0eff */
[----:B------:R-:W-:-:S03]  /*c870*/  LEA.HI.X.SX32 R6, R6, c[0x0][0x16c], 0x1, P5 ;  /* 0x00005b0006067a11 */ /* 0x000fc600028f0eff */
[----:B------:R2:W-:Y:S01]  /*c880*/  STL [R1+0x348], R20 ;  /* 0x0003481401007387 */ /* 0x0005e20000100800 */
[----:B------:R-:W-:Y:S02]  /*c890*/  LEA.HI.X.SX32 R14, R14, c[0x0][0x16c], 0x1, P6 ;  /* 0x00005b000e0e7a11 */ /* 0x000fe400030f0eff */
[----:B------:R-:W-:Y:S02]  /*c8a0*/  LEA.HI.X.SX32 R11, R11, c[0x0][0x16c], 0x1, P0 ;  /* 0x00005b000b0b7a11 */ /* 0x000fe400000f0eff */
[----:B------:R-:W-:Y:S02]  /*c8b0*/  LEA.HI.X.SX32 R8, R8, c[0x0][0x16c], 0x1, P1 ;  /* 0x00005b0008087a11 */ /* 0x000fe400008f0eff */
[----:B--2---:R-:W-:-:S05]  /*c8c0*/  LEA R20, P4, R21, c[0x0][0x168], 0x1 ;  /* 0x00005a0015147a11 */ /* 0x004fca00078808ff */
[----:B------:R0:W-:Y:S04]  /*c8d0*/  STL [R1+0x5a8], R20 ;  /* 0x0005a81401007387 */ /* 0x0001e80000100800 */
[----:B0-----:R-:W2:Y:S04]  /*c8e0*/  LDL.LU R20, [R1+0x764] ;  /* 0x0007640001147983 */ /* 0x001ea80000300800 */
[----:B------:R0:W-:Y:S02]  /*c8f0*/  STL [R1+0x4a4], R6 ;  /* 0x0004a40601007387 */ /* 0x0001e40000100800 */
[----:B0-----:R-:W-:-:S05]  /*c900*/  LEA R6, P5, R19, c[0x0][0x168], 0x1 ;  /* 0x00005a0013067a11 */ /* 0x001fca00078a08ff */
[----:B------:R0:W-:Y:S04]  /*c910*/  STL [R1+0x35c], R6 ;  /* 0x00035c0601007387 */ /* 0x0001e80000100800 */
[----:B0-----:R-:W2:Y:S04]  /*c920*/  LDL.LU R6, [R1+0x760] ;  /* 0x0007600001067983 */ /* 0x001ea80000300800 */
[----:B------:R0:W-:Y:S02]  /*c930*/  STL [R1+0x250], R14 ;  /* 0x0002500e01007387 */ /* 0x0001e40000100800 */
[----:B0-----:R-:W-:-:S05]  /*c940*/  LEA R14, P6, R18, c[0x0][0x168], 0x1 ;  /* 0x00005a00120e7a11 */ /* 0x001fca00078c08ff */
[----:B------:R0:W-:Y:S04]  /*c950*/  STL [R1+0x4b8], R14 ;  /* 0x0004b80e01007387 */ /* 0x0001e80000100800 */
[----:B0-----:R-:W2:Y:S04]  /*c960*/  LDL.LU R14, [R1+0x75c] ;  /* 0x00075c00010e7983 */ /* 0x001ea80000300800 */
[----:B------:R3:W-:Y:S02]  /*c970*/  STL [R1+0x350], R11 ;  /* 0x0003500b01007387 */ /* 0x0007e40000100800 */
[----:B---3--:R-:W-:-:S05]  /*c980*/  LEA R11, P0, R17, c[0x0][0x168], 0x1 ;  /* 0x00005a00110b7a11 */ /* 0x008fca00078008ff */
[----:B------:R0:W-:Y:S01]  /*c990*/  STL [R1+0x5ac], R11 ;  /* 0x0005ac0b01007387 */ /* 0x0001e20000100800 */
[----:B------:R-:W-:-:S03]  /*c9a0*/  LEA.HI.X.SX32 R0, R0, c[0x0][0x16c], 0x1, P2 ;  /* 0x00005b0000007a11 */ /* 0x000fc600010f0eff */
[----:B0-----:R-:W3:Y:S04]  /*c9b0*/  LDL.LU R11, [R1+0x758] ;  /* 0x00075800010b7983 */ /* 0x001ee80000300800 */
[----:B------:R0:W-:Y:S02]  /*c9c0*/  STL [R1+0x4ac], R8 ;  /* 0x0004ac0801007387 */ /* 0x0001e40000100800 */
[----:B0-----:R-:W-:-:S05]  /*c9d0*/  LEA R8, P1, R15, c[0x0][0x168], 0x1 ;  /* 0x00005a000f087a11 */ /* 0x001fca00078208ff */
[----:B------:R0:W-:Y:S01]  /*c9e0*/  STL [R1+0x4c0], R8 ;  /* 0x0004c00801007387 */ /* 0x0001e20000100800 */
[----:B------:R-:W-:-:S03]  /*c9f0*/  LEA.HI.X.SX32 R16, R16, c[0x0][0x16c], 0x1, P3 ;  /* 0x00005b0010107a11 */ /* 0x000fc600018f0eff */
[----:B0-----:R-:W2:Y:S04]  /*ca00*/  LDL.LU R8, [R1+0x754] ;  /* 0x0007540001087983 */ /* 0x001ea80000300800 */
[----:B------:R4:W-:Y:S02]  /*ca10*/  STL [R1+0x254], R0 ;  /* 0x0002540001007387 */ /* 0x0009e40000100800 */
[----:B----4-:R-:W-:-:S05]  /*ca20*/  LEA R0, P2, R13, c[0x0][0x168], 0x1 ;  /* 0x00005a000d007a11 */ /* 0x010fca00078408ff */
[----:B------:R0:W-:Y:S01]  /*ca30*/  STL [R1+0x5b0], R0 ;  /* 0x0005b00001007387 */ /* 0x0001e20000100800 */
[----:B------:R-:W-:-:S03]  /*ca40*/  LEA.HI.X.SX32 R21, R21, c[0x0][0x16c], 0x1, P4 ;  /* 0x00005b0015157a11 */ /* 0x000fc600020f0eff */
[----:B0-----:R-:W4:Y:S04]  /*ca50*/  LDL.LU R0, [R1+0x750] ;  /* 0x0007500001007983 */ /* 0x001f280000300800 */
[----:B------:R0:W-:Y:S02]  /*ca60*/  STL [R1+0x358], R16 ;  /* 0x0003581001007387 */ /* 0x0001e40000100800 */
[----:B0-----:R-:W-:-:S05]  /*ca70*/  LEA R16, P3, R12, c[0x0][0x168], 0x1 ;  /* 0x00005a000c107a11 */ /* 0x001fca00078608ff */
[----:B------:R0:W-:Y:S01]  /*ca80*/  STL [R1+0x4c8], R16 ;  /* 0x0004c81001007387 */ /* 0x0001e20000100800 */
[----:B------:R-:W-:-:S03]  /*ca90*/  LEA.HI.X.SX32 R19, R19, c[0x0][0x16c], 0x1, P5 ;  /* 0x00005b0013137a11 */ /* 0x000fc600028f0eff */
[----:B0-----:R-:W2:Y:S04]  /*caa0*/  LDL.LU R16, [R1+0x74c] ;  /* 0x00074c0001107983 */ /* 0x001ea80000300800 */
        /* <DEDUP_REMOVED lines=42> */
[----:B0-----:R-:W2:Y:S01]  /*cd50*/  LDL.LU R3, [R1+0x728] ;  /* 0x0007280001037983 */ /* 0x001ea20000300800 */
[----:B------:R-:W-:-:S05]  /*cd60*/  LEA.HI.X.SX32 R2, R2, c[0x0][0x16c], 0x1, P6 ;  /* 0x00005b0002027a11 */ /* 0x000fca00030f0eff */
[----:B------:R2:W-:Y:S02]  /*cd70*/  STL [R1+0x25c], R2 ;  /* 0x00025c0201007387 */ /* 0x0005e40000100800 */
[----:B--2---:R-:W-:-:S05]  /*cd80*/  LEA R2, P6, R3, c[0x0][0x168], 0x1 ;  /* 0x00005a0003027a11 */ /* 0x004fca00078c08ff */
        /* <DEDUP_REMOVED lines=28> */
[----:B------:R2:W-:Y:S01]  /*cf50*/  STL [R1+0x264], R25 ;  /* 0x0002641901007387 */ /* 0x0005e20000100800 */
[----:B------:R-:W-:Y:S02]  /*cf60*/  LEA.HI.X.SX32 R29, R29, c[0x0][0x16c], 0x1, P1 ;  /* 0x00005b001d1d7a11 */ /* 0x000fe400008f0eff */
[----:B------:R-:W-:Y:S01]  /*cf70*/  LEA.HI.X.SX32 R7, R7, c[0x0][0x16c], 0x1, P4 ;  /* 0x00005b0007077a11 */ /* 0x000fe200020f0eff */
[----:B------:R-:W-:Y:S01]  /*cf80*/  IMAD R28, R28, c[0x0][0x190], RZ ;  /* 0x000064001c1c7a24 */ /* 0x000fe200078e02ff */
[----:B--2---:R-:W-:-:S05]  /*cf90*/  LEA R25, P5, R9, c[0x0][0x168], 0x1 ;  /* 0x00005a0009197a11 */ /* 0x004fca00078a08ff */
[----:B------:R0:W-:Y:S02]  /*cfa0*/  STL [R1+0x5cc], R25 ;  /* 0x0005cc1901007387 */ /* 0x0001e40000100800 */
[----:B0-----:R-:W-:Y:S02]  /*cfb0*/  LEA.HI.X.SX32 R25, R3, c[0x0][0x16c], 0x1, P6 ;  /* 0x00005b0003197a11 */ /* 0x001fe400030f0eff */
[----:B------:R-:W2:Y:S04]  /*cfc0*/  LDL.LU R3, [R1+0x70c] ;  /* 0x00070c0001037983 */ /* 0x000ea80000300800 */
[----:B------:R0:W-:Y:S02]  /*cfd0*/  STL [R1+0x384], R25 ;  /* 0x0003841901007387 */ /* 0x0001e40000100800 */
[----:B0-----:R-:W-:-:S05]  /*cfe0*/  LEA R25, P6, R10, c[0x0][0x168], 0x1 ;  /* 0x00005a000a197a11 */ /* 0x001fca00078c08ff */
[----:B------:R0:W-:Y:S02]  /*cff0*/  STL [R1+0x390], R25 ;  /* 0x0003901901007387 */ /* 0x0001e40000100800 */
[----:B0-----:R-:W-:Y:S02]  /*d000*/  LEA.HI.X.SX32 R25, R2, c[0x0][0x16c], 0x1, P0 ;  /* 0x00005b0002197a11 */ /* 0x001fe400000f0eff */
[----:B------:R0:W5:Y:S04]  /*d010*/  LDL.LU R2, [R1+0x708] ;  /* 0x0007080001027983 */ /* 0x0001680000300800 */
[----:B------:R1:W-:Y:S02]  /*d020*/  STL [R1+0x4e8], R25 ;  /* 0x0004e81901007387 */ /* 0x0003e40000100800 */
[----:B-1----:R-:W-:-:S05]  /*d030*/  LEA R25, P0, R12, c[0x0][0x168], 0x1 ;  /* 0x00005a000c197a11 */ /* 0x002fca00078008ff */
[----:B------:R1:W-:Y:S04]  /*d040*/  STL [R1+0x500], R25 ;  /* 0x0005001901007387 */ /* 0x0003e80000100800 */
[----:B------:R0:W-:Y:S01]  /*d050*/  STL [R1+0x388], R29 ;  /* 0x0003881d01007387 */ /* 0x0001e20000100800 */
[----:B-1----:R-:W-:Y:S02]  /*d060*/  LEA R25, P1, R13, c[0x0][0x168], 0x1 ;  /* 0x00005a000d197a11 */ /* 0x002fe400078208ff */
[----:B0-----:R-:W-:-:S03]  /*d070*/  LEA.HI.X.SX32 R29, R24, c[0x0][0x16c], 0x1, P2 ;  /* 0x00005b00181d7a11 */ /* 0x001fc600010f0eff */
[----:B------:R0:W-:Y:S01]  /*d080*/  STL [R1+0x5d0], R25 ;  /* 0x0005d01901007387 */ /* 0x0001e20000100800 */
[----:B------:R-:W-:Y:S02]  /*d090*/  LEA.HI.X.SX32 R24, R22, c[0x0][0x16c], 0x1, P3 ;  /* 0x00005b0016187a11 */ /* 0x000fe400018f0eff */
[----:B------:R-:W-:Y:S01]  /*d0a0*/  LEA R22, P3, R17, c[0x0][0x168], 0x1 ;  /* 0x00005a0011167a11 */ /* 0x000fe200078608ff */
[----:B------:R-:W-:Y:S01]  /*d0b0*/  STL [R1+0x4f0], R29 ;  /* 0x0004f01d01007387 */ /* 0x000fe20000100800 */
[----:B0-----:R-:W-:-:S05]  /*d0c0*/  LEA R25, P2, R15, c[0x0][0x168], 0x1 ;  /* 0x00005a000f197a11 */ /* 0x001fca00078408ff */
[----:B------:R-:W-:Y:S04]  /*d0d0*/  STL [R1+0x398], R25 ;  /* 0x0003981901007387 */ /* 0x000fe80000100800 */
[----:B------:R0:W-:Y:S04]  /*d0e0*/  STL [R1+0x38c], R24 ;  /* 0x00038c1801007387 */ /* 0x0001e80000100800 */
[----:B------:R1:W-:Y:S04]  /*d0f0*/  STL [R1+0x508], R22 ;  /* 0x0005081601007387 */ /* 0x0003e80000100800 */
[----:B------:R3:W-:Y:S01]  /*d100*/  STL [R1+0x4f8], R7 ;  /* 0x0004f80701007387 */ /* 0x0007e20000100800 */
[----:B0-----:R-:W-:-:S02]  /*d110*/  LEA R24, P4, R18, c[0x0][0x168], 0x1 ;  /* 0x00005a0012187a11 */ /* 0x001fc400078808ff */
[----:B-1----:R-:W-:-:S03]  /*d120*/  LEA.HI.X.SX32 R22, R9, c[0x0][0x16c], 0x1, P5 ;  /* 0x00005b0009167a11 */ /* 0x002fc600028f0eff */
[----:B------:R-:W-:Y:S01]  /*d130*/  STL [R1+0x5d4], R24 ;  /* 0x0005d41801007387 */ /* 0x000fe20000100800 */
[----:B---3--:R-:W-:-:S03]  /*d140*/  LEA R7, P5, R19, c[0x0][0x168], 0x1 ;  /* 0x00005a0013077a11 */ /* 0x008fc600078a08ff */
[----:B------:R-:W-:Y:S01]  /*d150*/  STL [R1+0x4fc], R22 ;  /* 0x0004fc1601007387 */ /* 0x000fe20000100800 */
[----:B------:R-:W-:Y:S02]  /*d160*/  LEA.HI.X.SX32 R9, R10, c[0x0][0x16c], 0x1, P6 ;  /* 0x00005b000a097a11 */ /* 0x000fe400030f0eff */
[----:B------:R-:W-:Y:S01]  /*d170*/  LEA R10, P6, R21, c[0x0][0x168], 0x1 ;  /* 0x00005a00150a7a11 */ /* 0x000fe200078c08ff */
[----:B------:R0:W-:Y:S04]  /*d180*/  STL [R1+0x3a0], R7 ;  /* 0x0003a00701007387 */ /* 0x0001e80000100800 */
[----:B------:R1:W-:Y:S01]  /*d190*/  STL [R1+0x268], R9 ;  /* 0x0002680901007387 */ /* 0x0003e20000100800 */
[----:B0-----:R-:W-:-:S03]  /*d1a0*/  LEA.HI.X.SX32 R7, R12, c[0x0][0x16c], 0x1, P0 ;  /* 0x00005b000c077a11 */ /* 0x001fc600000f0eff */
[----:B------:R0:W-:Y:S01]  /*d1b0*/  STL [R1+0x510], R10 ;  /* 0x0005100a01007387 */ /* 0x0001e20000100800 */
[----:B-1----:R-:W-:-:S03]  /*d1c0*/  LEA R9, P0, R16, c[0x0][0x168], 0x1 ;  /* 0x00005a0010097a11 */ /* 0x002fc600078008ff */
[----:B------:R4:W-:Y:S01]  /*d1d0*/  STL [R1+0x394], R7 ;  /* 0x0003940701007387 */ /* 0x0009e20000100800 */
[----:B0-----:R-:W-:-:S03]  /*d1e0*/  LEA.HI.X.SX32 R10, R13, c[0x0][0x16c], 0x1, P1 ;  /* 0x00005b000d0a7a11 */ /* 0x001fc600008f0eff */
[----:B------:R0:W-:Y:S01]  /*d1f0*/  STL [R1+0x5d8], R9 ;  /* 0x0005d80901007387 */ /* 0x0001e20000100800 */
[----:B----4-:R-:W-:-:S03]  /*d200*/  LEA R7, P1, R0, c[0x0][0x168], 0x1 ;  /* 0x00005a0000077a11 */ /* 0x010fc600078208ff */
[----:B------:R1:W-:Y:S04]  /*d210*/  STL [R1+0x504], R10 ;  /* 0x0005040a01007387 */ /* 0x0003e80000100800 */
[----:B------:R3:W-:Y:S01]  /*d220*/  STL [R1+0x3a8], R7 ;  /* 0x0003a80701007387 */ /* 0x0007e20000100800 */
[----:B0-----:R-:W-:Y:S02]  /*d230*/  LEA.HI.X.SX32 R9, R15, c[0x0][0x16c], 0x1, P2 ;  /* 0x00005b000f097a11 */ /* 0x001fe400010f0eff */
[----:B-1----:R-:W-:-:S03]  /*d240*/  LEA R10, P2, R8, c[0x0][0x168], 0x1 ;  /* 0x00005a00080a7a11 */ /* 0x002fc600078408ff */
[----:B------:R0:W-:Y:S01]  /*d250*/  STL [R1+0x26c], R9 ;  /* 0x00026c0901007387 */ /* 0x0001e20000100800 */
[----:B---3--:R-:W-:-:S03]  /*d260*/  LEA.HI.X.SX32 R7, R17, c[0x0][0x16c], 0x1, P3 ;  /* 0x00005b0011077a11 */ /* 0x008fc600018f0eff */
[----:B------:R1:W-:Y:S04]  /*d270*/  STL [R1+0x518], R10 ;  /* 0x0005180a01007387 */ /* 0x0003e80000100800 */
[----:B------:R3:W-:Y:S01]  /*d280*/  STL [R1+0x39c], R7 ;  /* 0x00039c0701007387 */ /* 0x0007e20000100800 */
[----:B0-----:R-:W-:Y:S02]  /*d290*/  LEA R9, P3, R11, c[0x0][0x168], 0x1 ;  /* 0x00005a000b097a11 */ /* 0x001fe400078608ff */
[----:B-1----:R-:W-:-:S03]  /*d2a0*/  LEA.HI.X.SX32 R10, R18, c[0x0][0x16c], 0x1, P4 ;  /* 0x00005b00120a7a11 */ /* 0x002fc600020f0eff */
[----:B------:R0:W-:Y:S01]  /*d2b0*/  STL [R1+0x5dc], R9 ;  /* 0x0005dc0901007387 */ /* 0x0001e20000100800 */
[----:B---3--:R-:W-:-:S03]  /*d2c0*/  LEA R7, P4, R14, c[0x0][0x168], 0x1 ;  /* 0x00005a000e077a11 */ /* 0x008fc600078808ff */
[----:B------:R1:W-:Y:S04]  /*d2d0*/  STL [R1+0x50c], R10 ;  /* 0x00050c0a01007387 */ /* 0x0003e80000100800 */
[----:B------:R3:W-:Y:S01]  /*d2e0*/  STL [R1+0x3b0], R7 ;  /* 0x0003b00701007387 */ /* 0x0007e20000100800 */
[----:B0-----:R-:W-:Y:S02]  /*d2f0*/  LEA.HI.X.SX32 R9, R19, c[0x0][0x16c], 0x1, P5 ;  /* 0x00005b0013097a11 */ /* 0x001fe400028f0eff */
[----:B-1----:R-:W-:-:S03]  /*d300*/  LEA R10, P5, R6, c[0x0][0x168], 0x1 ;  /* 0x00005a00060a7a11 */ /* 0x002fc600078a08ff */
[----:B------:R0:W-:Y:S01]  /*d310*/  STL [R1+0x270], R9 ;  /* 0x0002700901007387 */ /* 0x0001e20000100800 */
[----:B---3--:R-:W-:-:S03]  /*d320*/  LEA.HI.X.SX32 R7, R21, c[0x0][0x16c], 0x1, P6 ;  /* 0x00005b0015077a11 */ /* 0x008fc600030f0eff */
[----:B------:R1:W-:Y:S01]  /*d330*/  STL [R1+0x520], R10 ;  /* 0x0005200a01007387 */ /* 0x0003e20000100800 */
[----:B------:R-:W-:-:S03]  /*d340*/  IMAD R27, R27, c[0x0][0x190], RZ ;  /* 0x000064001b1b7a24 */ /* 0x000fc600078e02ff */
[----:B------:R3:W-:Y:S01]  /*d350*/  STL [R1+0x3a4], R7 ;  /* 0x0003a40701007387 */ /* 0x0007e20000100800 */
[----:B0-----:R-:W-:Y:S02]  /*d360*/  LEA R9, P6, R20, c[0x0][0x168], 0x1 ;  /* 0x00005a0014097a11 */ /* 0x001fe400078c08ff */
[----:B-1----:R-:W-:-:S03]  /*d370*/  LEA.HI.X.SX32 R10, R16, c[0x0][0x16c], 0x1, P0 ;  /* 0x00005b00100a7a11 */ /* 0x002fc600000f0eff */
[----:B------:R0:W-:Y:S01]  /*d380*/  STL [R1+0x5e0], R9 ;  /* 0x0005e00901007387 */ /* 0x0001e20000100800 */
[----:B---3--:R-:W-:-:S03]  /*d390*/  LEA R7, P0, R28, c[0x0][0x168], 0x1 ;  /* 0x00005a001c077a11 */ /* 0x008fc600078008ff */
[----:B------:R1:W-:Y:S01]  /*d3a0*/  STL [R1+0x514], R10 ;  /* 0x0005140a01007387 */ /* 0x0003e20000100800 */
[----:B------:R-:W-:Y:S01]  /*d3b0*/  IMAD R26, R26, c[0x0][0x190], RZ ;  /* 0x000064001a1a7a24 */ /* 0x000fe200078e02ff */
[----:B0-----:R-:W-:Y:S02]  /*d3c0*/  LEA.HI.X.SX32 R9, R0, c[0x0][0x16c], 0x1, P1 ;  /* 0x00005b0000097a11 */ /* 0x001fe400008f0eff */
[----:B------:R0:W5:Y:S01]  /*d3d0*/  LDL.LU R0, [R1+0x704] ;  /* 0x0007040001007983 */ /* 0x0001620000300800 */
[----:B-1----:R-:W-:-:S03]  /*d3e0*/  LEA R10, P1, R27, c[0x0][0x168], 0x1 ;  /* 0x00005a001b0a7a11 */ /* 0x002fc600078208ff */
[----:B------:R1:W-:Y:S01]  /*d3f0*/  STL [R1+0x3b8], R7 ;  /* 0x0003b80701007387 */ /* 0x0003e20000100800 */
[----:B------:R-:W-:-:S03]  /*d400*/  IMAD R23, R23, c[0x0][0x190], RZ ;  /* 0x0000640017177a24 */ /* 0x000fc600078e02ff */
[----:B------:R3:W-:Y:S01]  /*d410*/  STL [R1+0x274], R9 ;  /* 0x0002740901007387 */ /* 0x0007e20000100800 */
[----:B-1----:R-:W-:-:S03]  /*d420*/  LEA.HI.X.SX32 R7, R8, c[0x0][0x16c], 0x1, P2 ;  /* 0x00005b0008077a11 */ /* 0x002fc600010f0eff */
[----:B------:R-:W-:Y:S01]  /*d430*/  STL [R1+0x528], R10 ;  /* 0x0005280a01007387 */ /* 0x000fe20000100800 */
[----:B------:R-:W-:Y:S02]  /*d440*/  LEA.HI.X.SX32 R8, R11, c[0x0][0x16c], 0x1, P3 ;  /* 0x00005b000b087a11 */ /* 0x000fe400018f0eff */
[----:B---3--:R-:W-:Y:S01]  /*d450*/  LEA R9, P2, R26, c[0x0][0x168], 0x1 ;  /* 0x00005a001a097a11 */ /* 0x008fe200078408ff */
[----:B------:R1:W-:Y:S04]  /*d460*/  STL [R1+0x3ac], R7 ;  /* 0x0003ac0701007387 */ /* 0x0003e80000100800 */
[----:B------:R3:W-:Y:S01]  /*d470*/  STL [R1+0x52c], R9 ;  /* 0x00052c0901007387 */ /* 0x0007e20000100800 */
[----:B-1----:R-:W-:-:S03]  /*d480*/  LEA R7, P3, R23, c[0x0][0x168], 0x1 ;  /* 0x00005a0017077a11 */ /* 0x002fc600078608ff */
[----:B------:R-:W-:Y:S01]  /*d490*/  STL [R1+0x51c], R8 ;  /* 0x00051c0801007387 */ /* 0x000fe20000100800 */
[----:B---3--:R-:W-:-:S03]  /*d4a0*/  LEA.HI.X.SX32 R9, R14, c[0x0][0x16c], 0x1, P4 ;  /* 0x00005b000e097a11 */ /* 0x008fc600020f0eff */
[----:B------:R1:W-:Y:S04]  /*d4b0*/  STL [R1+0x530], R7 ;  /* 0x0005300701007387 */ /* 0x0003e80000100800 */
[----:B------:R-:W-:Y:S04]  /*d4c0*/  STL [R1+0x278], R9 ;  /* 0x0002780901007387 */ /* 0x000fe80000100800 */
[----:B------:R-:W3:Y:S01]  /*d4d0*/  LDL R29, [R1+0x1c8] ;  /* 0x0001c800011d7983 */ /* 0x000ee20000100800 */
[----:B-1----:R-:W-:Y:S02]  /*d4e0*/  LEA.HI.X.SX32 R7, R6, c[0x0][0x16c], 0x1, P5 ;  /* 0x00005b0006077a11 */ /* 0x002fe400028f0eff */
[----:B------:R-:W-:-:S02]  /*d4f0*/  LEA.HI.X.SX32 R6, R20, c[0x0][0x16c], 0x1, P6 ;  /* 0x00005b0014067a11 */ /* 0x000fc400030f0eff */
[----:B--2---:R-:W-:-:S05]  /*d500*/  LEA R8, P4, R3, c[0x0][0x168], 0x1 ;  /* 0x00005a0003087a11 */ /* 0x004fca00078808ff */
[----:B------:R1:W-:Y:S04]  /*d510*/  STL [R1+0x534], R8 ;  /* 0x0005340801007387 */ /* 0x0003e80000100800 */
[----:B------:R2:W-:Y:S04]  /*d520*/  STL [R1+0x3b4], R7 ;  /* 0x0003b40701007387 */ /* 0x0005e80000100800 */
[----:B------:R-:W4:Y:S01]  /*d530*/  LDL R25, [R1+0x1dc] ;  /* 0x0001dc0001197983 */ /* 0x000f220000100800 */
[----:B-1----:R-:W-:-:S03]  /*d540*/  LEA.HI.X.SX32 R8, R26, c[0x0][0x16c], 0x1, P2 ;  /* 0x00005b001a087a11 */ /* 0x002fc600010f0eff */
[----:B------:R1:W-:Y:S01]  /*d550*/  STL [R1+0x524], R6 ;  /* 0x0005240601007387 */ /* 0x0003e20000100800 */
[----:B--2---:R-:W-:Y:S02]  /*d560*/  LEA.HI.X.SX32 R7, R28, c[0x0][0x16c], 0x1, P0 ;  /* 0x00005b001c077a11 */ /* 0x004fe400000f0eff */
[----:B-1----:R-:W-:-:S03]  /*d570*/  LEA.HI.X.SX32 R6, R27, c[0x0][0x16c], 0x1, P1 ;  /* 0x00005b001b067a11 */ /* 0x002fc600008f0eff */
[----:B------:R-:W-:Y:S04]  /*d580*/  STL [R1+0x27c], R7 ;  /* 0x00027c0701007387 */ /* 0x000fe80000100800 */
[----:B------:R1:W-:Y:S04]  /*d590*/  STL [R1+0x3bc], R6 ;  /* 0x0003bc0601007387 */ /* 0x0003e80000100800 */
[----:B------:R-:W-:Y:S01]  /*d5a0*/  STL [R1+0x3c0], R8 ;  /* 0x0003c00801007387 */ /* 0x000fe20000100800 */
[----:B-1----:R-:W-:-:S03]  /*d5b0*/  LEA.HI.X.SX32 R6, R3, c[0x0][0x16c], 0x1, P4 ;  /* 0x00005b0003067a11 */ /* 0x002fc600020f0eff */
[----:B------:R-:W2:Y:S04]  /*d5c0*/  LDL.LU R3, [R1+0x700] ;  /* 0x0007000001037983 */ /* 0x000ea80000300800 */
[----:B------:R-:W1:Y:S04]  /*d5d0*/  S2R R24, SR_TID.X ;  /* 0x0000000000187919 */ /* 0x000e680000002100 */
[----:B------:R-:W0:Y:S01]  /*d5e0*/  S2R R22, SR_TID.X ;  /* 0x0000000000167919 */ /* 0x000e220000002100 */
[----:B------:R-:W-:-:S05]  /*d5f0*/  LEA.HI.X.SX32 R7, R23, c[0x0][0x16c], 0x1, P3 ;  /* 0x00005b0017077a11 */ /* 0x000fca00018f0eff */
[----:B------:R0:W-:Y:S04]  /*d600*/  STL [R1+0x3c4], R7 ;  /* 0x0003c40701007387 */ /* 0x0001e80000100800 */
[----:B------:R-:W-:Y:S04]  /*d610*/  STL [R1+0x164], RZ ;  /* 0x000164ff01007387 */ /* 0x000fe80000100800 */
[----:B------:R2:W-:Y:S04]  /*d620*/  STL [R1+0x3c8], R6 ;  /* 0x0003c80601007387 */ /* 0x0005e80000100800 */
[----:B------:R-:W-:Y:S04]  /*d630*/  STL [R1+0x168], RZ ;  /* 0x000168ff01007387 */ /* 0x000fe80000100800 */
[----:B------:R-:W-:Y:S01]  /*d640*/  STL [R1+0x16c], RZ ;  /* 0x00016cff01007387 */ /* 0x000fe20000100800 */
[----:B-1----:R-:W-:-:S03]  /*d650*/  LOP3.LUT R24, R24, 0xc0, RZ, 0xc0, !PT ;  /* 0x000000c018187812 */ /* 0x002fc600078ec0ff */
[----:B------:R-:W-:Y:S04]  /*d660*/  STL [R1+0x150], RZ ;  /* 0x000150ff01007387 */ /* 0x000fe80000100800 */
[----:B------:R-:W-:Y:S04]  /*d670*/  STL [R1+0x154], RZ ;  /* 0x000154ff01007387 */ /* 0x000fe80000100800 */
[----:B------:R-:W-:Y:S01]  /*d680*/  STL [R1+0x158], RZ ;  /* 0x000158ff01007387 */ /* 0x000fe20000100800 */
[----:B0-----:R-:W-:-:S03]  /*d690*/  IMAD.SHL.U32 R22, R22, 0x2, RZ ;  /* 0x0000000216167824 */ /* 0x001fc600078e00ff */
[----:B------:R-:W-:Y:S01]  /*d6a0*/  STL [R1+0x15c], RZ ;  /* 0x00015cff01007387 */ /* 0x000fe20000100800 */
[----:B------:R-:W-:-:S03]  /*d6b0*/  SHF.R.U32.HI R24, RZ, 0x2, R24 ;  /* 0x00000002ff187819 */ /* 0x000fc60000011618 */
[----:B------:R-:W-:Y:S04]  /*d6c0*/  STL [R1+0x140], RZ ;  /* 0x000140ff01007387 */ /* 0x000fe80000100800 */
[----:B------:R-:W-:Y:S04]  /*d6d0*/  STL [R1+0x144], RZ ;  /* 0x000144ff01007387 */ /* 0x000fe80000100800 */
[----:B------:R-:W-:Y:S04]  /*d6e0*/  STL [R1+0x148], RZ ;  /* 0x000148ff01007387 */ /* 0x000fe80000100800 */
[----:B------:R-:W-:Y:S01]  /*d6f0*/  STL [R1+0x14c], RZ ;  /* 0x00014cff01007387 */ /* 0x000fe20000100800 */
[----:B------:R-:W-:-:S03]  /*d700*/  LOP3.LUT R24, R24, 0x1fe, R22, 0x78, !PT ;  /* 0x000001fe18187812 */ /* 0x000fc600078e7816 */
[----:B------:R-:W-:Y:S04]  /*d710*/  STL [R1+0x130], RZ ;  /* 0x000130ff01007387 */ /* 0x000fe80000100800 */
[----:B------:R-:W-:Y:S04]  /*d720*/  STL [R1+0x134], RZ ;  /* 0x000134ff01007387 */ /* 0x000fe80000100800 */
[----:B------:R-:W-:Y:S04]  /*d730*/  STL [R1+0x138], RZ ;  /* 0x000138ff01007387 */ /* 0x000fe80000100800 */
[----:B------:R-:W-:Y:S01]  /*d740*/  STL [R1+0x13c], RZ ;  /* 0x00013cff01007387 */ /* 0x000fe20000100800 */
[----:B------:R-:W-:-:S03]  /*d750*/  LOP3.LUT R7, R24, 0x40, RZ, 0x3c, !PT ;  /* 0x0000004018077812 */ /* 0x000fc600078e3cff */
[----:B------:R-:W-:Y:S04]  /*d760*/  STL [R1+0x120], RZ ;  /* 0x000120ff01007387 */ /* 0x000fe80000100800 */
[----:B------:R-:W-:Y:S04]  /*d770*/  STL [R1+0x124], RZ ;  /* 0x000124ff01007387 */ /* 0x000fe80000100800 */
[----:B------:R-:W-:Y:S04]  /*d780*/  STL [R1+0x128], RZ ;  /* 0x000128ff01007387 */ /* 0x000fe80000100800 */
[----:B------:R-:W-:Y:S01]  /*d790*/  STL [R1+0x12c], RZ ;  /* 0x00012cff01007387 */ /* 0x000fe20000100800 */
[----:B--2---:R-:W-:-:S02]  /*d7a0*/  LOP3.LUT R6, R3, 0x20, RZ, 0x3c, !PT ;  /* 0x0000002003067812 */ /* 0x004fc400078e3cff */
[C---:B------:R-:W-:Y:S02]  /*d7b0*/  LOP3.LUT R8, R3.reuse, 0x40, RZ, 0x3c, !PT ;  /* 0x0000004003087812 */ /* 0x040fe400078e3cff */
[----:B------:R-:W-:Y:S01]  /*d7c0*/  LOP3.LUT R7, R3, 0x60, RZ, 0x3c, !PT ;  /* 0x0000006003077812 */ /* 0x000fe200078e3cff */
[----:B------:R3:W-:Y:S04]  /*d7d0*/  STL [R1+0x5f4], R6 ;  /* 0x0005f40601007387 */ /* 0x0007e80000100800 */
[----:B------:R0:W-:Y:S01]  /*d7e0*/  STL [R1+0x5f0], R8 ;  /* 0x0005f00801007387 */ /* 0x0001e20000100800 */
[----:B---3--:R-:W-:-:S03]  /*d7f0*/  LOP3.LUT R6, R29, 0x20, RZ, 0x3c, !PT ;  /* 0x000000201d067812 */ /* 0x008fc600078e3cff */
[----:B------:R1:W-:Y:S01]  /*d800*/  STL [R1+0x5ec], R7 ;  /* 0x0005ec0701007387 */ /* 0x0003e20000100800 */
[----:B0-----:R-:W-:-:S03]  /*d810*/  LOP3.LUT R8, R29, 0x40, RZ, 0x3c, !PT ;  /* 0x000000401d087812 */ /* 0x001fc600078e3cff */
[----:B------:R4:W-:Y:S01]  /*d820*/  STL [R1+0x1d8], R6 ;  /* 0x0001d80601007387 */ /* 0x0009e20000100800 */
[----:B-1----:R-:W-:Y:S02]  /*d830*/  LOP3.LUT R7, R29, 0x60, RZ, 0x3c, !PT ;  /* 0x000000601d077812 */ /* 0x002fe400078e3cff */
[----:B----4-:R-:W-:Y:S01]  /*d840*/  LOP3.LUT R6, R25, 0x40, RZ, 0x3c, !PT ;  /* 0x0000004019067812 */ /* 0x010fe200078e3cff */
[----:B------:R0:W-:Y:S04]  /*d850*/  STL [R1+0x1d4], R8 ;  /* 0x0001d40801007387 */ /* 0x0001e80000100800 */
[----:B------:R0:W-:Y:S04]  /*d860*/  STL [R1+0x1cc], R6 ;  /* 0x0001cc0601007387 */ /* 0x0001e80000100800 */
[----:B------:R0:W-:Y:S02]  /*d870*/  STL [R1+0x1d0], R7 ;  /* 0x0001d00701007387 */ /* 0x0001e40000100800 */
.L_x_3:
[----:B0-----:R-:W0:Y:S01]  /*d880*/  S2R R6, SR_TID.X ;  /* 0x0000000000067919 */ /* 0x001e220000002100 */
[----:B------:R-:W-:Y:S01]  /*d890*/  IMAD.MOV.U32 R28, RZ, RZ, R4 ;  /* 0x000000ffff1c7224 */ /* 0x000fe200078e0004 */
[----:B------:R-:W-:Y:S01]  /*d8a0*/  PRMT R13, RZ, 0x7610, R13 ;  /* 0x00007610ff0d7816 */ /* 0x000fe2000000000d */
[----:B------:R-:W-:Y:S01]  /*d8b0*/  IMAD.MOV.U32 R29, RZ, RZ, R5 ;  /* 0x000000ffff1d7224 */ /* 0x000fe200078e0005 */
[----:B------:R-:W1:Y:S04]  /*d8c0*/  S2R R7, SR_TID.X ;  /* 0x0000000000077919 */ /* 0x000e680000002100 */
[----:B------:R-:W2:Y:S04]  /*d8d0*/  S2R R14, SR_TID.X ;  /* 0x00000000000e7919 */ /* 0x000ea80000002100 */
[----:B------:R-:W-:Y:S04]  /*d8e0*/  STL [R1+0x1084], R19 ;  /* 0x0010841301007387 */ /* 0x000fe80000100800 */
[----:B------:R-:W-:Y:S04]  /*d8f0*/  STL [R1+0x1080], R11 ;  /* 0x0010800b01007387 */ /* 0x000fe80000100800 */
[----:B------:R-:W-:Y:S01]  /*d900*/  STL [R1+0x107c], R20 ;  /* 0x00107c1401007387 */ /* 0x000fe20000100800 */
[----:B0-----:R-:W-:-:S03]  /*d910*/  SHF.R.U32.HI R6, RZ, 0x6, R6 ;  /* 0x00000006ff067819 */ /* 0x001fc60000011606 */
[----:B------:R-:W-:Y:S01]  /*d920*/  STL [R1+0x1078], R21 ;  /* 0x0010781501007387 */ /* 0x000fe20000100800 */
[----:B------:R-:W-:-:S03]  /*d930*/  SGXT.U32 R6, R6, 0x2 ;  /* 0x000000020606781a */ /* 0x000fc60000000000 */
[----:B------:R-:W-:Y:S01]  /*d940*/  STL [R1+0x1074], R15 ;  /* 0x0010740f01007387 */ /* 0x000fe20000100800 */
[----:B-1----:R-:W-:Y:S02]  /*d950*/  SHF.R.U32.HI R7, RZ, 0x6, R7 ;  /* 0x00000006ff077819 */ /* 0x002fe40000011607 */
[----:B------:R-:W-:Y:S01]  /*d960*/  LOP3.LUT R6, R6, 0x4, RZ, 0xfc, !PT ;  /* 0x0000000406067812 */ /* 0x000fe200078efcff */
[----:B------:R-:W-:Y:S01]  /*d970*/  STL [R1+0x106c], R12 ;  /* 0x00106c0c01007387 */ /* 0x000fe20000100800 */
[----:B------:R-:W-:Y:S02]  /*d980*/  SGXT.U32 R7, R7, 0x2 ;  /* 0x000000020707781a */ /* 0x000fe40000000000 */
[----:B------:R-:W-:Y:S01]  /*d990*/  ISETP.GE.AND P1, PT, R6, UR4, PT ;  /* 0x0000000406007c0c */ /* 0x000fe2000bf26270 */
[----:B------:R-:W-:Y:S02]  /*d9a0*/  STL [R1+0x1070], R12 ;  /* 0x0010700c01007387 */ /* 0x000fe40000100800 */
[C---:B------:R-:W-:Y:S01]  /*d9b0*/  IMAD R8, R7.reuse, c[0x0][0x188], RZ ;  /* 0x0000620007087a24 */ /* 0x040fe200078e02ff */
[----:B------:R-:W-:Y:S01]  /*d9c0*/  LOP3.LUT R7, R7, 0x8, RZ, 0xfc, !PT ;  /* 0x0000000807077812 */ /* 0x000fe200078efcff */
[----:B------:R-:W0:Y:S02]  /*d9d0*/  S2R R6, SR_TID.X ;  /* 0x0000000000067919 */ /* 0x000e240000002100 */
[----:B------:R-:W-:Y:S01]  /*d9e0*/  IMAD.WIDE R4, R8, 0x2, R28 ;  /* 0x0000000208047825 */ /* 0x000fe200078e021c */
[----:B------:R-:W-:Y:S01]  /*d9f0*/  ISETP.GE.AND P2, PT, R7, UR4, PT ;  /* 0x0000000407007c0c */ /* 0x000fe2000bf46270 */
[----:B-----5:R-:W-:Y:S04]  /*da00*/  STL [R1+0x1060], R2 ;  /* 0x0010600201007387 */ /* 0x020fe80000100800 */
[----:B------:R-:W-:Y:S04]  /*da10*/  STL [R1+0x1064], R2 ;  /* 0x0010640201007387 */ /* 0x000fe80000100800 */
[----:B------:R-:W-:Y:S04]  /*da20*/  STL [R1+0x1068], R2 ;  /* 0x0010680201007387 */ /* 0x000fe80000100800 */
[----:B------:R-:W-:Y:S04]  /*da30*/  STL [R1+0x105c], R0 ;  /* 0x00105c0001007387 */ /* 0x000fe80000100800 */
[----:B------:R-:W-:Y:S04]  /*da40*/  STL [R1+0x1054], R27 ;  /* 0x0010541b01007387 */ /* 0x000fe80000100800 */
[----:B------:R-:W-:Y:S01]  /*da50*/  STL [R1+0x1058], R27 ;  /* 0x0010581b01007387 */ /* 0x000fe20000100800 */
[----:B0-----:R-:W-:-:S03]  /*da60*/  SHF.R.U32.HI R6, RZ, 0x6, R6 ;  /* 0x00000006ff067819 */ /* 0x001fc60000011606 */
[----:B------:R-:W-:Y:S01]  /*da70*/  STL [R1+0x1050], R26 ;  /* 0x0010501a01007387 */ /* 0x000fe20000100800 */
[----:B------:R-:W-:-:S03]  /*da80*/  SGXT.U32 R6, R6, 0x2 ;  /* 0x000000020606781a */ /* 0x000fc60000000000 */
[----:B------:R-:W-:Y:S01]  /*da90*/  STL [R1+0x104c], R25 ;  /* 0x00104c1901007387 */ /* 0x000fe20000100800 */
[----:B------:R-:W-:-:S03]  /*daa0*/  LOP3.LUT R8, R6, 0x4, RZ, 0xfc, !PT ;  /* 0x0000000406087812 */ /* 0x000fc600078efcff */
[----:B------:R-:W0:Y:S02]  /*dab0*/  S2R R7, SR_TID.X ;  /* 0x0000000000077919 */ /* 0x000e240000002100 */
[----:B------:R-:W-:Y:S02]  /*dac0*/  IMAD R8, R8, c[0x0][0x188], RZ ;  /* 0x0000620008087a24 */ /* 0x000fe400078e02ff */
[----:B------:R-:W-:Y:S04]  /*dad0*/  STL [R1+0x1048], R24 ;  /* 0x0010481801007387 */ /* 0x000fe80000100800 */
[----:B------:R-:W-:Y:S04]  /*dae0*/  STL [R1+0x1044], R23 ;  /* 0x0010441701007387 */ /* 0x000fe80000100800 */
[----:B------:R-:W-:Y:S04]  /*daf0*/  STL [R1+0x1040], R22 ;  /* 0x0010401601007387 */ /* 0x000fe80000100800 */
[----:B------:R-:W-:Y:S04]  /*db00*/  STL [R1+0x1000], R3 ;  /* 0x0010000301007387 */ /* 0x000fe80000100800 */
[----:B------:R2:W-:Y:S04]  /*db10*/  STL [R1+0x1004], R3 ;  /* 0x0010040301007387 */ /* 0x0005e80000100800 */
[----:B------:R-:W1:Y:S01]  /*db20*/  S2R R6, SR_TID.X ;  /* 0x0000000000067919 */ /* 0x000e620000002100 */
[----:B--2---:R-:W-:-:S04]  /*db30*/  SHF.R.U32.HI R3, RZ, 0x6, R14 ;  /* 0x00000006ff037819 */ /* 0x004fc8000001160e */
[----:B------:R-:W-:-:S04]  /*db40*/  SGXT.U32 R3, R3, 0x2 ;  /* 0x000000020303781a */ /* 0x000fc80000000000 */
[----:B------:R-:W-:Y:S02]  /*db50*/  ISETP.GE.AND P0, PT, R3, UR4, PT ;  /* 0x0000000403007c0c */ /* 0x000fe4000bf06270 */
[----:B0-----:R-:W-:Y:S02]  /*db60*/  SHF.R.U32.HI R9, RZ, 0x6, R7 ;  /* 0x00000006ff097819 */ /* 0x001fe40000011607 */
[----:B------:R-:W-:Y:S02]  /*db70*/  PRMT R19, RZ, 0x7610, R19 ;  /* 0x00007610ff137816 */ /* 0x000fe40000000013 */
[----:B------:R-:W-:-:S07]  /*db80*/  SGXT.U32 R9, R9, 0x2 ;  /* 0x000000020909781a */ /* 0x000fce0000000000 */
[----:B------:R0:W2:Y:S01]  /*db90*/  @!P0 LDG.E.U16 R13, [R4.64] ;  /* 0x00000006040d8981 */ /* 0x0000a2000c1e1500 */
[C---:B------:R-:W-:Y:S02]  /*dba0*/  LOP3.LUT R10, R9.reuse, 0xc, RZ, 0xfc, !PT ;  /* 0x0000000c090a7812 */ /* 0x040fe400078efcff */
[----:B------:R-:W-:Y:S02]  /*dbb0*/  LOP3.LUT R9, R9, 0x10, RZ, 0xfc, !PT ;  /* 0x0000001009097812 */ /* 0x000fe400078efcff */
[----:B-1----:R-:W-:Y:S02]  /*dbc0*/  SHF.R.U32.HI R6, RZ, 0x6, R6 ;  /* 0x00000006ff067819 */ /* 0x002fe40000011606 */
[----:B------:R-:W-:Y:S01]  /*dbd0*/  PRMT R16, RZ, 0x7610, R16 ;  /* 0x00007610ff107816 */ /* 0x000fe20000000010 */
[----:B0-----:R-:W-:Y:S01]  /*dbe0*/  IMAD.WIDE R4, R8, 0x2, R28 ;  /* 0x0000000208047825 */ /* 0x001fe200078e021c */
[----:B------:R-:W-:Y:S02]  /*dbf0*/  SHF.R.U32.HI R8, RZ, 0x6, R7 ;  /* 0x00000006ff087819 */ /* 0x000fe40000011607 */
[----:B------:R-:W-:-:S02]  /*dc00*/  ISETP.GE.AND P0, PT, R10, UR4, PT ;  /* 0x000000040a007c0c */ /* 0x000fc4000bf06270 */
[----:B------:R-:W-:Y:S01]  /*dc10*/  SGXT.U32 R8, R8, 0x2 ;  /* 0x000000020808781a */ /* 0x000fe20000000000 */
[----:B------:R0:W3:Y:S01]  /*dc20*/  @!P1 LDG.E.U16 R19, [R4.64] ;  /* 0x0000000604139981 */ /* 0x0000e2000c1e1500 */
[----:B------:R-:W-:Y:S02]  /*dc30*/  ISETP.GE.AND P1, PT, R9, UR4, PT ;  /* 0x0000000409007c0c */ /* 0x000fe4000bf26270 */
[C---:B------:R-:W-:Y:S02]  /*dc40*/  LOP3.LUT R10, R8.reuse, 0x14, RZ, 0xfc, !PT ;  /* 0x00000014080a7812 */ /* 0x040fe400078efcff */
[----:B------:R-:W-:Y:S02]  /*dc50*/  LOP3.LUT R9, R8, 0x18, RZ, 0xfc, !PT ;  /* 0x0000001808097812 */ /* 0x000fe400078efcff */
[----:B------:R-:W1:Y:S01]  /*dc60*/  S2R R8, SR_TID.X ;  /* 0x0000000000087919 */ /* 0x000e620000002100 */
[----:B------:R-:W-:-:S04]  /*dc70*/  SGXT.U32 R6, R6, 0x2 ;  /* 0x000000020606781a */ /* 0x000fc80000000000 */
[----:B------:R-:W-:Y:S02]  /*dc80*/  LOP3.LUT R6, R6, 0x8, RZ, 0xfc, !PT ;  /* 0x0000000806067812 */ /* 0x000fe400078efcff */
[----:B------:R-:W-:-:S03]  /*dc90*/  ISETP.GE.AND P3, PT, R10, UR4, PT ;  /* 0x000000040a007c0c */ /* 0x000fc6000bf66270 */
[----:B------:R-:W-:-:S04]  /*dca0*/  IMAD R6, R6, c[0x0][0x188], RZ ;  /* 0x0000620006067a24 */ /* 0x000fc800078e02ff */
[----:B------:R-:W-:-:S05]  /*dcb0*/  IMAD.WIDE R6, R6, 0x2, R28 ;  /* 0x0000000206067825 */ /* 0x000fca00078e021c */
[----:B------:R4:W2:Y:S01]  /*dcc0*/  @!P2 LDG.E.U16 R16, [R6.64] ;  /* 0x000000060610a981 */ /* 0x0008a2000c1e1500 */
[----:B-1----:R-:W-:-:S04]  /*dcd0*/  SHF.R.U32.HI R10, RZ, 0x6, R8 ;  /* 0x00000006ff0a7819 */ /* 0x002fc80000011608 */
[----:B------:R-:W-:Y:S02]  /*dce0*/  SGXT.U32 R10, R10, 0x2 ;  /* 0x000000020a0a781a */ /* 0x000fe40000000000 */
[----:B------:R-:W-:Y:S02]  /*dcf0*/  ISETP.GE.AND P2, PT, R9, UR4, PT ;  /* 0x0000000409007c0c */ /* 0x000fe4000bf46270 */
[C---:B------:R-:W-:Y:S02]  /*dd00*/  LOP3.LUT R9, R10.reuse, 0x10, RZ, 0xfc, !PT ;  /* 0x000000100a097812 */ /* 0x040fe400078efcff */
[C---:B------:R-:W-:Y:S02]  /*dd10*/  LOP3.LUT R8, R10.reuse, 0x14, RZ, 0xfc, !PT ;  /* 0x000000140a087812 */ /* 0x040fe400078efcff */
[----:B0-----:R-:W-:Y:S01]  /*dd20*/  LOP3.LUT R5, R10, 0xc, RZ, 0xfc, !PT ;  /* 0x0000000c0a057812 */ /* 0x001fe200078efcff */
[----:B------:R-:W-:Y:S02]  /*dd30*/  IMAD R9, R9, c[0x0][0x188], RZ ;  /* 0x0000620009097a24 */ /* 0x000fe400078e02ff */
[----:B------:R-:W-:-:S02]  /*dd40*/  IMAD R8, R8, c[0x0][0x188], RZ ;  /* 0x0000620008087a24 */ /* 0x000fc400078e02ff */
[----:B------:R-:W-:Y:S01]  /*dd50*/  IMAD R5, R5, c[0x0][0x188], RZ ;  /* 0x0000620005057a24 */ /* 0x000fe200078e02ff */
[----:B------:R-:W-:Y:S01]  /*dd60*/  PRMT R11, RZ, 0x7610, R11 ;  /* 0x00007610ff0b7816 */ /* 0x000fe2000000000b */
[----:B----4-:R-:W-:Y:S01]  /*dd70*/  IMAD.WIDE R6, R9, 0x2, R28 ;  /* 0x0000000209067825 */ /* 0x010fe200078e021c */
[----:B------:R-:W-:-:S03]  /*dd80*/  PRMT R20, RZ, 0x7610, R20 ;  /* 0x00007610ff147816 */ /* 0x000fc60000000014 */
[----:B------:R-:W-:-:S04]  /*dd90*/  IMAD.WIDE R8, R8, 0x2, R28 ;  /* 0x0000000208087825 */ /* 0x000fc800078e021c */
[----:B------:R-:W-:Y:S01]  /*dda0*/  IMAD.WIDE R4, R5, 0x2, R28 ;  /* 0x0000000205047825 */ /* 0x000fe200078e021c */
[----:B------:R-:W4:Y:S04]  /*ddb0*/  @!P3 LDG.E.U16 R11, [R8.64] ;  /* 0x00000006080bb981 */ /* 0x000f28000c1e1500 */
[----:B------:R-:W2:Y:S01]  /*ddc0*/  @!P0 LDG.E.U16 R20, [R4.64] ;  /* 0x0000000604148981 */ /* 0x000ea2000c1e1500 */
[----:B------:R-:W-:-:S04]  /*ddd0*/  LOP3.LUT R10, R10, 0x1c, RZ, 0xfc, !PT ;  /* 0x0000001c0a0a7812 */ /* 0x000fc800078efcff */
[----:B------:R-:W-:Y:S02]  /*dde0*/  ISETP.GE.AND P4, PT, R10, UR4, PT ;  /* 0x000000040a007c0c */ /* 0x000fe4000bf86270 */
[----:B------:R-:W0:Y:S01]  /*ddf0*/  S2R R10, SR_TID.X ;  /* 0x00000000000a7919 */ /* 0x000e220000002100 */
[----:B------:R-:W-:-:S06]  /*de00*/  PRMT R17, RZ, 0x7610, R17 ;  /* 0x00007610ff117816 */ /* 0x000fcc0000000011 */
[----:B------:R1:W2:Y:S04]  /*de10*/  @!P1 LDG.E.U16 R17, [R6.64] ;  /* 0x0000000606119981 */ /* 0x0002a8000c1e1500 */
[----:B---3--:R3:W-:Y:S04]  /*de20*/  STL [R1+0x28], R19 ;  /* 0x0000281301007387 */ /* 0x0087e80000100800 */
[----:B---3--:R-:W3:Y:S04]  /*de30*/  LDL.LU R19, [R1+0x1084] ;  /* 0x0010840001137983 */ /* 0x008ee80000300800 */
[----:B----4-:R0:W-:Y:S04]  /*de40*/  STL [R1+0x34], R11 ;  /* 0x0000340b01007387 */ /* 0x0101e80000100800 */
[----:B--2---:R2:W-:Y:S01]  /*de50*/  STL [R1+0x30], R20 ;  /* 0x0000301401007387 */ /* 0x0045e20000100800 */
[----:B0-----:R-:W-:-:S02]  /*de60*/  SHF.R.U32.HI R11, RZ, 0x6, R10 ;  /* 0x00000006ff0b7819 */ /* 0x001fc4000001160a */
[----:B--2---:R-:W-:Y:S02]  /*de70*/  SHF.R.U32.HI R20, RZ, 0x6, R10 ;  /* 0x00000006ff147819 */ /* 0x004fe4000001160a */
[----:B------:R-:W-:Y:S02]  /*de80*/  SGXT.U32 R11, R11, 0x2 ;  /* 0x000000020b0b781a */ /* 0x000fe40000000000 */
[----:B------:R-:W-:Y:S02]  /*de90*/  SGXT.U32 R20, R20, 0x2 ;  /* 0x000000021414781a */ /* 0x000fe40000000000 */
[C---:B------:R-:W-:Y:S02]  /*dea0*/  LOP3.LUT R10, R11.reuse, 0x18, RZ, 0xfc, !PT ;  /* 0x000000180b0a7812 */ /* 0x040fe400078efcff */
[----:B-1----:R-:W-:Y:S02]  /*deb0*/  LOP3.LUT R7, R11, 0x1c, RZ, 0xfc, !PT ;  /* 0x0000001c0b077812 */ /* 0x002fe400078efcff */
[----:B------:R-:W-:-:S04]  /*dec0*/  LOP3.LUT R11, R20, 0x20, RZ, 0xfc, !PT ;  /* 0x00000020140b7812 */ /* 0x000fc800078efcff */
[----:B------:R-:W-:Y:S02]  /*ded0*/  ISETP.GE.AND P0, PT, R11, UR4, PT ;  /* 0x000000040b007c0c */ /* 0x000fe4000bf06270 */
[----:B------:R-:W2:Y:S01]  /*dee0*/  LDL.LU R11, [R1+0x1080] ;  /* 0x00108000010b7983 */ /* 0x000ea20000300800 */
[----:B------:R-:W-:Y:S01]  /*def0*/  IMAD R10, R10, c[0x0][0x188], RZ ;  /* 0x000062000a0a7a24 */ /* 0x000fe200078e02ff */
[----:B------:R-:W-:-:S03]  /*df00*/  PRMT R18, RZ, 0x7610, R18 ;  /* 0x00007610ff127816 */ /* 0x000fc60000000012 */
[----:B------:R-:W-:-:S05]  /*df10*/  IMAD.WIDE R4, R10, 0x2, R28 ;  /* 0x000000020a047825 */ /* 0x000fca00078e021c */
[----:B------:R0:W4:Y:S04]  /*df20*/  @!P2 LDG.E.U16 R18, [R4.64] ;  /* 0x000000060412a981 */ /* 0x000128000c1e1500 */
[----:B0-----:R-:W0:Y:S01]  /*df30*/  S2R R5, SR_TID.X ;  /* 0x0000000000057919 */ /* 0x001e220000002100 */
[----:B------:R-:W-:Y:S01]  /*df40*/  IMAD R7, R7, c[0x0][0x188], RZ ;  /* 0x0000620007077a24 */ /* 0x000fe200078e02ff */
[----:B------:R-:W-:-:S03]  /*df50*/  PRMT R21, RZ, 0x7610, R21 ;  /* 0x00007610ff157816 */ /* 0x000fc60000000015 */
[----:B------:R-:W-:Y:S01]  /*df60*/  IMAD.WIDE R6, R7, 0x2, R28 ;  /* 0x0000000207067825 */ /* 0x000fe200078e021c */
[----:B------:R-:W-:-:S04]  /*df70*/  LOP3.LUT R20, R20, 0x24, RZ, 0xfc, !PT ;  /* 0x0000002414147812 */ /* 0x000fc800078efcff */
[----:B------:R1:W3:Y:S01]  /*df80*/  @!P4 LDG.E.U16 R21, [R6.64] ;  /* 0x000000060615c981 */ /* 0x0002e2000c1e1500 */
[----:B------:R-:W-:-:S03]  /*df90*/  ISETP.GE.AND P1, PT, R20, UR4, PT ;  /* 0x0000000414007c0c */ /* 0x000fc6000bf26270 */
[----:B------:R-:W3:Y:S01]  /*dfa0*/  LDL.LU R20, [R1+0x107c] ;  /* 0x00107c0001147983 */ /* 0x000ee20000300800 */
[----:B0-----:R-:W-:-:S04]  /*dfb0*/  SHF.R.U32.HI R4, RZ, 0x6, R5 ;  /* 0x00000006ff047819 */ /* 0x001fc80000011605 */
[----:B------:R-:W-:-:S04]  /*dfc0*/  SGXT.U32 R4, R4, 0x2 ;  /* 0x000000020404781a */ /* 0x000fc80000000000 */
[----:B-1----:R-:W-:-:S05]  /*dfd0*/  LOP3.LUT R7, R4, 0x24, RZ, 0xfc, !PT ;  /* 0x0000002404077812 */ /* 0x002fca00078efcff */
[----:B------:R-:W-:-:S04]  /*dfe0*/  IMAD R7, R7, c[0x0][0x188], RZ ;  /* 0x0000620007077a24 */ /* 0x000fc800078e02ff */
[----:B------:R-:W-:Y:S01]  /*dff0*/  IMAD.WIDE R6, R7, 0x2, R28 ;  /* 0x0000000207067825 */ /* 0x000fe200078e021c */
[----:B--2---:R-:W-:-:S06]  /*e000*/  PRMT R11, RZ, 0x7610, R11 ;  /* 0x00007610ff0b7816 */ /* 0x004fcc000000000b */
[----:B------:R-:W2:Y:S04]  /*e010*/  @!P1 LDG.E.U16 R11, [R6.64] ;  /* 0x00000006060b9981 */ /* 0x000ea8000c1e1500 */
[----:B------:R-:W0:Y:S02]  /*e020*/  S2R R10, SR_TID.X ;  /* 0x00000000000a7919 */ /* 0x000e240000002100 */
[----:B0-----:R-:W-:-:S04]  /*e030*/  SHF.R.U32.HI R10, RZ, 0x6, R10 ;  /* 0x00000006ff0a7819 */ /* 0x001fc8000001160a */
[----:B------:R-:W-:-:S04]  /*e040*/  SGXT.U32 R10, R10, 0x2 ;  /* 0x000000020a0a781a */ /* 0x000fc80000000000 */
[----:B------:R-:W-:-:S04]  /*e050*/  LOP3.LUT R10, R10, 0x28, RZ, 0xfc, !PT ;  /* 0x000000280a0a7812 */ /* 0x000fc800078efcff */
[----:B------:R-:W-:Y:S02]  /*e060*/  ISETP.GE.AND P2, PT, R10, UR4, PT ;  /* 0x000000040a007c0c */ /* 0x000fe4000bf46270 */
[----:B------:R-:W0:Y:S01]  /*e070*/  S2R R10, SR_TID.X ;  /* 0x00000000000a7919 */ /* 0x000e220000002100 */
[----:B------:R-:W-:-:S03]  /*e080*/  LOP3.LUT R5, R4, 0x20, RZ, 0xfc, !PT ;  /* 0x0000002004057812 */ /* 0x000fc600078efcff */
[----:B---3--:R1:W-:Y:S02]  /*e090*/  STL [R1+0x3c], R21 ;  /* 0x00003c1501007387 */ /* 0x0083e40000100800 */
[----:B------:R-:W-:Y:S02]  /*e0a0*/  IMAD R5, R5, c[0x0][0x188], RZ ;  /* 0x0000620005057a24 */ /* 0x000fe400078e02ff */
[----:B-1----:R-:W3:Y:S01]  /*e0b0*/  LDL.LU R21, [R1+0x1078] ;  /* 0x0010780001157983 */ /* 0x002ee20000300800 */
[----:B------:R-:W-:Y:S01]  /*e0c0*/  PRMT R19, RZ, 0x7610, R19 ;  /* 0x00007610ff137816 */ /* 0x000fe20000000013 */
[----:B------:R-:W-:-:S05]  /*e0d0*/  IMAD.WIDE R4, R5, 0x2, R28 ;  /* 0x0000000205047825 */ /* 0x000fca00078e021c */
[----:B------:R1:W3:Y:S01]  /*e0e0*/  @!P0 LDG.E.U16 R19, [R4.64] ;  /* 0x0000000604138981 */ /* 0x0002e2000c1e1500 */
[----:B0-----:R-:W-:-:S04]  /*e0f0*/  SHF.R.U32.HI R10, RZ, 0x6, R10 ;  /* 0x00000006ff0a7819 */ /* 0x001fc8000001160a */
[----:B------:R-:W-:-:S04]  /*e100*/  SGXT.U32 R10, R10, 0x2 ;  /* 0x000000020a0a781a */ /* 0x000fc80000000000 */
[C---:B-1----:R-:W-:Y:S02]  /*e110*/  LOP3.LUT R5, R10.reuse, 0x2c, RZ, 0xfc, !PT ;  /* 0x0000002c0a057812 */ /* 0x042fe400078efcff */
[----:B------:R-:W-:Y:S02]  /*e120*/  LOP3.LUT R10, R10, 0x28, RZ, 0xfc, !PT ;  /* 0x000000280a0a7812 */ /* 0x000fe400078efcff */
[----:B------:R-:W-:-:S03]  /*e130*/  ISETP.GE.AND P0, PT, R5, UR4, PT ;  /* 0x0000000405007c0c */ /* 0x000fc6000bf06270 */
[----:B------:R-:W-:-:S04]  /*e140*/  IMAD R10, R10, c[0x0][0x188], RZ ;  /* 0x000062000a0a7a24 */ /* 0x000fc800078e02ff */
[----:B------:R-:W-:Y:S01]  /*e150*/  IMAD.WIDE R4, R10, 0x2, R28 ;  /* 0x000000020a047825 */ /* 0x000fe200078e021c */
[----:B------:R-:W-:-:S06]  /*e160*/  PRMT R20, RZ, 0x7610, R20 ;  /* 0x00007610ff147816 */ /* 0x000fcc0000000014 */
[----:B------:R0:W3:Y:S01]  /*e170*/  @!P2 LDG.E.U16 R20, [R4.64] ;  /* 0x000000060414a981 */ /* 0x0000e2000c1e1500 */
[----:B------:R-:W-:-:S03]  /*e180*/  PRMT R8, RZ, 0x7610, R8 ;  /* 0x00007610ff087816 */ /* 0x000fc60000000008 */
[----:B--2---:R1:W-:Y:S04]  /*e190*/  STL [R1+0x50], R11 ;  /* 0x0000500b01007387 */ /* 0x0043e80000100800 */
[----:B-1----:R-:W1:Y:S02]  /*e1a0*/  S2R R11, SR_TID.X ;  /* 0x00000000000b7919 */ /* 0x002e640000002100 */
[--C-:B-1----:R-:W-:Y:S02]  /*e1b0*/  SHF.R.U32.HI R10, RZ, 0x6, R11.reuse ;  /* 0x00000006ff0a7819 */ /* 0x102fe4000001160b */
[----:B------:R-:W-:-:S04]  /*e1c0*/  SHF.R.U32.HI R11, RZ, 0x6, R11 ;  /* 0x00000006ff0b7819 */ /* 0x000fc8000001160b */
[----:B------:R-:W-:Y:S02]  /*e1d0*/  SGXT.U32 R11, R11, 0x2 ;  /* 0x000000020b0b781a */ /* 0x000fe40000000000 */
[----:B------:R-:W-:Y:S02]  /*e1e0*/  SGXT.U32 R10, R10, 0x2 ;  /* 0x000000020a0a781a */ /* 0x000fe40000000000 */
[----:B------:R-:W-:Y:S02]  /*e1f0*/  LOP3.LUT R11, R11, 0x2c, RZ, 0xfc, !PT ;  /* 0x0000002c0b0b7812 */ /* 0x000fe400078efcff */
[----:B0-----:R-:W-:-:S03]  /*e200*/  LOP3.LUT R5, R10, 0x30, RZ, 0xfc, !PT ;  /* 0x000000300a057812 */ /* 0x001fc600078efcff */
[----:B------:R-:W-:Y:S01]  /*e210*/  IMAD R11, R11, c[0x0][0x188], RZ ;  /* 0x000062000b0b7a24 */ /* 0x000fe200078e02ff */
[----:B------:R-:W-:-:S03]  /*e220*/  ISETP.GE.AND P1, PT, R5, UR4, PT ;  /* 0x0000000405007c0c */ /* 0x000fc6000bf26270 */
[----:B------:R-:W-:-:S05]  /*e230*/  IMAD.WIDE R4, R11, 0x2, R28 ;  /* 0x000000020b047825 */ /* 0x000fca00078e021c */
[----:B------:R-:W2:Y:S04]  /*e240*/  @!P0 LDG.E.U16 R8, [R4.64] ;  /* 0x0000000604088981 */ /* 0x000ea8000c1e1500 */
[----:B------:R-:W0:Y:S02]  /*e250*/  S2R R10, SR_TID.X ;  /* 0x00000000000a7919 */ /* 0x000e240000002100 */
[----:B0-----:R-:W-:-:S04]  /*e260*/  SHF.R.U32.HI R10, RZ, 0x6, R10 ;  /* 0x00000006ff0a7819 */ /* 0x001fc8000001160a */
[----:B------:R-:W-:-:S04]  /*e270*/  SGXT.U32 R10, R10, 0x2 ;  /* 0x000000020a0a781a */ /* 0x000fc80000000000 */
[----:B------:R-:W-:Y:S02]  /*e280*/  LOP3.LUT R11, R10, 0x34, RZ, 0xfc, !PT ;  /* 0x000000340a0b7812 */ /* 0x000fe400078efcff */
[----:B---3--:R-:W-:Y:S02]  /*e290*/  PRMT R21, RZ, 0x7610, R21 ;  /* 0x00007610ff157816 */ /* 0x008fe40000000015 */
[----:B------:R-:W-:Y:S02]  /*e2a0*/  ISETP.GE.AND P0, PT, R11, UR4, PT ;  /* 0x000000040b007c0c */ /* 0x000fe4000bf06270 */
[----:B------:R-:W-:Y:S01]  /*e2b0*/  PRMT R15, RZ, 0x7610, R15 ;  /* 0x00007610ff0f7816 */ /* 0x000fe2000000000f */
[----:B------:R-:W0:Y:S01]  /*e2c0*/  S2R R11, SR_TID.X ;  /* 0x00000000000b7919 */ /* 0x000e220000002100 */
[----:B------:R-:W-:-:S03]  /*e2d0*/  PRMT R7, RZ, 0x7610, R7 ;  /* 0x00007610ff077816 */ /* 0x000fc60000000007 */
[----:B--2---:R1:W-:Y:S02]  /*e2e0*/  STL [R1+0x40], R8 ;  /* 0x0000400801007387 */ /* 0x0043e40000100800 */
[----:B-1----:R-:W-:Y:S02]  /*e2f0*/  LOP3.LUT R8, R10, 0x30, RZ, 0xfc, !PT ;  /* 0x000000300a087812 */ /* 0x002fe400078efcff */
[----:B------:R-:W1:Y:S03]  /*e300*/  S2R R10, SR_TID.X ;  /* 0x00000000000a7919 */ /* 0x000e660000002100 */
[----:B------:R-:W-:-:S04]  /*e310*/  IMAD R8, R8, c[0x0][0x188], RZ ;  /* 0x0000620008087a24 */ /* 0x000fc800078e02ff */
[----:B------:R-:W-:-:S05]  /*e320*/  IMAD.WIDE R4, R8, 0x2, R28 ;  /* 0x0000000208047825 */ /* 0x000fca00078e021c */
[----:B------:R2:W3:Y:S01]  /*e330*/  @!P1 LDG.E.U16 R21, [R4.64] ;  /* 0x0000000604159981 */ /* 0x0004e2000c1e1500 */
[----:B-1----:R-:W-:-:S04]  /*e340*/  SHF.R.U32.HI R8, RZ, 0x6, R10 ;  /* 0x00000006ff087819 */ /* 0x002fc8000001160a */
[----:B------:R-:W-:-:S04]  /*e350*/  SGXT.U32 R8, R8, 0x2 ;  /* 0x000000020808781a */ /* 0x000fc80000000000 */
[C---:B--2---:R-:W-:Y:S02]  /*e360*/  LOP3.LUT R5, R8.reuse, 0x38, RZ, 0xfc, !PT ;  /* 0x0000003808057812 */ /* 0x044fe400078efcff */
[----:B------:R-:W-:Y:S02]  /*e370*/  LOP3.LUT R8, R8, 0x34, RZ, 0xfc, !PT ;  /* 0x0000003408087812 */ /* 0x000fe400078efcff */
[----:B------:R-:W-:-:S03]  /*e380*/  ISETP.GE.AND P1, PT, R5, UR4, PT ;  /* 0x0000000405007c0c */ /* 0x000fc6000bf26270 */
[----:B------:R-:W-:-:S04]  /*e390*/  IMAD R8, R8, c[0x0][0x188], RZ ;  /* 0x0000620008087a24 */ /* 0x000fc800078e02ff */
[----:B------:R-:W-:-:S05]  /*e3a0*/  IMAD.WIDE R4, R8, 0x2, R28 ;  /* 0x0000000208047825 */ /* 0x000fca00078e021c */
[----:B------:R1:W2:Y:S01]  /*e3b0*/  @!P0 LDG.E.U16 R15, [R4.64] ;  /* 0x00000006040f8981 */ /* 0x0002a2000c1e1500 */
[----:B------:R-:W-:-:S04]  /*e3c0*/  SHF.R.U32.HI R10, RZ, 0x6, R10 ;  /* 0x00000006ff0a7819 */ /* 0x000fc8000001160a */
[----:B------:R-:W-:-:S04]  /*e3d0*/  SGXT.U32 R10, R10, 0x2 ;  /* 0x000000020a0a781a */ /* 0x000fc80000000000 */
[----:B------:R-:W-:Y:S02]  /*e3e0*/  LOP3.LUT R8, R10, 0x40, RZ, 0xfc, !PT ;  /* 0x000000400a087812 */ /* 0x000fe400078efcff */
[----:B0-----:R-:W-:-:S04]  /*e3f0*/  SHF.R.U32.HI R10, RZ, 0x6, R11 ;  /* 0x00000006ff0a7819 */ /* 0x001fc8000001160b */
[----:B------:R-:W-:Y:S02]  /*e400*/  SGXT.U32 R10, R10, 0x2 ;  /* 0x000000020a0a781a */ /* 0x000fe40000000000 */
[----:B------:R-:W-:Y:S02]  /*e410*/  ISETP.GE.AND P2, PT, R8, UR4, PT ;  /* 0x0000000408007c0c */ /* 0x000fe4000bf46270 */
[----:B------:R-:W-:Y:S02]  /*e420*/  LOP3.LUT R8, R10, 0x38, RZ, 0xfc, !PT ;  /* 0x000000380a087812 */ /* 0x000fe400078efcff */
[----:B------:R-:W0:Y:S03]  /*e430*/  S2R R10, SR_TID.X ;  /* 0x00000000000a7919 */ /* 0x000e260000002100 */
[----:B------:R-:W-:-:S04]  /*e440*/  IMAD R8, R8, c[0x0][0x188], RZ ;  /* 0x0000620008087a24 */ /* 0x000fc800078e02ff */
[----:B-1----:R-:W-:Y:S01]  /*e450*/  IMAD.WIDE R4, R8, 0x2, R28 ;  /* 0x0000000208047825 */ /* 0x002fe200078e021c */
[----:B------:R-:W-:-:S04]  /*e460*/  SHF.R.U32.HI R11, RZ, 0x6, R11 ;  /* 0x00000006ff0b7819 */ /* 0x000fc8000001160b */
[----:B------:R-:W-:Y:S01]  /*e470*/  SGXT.U32 R11, R11, 0x2 ;  /* 0x000000020b0b781a */ /* 0x000fe20000000000 */
[----:B------:R1:W3:Y:S01]  /*e480*/  @!P1 LDG.E.U16 R7, [R4.64] ;  /* 0x0000000604079981 */ /* 0x0002e2000c1e1500 */
[--C-:B0-----:R-:W-:Y:S02]  /*e490*/  SHF.R.U32.HI R8, RZ, 0x6, R10.reuse ;  /* 0x00000006ff087819 */ /* 0x101fe4000001160a */
[----:B------:R-:W-:Y:S02]  /*e4a0*/  SHF.R.U32.HI R10, RZ, 0x6, R10 ;  /* 0x00000006ff0a7819 */ /* 0x000fe4000001160a */
[----:B------:R-:W-:Y:S02]  /*e4b0*/  SGXT.U32 R8, R8, 0x2 ;  /* 0x000000020808781a */ /* 0x000fe40000000000 */
[----:B------:R-:W-:Y:S02]  /*e4c0*/  SGXT.U32 R10, R10, 0x2 ;  /* 0x000000020a0a781a */ /* 0x000fe40000000000 */
[----:B-1----:R-:W-:-:S02]  /*e4d0*/  LOP3.LUT R5, R8, 0x40, RZ, 0xfc, !PT ;  /* 0x0000004008057812 */ /* 0x002fc400078efcff */
[----:B------:R-:W-:Y:S02]  /*e4e0*/  LOP3.LUT R8, R8, 0x48, RZ, 0xfc, !PT ;  /* 0x0000004808087812 */ /* 0x000fe400078efcff */
[----:B------:R-:W-:Y:S01]  /*e4f0*/  LOP3.LUT R11, R11, 0x3c, RZ, 0xfc, !PT ;  /* 0x0000003c0b0b7812 */ /* 0x000fe200078efcff */
[----:B------:R-:W-:Y:S01]  /*e500*/  IMAD R5, R5, c[0x0][0x188], RZ ;  /* 0x0000620005057a24 */ /* 0x000fe200078e02ff */
[----:B------:R-:W-:Y:S02]  /*e510*/  ISETP.GE.AND P1, PT, R8, UR4, PT ;  /* 0x0000000408007c0c */ /* 0x000fe4000bf26270 */
[----:B------:R-:W-:Y:S02]  /*e520*/  LOP3.LUT R8, R10, 0x3c, RZ, 0xfc, !PT ;  /* 0x0000003c0a087812 */ /* 0x000fe400078efcff */
[----:B------:R-:W-:Y:S01]  /*e530*/  ISETP.GE.AND P0, PT, R11, UR4, PT ;  /* 0x000000040b007c0c */ /* 0x000fe2000bf06270 */
[----:B------:R-:W-:Y:S01]  /*e540*/  IMAD.WIDE R4, R5, 0x2, R28 ;  /* 0x0000000205047825 */ /* 0x000fe200078e021c */
[----:B------:R-:W-:-:S03]  /*e550*/  PRMT R6, RZ, 0x7610, R6 ;  /* 0x00007610ff067816 */ /* 0x000fc60000000006 */
[----:B------:R-:W-:Y:S01]  /*e560*/  IMAD R8, R8, c[0x0][0x188], RZ ;  /* 0x0000620008087a24 */ /* 0x000fe200078e02ff */
[----:B------:R-:W-:Y:S02]  /*e570*/  PRMT R9, RZ, 0x7610, R9 ;  /* 0x00007610ff097816 */ /* 0x000fe40000000009 */
[----:B------:R0:W3:Y:S02]  /*e580*/  @!P2 LDG.E.U16 R6, [R4.64] ;  /* 0x000000060406a981 */ /* 0x0000e4000c1e1500 */
[----:B0-----:R-:W-:-:S05]  /*e590*/  IMAD.WIDE R4, R8, 0x2, R28 ;  /* 0x0000000208047825 */ /* 0x001fca00078e021c */
[----:B------:R0:W3:Y:S04]  /*e5a0*/  @!P0 LDG.E.U16 R9, [R4.64] ;  /* 0x0000000604098981 */ /* 0x0000e8000c1e1500 */
[----:B------:R-:W1:Y:S04]  /*e5b0*/  S2R R11, SR_TID.X ;  /* 0x00000000000b7919 */ /* 0x000e680000002100 */
[----:B--2---:R2:W-:Y:S04]  /*e5c0*/  STL [R1+0x4c], R15 ;  /* 0x00004c0f01007387 */ /* 0x0045e80000100800 */
[----:B--2---:R-:W2:Y:S01]  /*e5d0*/  LDL.LU R15, [R1+0x1074] ;  /* 0x00107400010f7983 */ /* 0x004ea20000300800 */
[----:B-1----:R-:W-:-:S04]  /*e5e0*/  SHF.R.U32.HI R10, RZ, 0x6, R11 ;  /* 0x00000006ff0a7819 */ /* 0x002fc8000001160b */
[----:B------:R-:W-:-:S04]  /*e5f0*/  SGXT.U32 R10, R10, 0x2 ;  /* 0x000000020a0a781a */ /* 0x000fc80000000000 */
[----:B------:R-:W-:Y:S02]  /*e600*/  LOP3.LUT R8, R10, 0x50, RZ, 0xfc, !PT ;  /* 0x000000500a087812 */ /* 0x000fe400078efcff */
[----:B------:R-:W1:Y:S01]  /*e610*/  S2R R10, SR_TID.X ;  /* 0x00000000000a7919 */ /* 0x000e620000002100 */
[----:B------:R-:W-:-:S04]  /*e620*/  SHF.R.U32.HI R11, RZ, 0x6, R11 ;  /* 0x00000006ff0b7819 */ /* 0x000fc8000001160b */
[----:B------:R-:W-:Y:S02]  /*e630*/  SGXT.U32 R11, R11, 0x2 ;  /* 0x000000020b0b781a */ /* 0x000fe40000000000 */
[----:B------:R-:W-:Y:S02]  /*e640*/  ISETP.GE.AND P2, PT, R8, UR4, PT ;  /* 0x0000000408007c0c */ /* 0x000fe4000bf46270 */
[----:B------:R-:W-:Y:S02]  /*e650*/  LOP3.LUT R8, R11, 0x48, RZ, 0xfc, !PT ;  /* 0x000000480b087812 */ /* 0x000fe400078efcff */
[----:B0-----:R-:W-:-:S03]  /*e660*/  PRMT R5, RZ, 0x7610, R5 ;  /* 0x00007610ff057816 */ /* 0x001fc60000000005 */
[----:B------:R-:W-:Y:S01]  /*e670*/  IMAD R8, R8, c[0x0][0x188], RZ ;  /* 0x0000620008087a24 */ /* 0x000fe200078e02ff */
[----:B-1----:R-:W-:-:S04]  /*e680*/  SHF.R.U32.HI R10, RZ, 0x6, R10 ;  /* 0x00000006ff0a7819 */ /* 0x002fc8000001160a */
[----:B------:R-:W-:Y:S02]  /*e690*/  SGXT.U32 R10, R10, 0x2 ;  /* 0x000000020a0a781a */ /* 0x000fe40000000000 */
[----:B------:R-:W-:Y:S01]  /*e6a0*/  PRMT R4, RZ, 0x7610, R4 ;  /* 0x00007610ff047816 */ /* 0x000fe20000000004 */
[----:B------:R-:W0:Y:S04]  /*e6b0*/  S2R R11, SR_TID.X ;  /* 0x00000000000b7919 */ /* 0x000e280000002100 */
[----:B---3--:R1:W-:Y:S02]  /*e6c0*/  STL [R1+0x48], R9 ;  /* 0x0000480901007387 */ /* 0x0083e40000100800 */
[----:B-1----:R-:W-:-:S05]  /*e6d0*/  IMAD.WIDE R8, R8, 0x2, R28 ;  /* 0x0000000208087825 */ /* 0x002fca00078e021c */
[----:B------:R1:W3:Y:S02]  /*e6e0*/  @!P1 LDG.E.U16 R5, [R8.64] ;  /* 0x0000000608059981 */ /* 0x0002e4000c1e1500 */
[C---:B-1----:R-:W-:Y:S02]  /*e6f0*/  LOP3.LUT R9, R10.reuse, 0x44, RZ, 0xfc, !PT ;  /* 0x000000440a097812 */ /* 0x042fe400078efcff */
[----:B------:R-:W-:Y:S02]  /*e700*/  LOP3.LUT R10, R10, 0x50, RZ, 0xfc, !PT ;  /* 0x000000500a0a7812 */ /* 0x000fe400078efcff */
[----:B------:R-:W-:-:S03]  /*e710*/  ISETP.GE.AND P0, PT, R9, UR4, PT ;  /* 0x0000000409007c0c */ /* 0x000fc6000bf06270 */
[----:B------:R-:W-:-:S04]  /*e720*/  IMAD R10, R10, c[0x0][0x188], RZ ;  /* 0x000062000a0a7a24 */ /* 0x000fc800078e02ff */
[----:B------:R-:W-:-:S05]  /*e730*/  IMAD.WIDE R8, R10, 0x2, R28 ;  /* 0x000000020a087825 */ /* 0x000fca00078e021c */
[----:B------:R1:W3:Y:S04]  /*e740*/  @!P2 LDG.E.U16 R4, [R8.64] ;  /* 0x000000060804a981 */ /* 0x0002e8000c1e1500 */
[----:B-1----:R-:W1:Y:S01]  /*e750*/  S2R R9, SR_TID.X ;  /* 0x0000000000097919 */ /* 0x002e620000002100 */
[----:B0-----:R-:W-:-:S04]  /*e760*/  SHF.R.U32.HI R10, RZ, 0x6, R11 ;  /* 0x00000006ff0a7819 */ /* 0x001fc8000001160b */
[----:B------:R-:W-:Y:S02]  /*e770*/  SGXT.U32 R10, R10, 0x2 ;  /* 0x000000020a0a781a */ /* 0x000fe40000000000 */
[----:B-1----:R-:W-:-:S04]  /*e780*/  SHF.R.U32.HI R9, RZ, 0x6, R9 ;  /* 0x00000006ff097819 */ /* 0x002fc80000011609 */
[----:B------:R-:W-:-:S04]  /*e790*/  SGXT.U32 R9, R9, 0x2 ;  /* 0x000000020909781a */ /* 0x000fc80000000000 */
[----:B------:R-:W-:-:S04]  /*e7a0*/  LOP3.LUT R9, R9, 0x58, RZ, 0xfc, !PT ;  /* 0x0000005809097812 */ /* 0x000fc800078efcff */
[----:B------:R-:W-:Y:S02]  /*e7b0*/  ISETP.GE.AND P1, PT, R9, UR4, PT ;  /* 0x0000000409007c0c */ /* 0x000fe4000bf26270 */
[----:B------:R-:W-:-:S05]  /*e7c0*/  LOP3.LUT R9, R10, 0x44, RZ, 0xfc, !PT ;  /* 0x000000440a097812 */ /* 0x000fca00078efcff */
[----:B------:R-:W-:-:S04]  /*e7d0*/  IMAD R9, R9, c[0x0][0x188], RZ ;  /* 0x0000620009097a24 */ /* 0x000fc800078e02ff */
[----:B------:R-:W-:Y:S01]  /*e7e0*/  IMAD.WIDE R8, R9, 0x2, R28 ;  /* 0x0000000209087825 */ /* 0x000fe200078e021c */
[----:B--2---:R-:W-:-:S06]  /*e7f0*/  PRMT R15, RZ, 0x7610, R15 ;  /* 0x00007610ff0f7816 */ /* 0x004fcc000000000f */
[----:B------:R0:W2:Y:S01]  /*e800*/  @!P0 LDG.E.U16 R15, [R8.64] ;  /* 0x00000006080f8981 */ /* 0x0000a2000c1e1500 */
[----:B------:R-:W-:-:S03]  /*e810*/  SHF.R.U32.HI R11, RZ, 0x6, R11 ;  /* 0x00000006ff0b7819 */ /* 0x000fc6000001160b */
[----:B------:R-:W1:Y:S01]  /*e820*/  S2R R10, SR_TID.X ;  /* 0x00000000000a7919 */ /* 0x000e620000002100 */
[----:B------:R-:W-:-:S04]  /*e830*/  SGXT.U32 R11, R11, 0x2 ;  /* 0x000000020b0b781a */ /* 0x000fc80000000000 */
[----:B------:R-:W-:-:S04]  /*e840*/  LOP3.LUT R11, R11, 0x60, RZ, 0xfc, !PT ;  /* 0x000000600b0b7812 */ /* 0x000fc800078efcff */
[----:B------:R-:W-:Y:S02]  /*e850*/  ISETP.GE.AND P2, PT, R11, UR4, PT ;  /* 0x000000040b007c0c */ /* 0x000fe4000bf46270 */
[----:B------:R-:W2:Y:S01]  /*e860*/  S2R R11, SR_TID.X ;  /* 0x00000000000b7919 */ /* 0x000ea20000002100 */
[----:B-1----:R-:W-:-:S04]  /*e870*/  SHF.R.U32.HI R10, RZ, 0x6, R10 ;  /* 0x00000006ff0a7819 */ /* 0x002fc8000001160a */
[----:B------:R-:W-:-:S04]  /*e880*/  SGXT.U32 R10, R10, 0x2 ;  /* 0x000000020a0a781a */ /* 0x000fc80000000000 */
[----:B------:R-:W-:Y:S02]  /*e890*/  LOP3.LUT R10, R10, 0x58, RZ, 0xfc, !PT ;  /* 0x000000580a0a7812 */ /* 0x000fe400078efcff */
[----:B0-----:R-:W-:-:S03]  /*e8a0*/  PRMT R8, RZ, 0x7610, R8 ;  /* 0x00007610ff087816 */ /* 0x001fc60000000008 */
[----:B------:R-:W-:Y:S01]  /*e8b0*/  IMAD R10, R10, c[0x0][0x188], RZ ;  /* 0x000062000a0a7a24 */ /* 0x000fe200078e02ff */
[----:B------:R-:W-:Y:S02]  /*e8c0*/  PRMT R9, RZ, 0x7610, R9 ;  /* 0x00007610ff097816 */ /* 0x000fe40000000009 */
[----:B------:R-:W-:Y:S01]  /*e8d0*/  PRMT R12, RZ, 0x7610, R12 ;  /* 0x00007610ff0c7816 */ /* 0x000fe2000000000c */
[----:B--2---:R0:W-:Y:S02]  /*e8e0*/  STL [R1+0x44], R15 ;  /* 0x0000440f01007387 */ /* 0x0041e40000100800 */
[----:B0-----:R-:W-:Y:S01]  /*e8f0*/  SHF.R.U32.HI R15, RZ, 0x6, R11 ;  /* 0x00000006ff0f7819 */ /* 0x001fe2000001160b */
[----:B------:R-:W-:-:S05]  /*e900*/  IMAD.WIDE R10, R10, 0x2, R28 ;  /* 0x000000020a0a7825 */ /* 0x000fca00078e021c */
[----:B------:R0:W2:Y:S04]  /*e910*/  @!P1 LDG.E.U16 R8, [R10.64] ;  /* 0x000000060a089981 */ /* 0x0000a8000c1e1500 */
[----:B0-----:R-:W0:Y:S01]  /*e920*/  S2R R11, SR_TID.X ;  /* 0x00000000000b7919 */ /* 0x001e220000002100 */
[----:B------:R-:W-:Y:S02]  /*e930*/  SGXT.U32 R15, R15, 0x2 ;  /* 0x000000020f0f781a */ /* 0x000fe40000000000 */
[----:B0-----:R-:W-:-:S04]  /*e940*/  SHF.R.U32.HI R11, RZ, 0x6, R11 ;  /* 0x00000006ff0b7819 */ /* 0x001fc8000001160b */
[----:B------:R-:W-:-:S04]  /*e950*/  SGXT.U32 R11, R11, 0x2 ;  /* 0x000000020b0b781a */ /* 0x000fc80000000000 */
[----:B------:R-:W-:-:S04]  /*e960*/  LOP3.LUT R11, R11, 0x4c, RZ, 0xfc, !PT ;  /* 0x0000004c0b0b7812 */ /* 0x000fc800078efcff */
[----:B------:R-:W-:Y:S02]  /*e970*/  ISETP.GE.AND P0, PT, R11, UR4, PT ;  /* 0x000000040b007c0c */ /* 0x000fe4000bf06270 */
[----:B------:R-:W-:Y:S02]  /*e980*/  LOP3.LUT R11, R15, 0x60, RZ, 0xfc, !PT ;  /* 0x000000600f0b7812 */ /* 0x000fe400078efcff */
[----:B------:R-:W-:-:S03]  /*e990*/  SHF.R.U32.HI R15, RZ, 0x6, R14 ;  /* 0x00000006ff0f7819 */ /* 0x000fc6000001160e */
[----:B------:R-:W-:Y:S01]  /*e9a0*/  IMAD R11, R11, c[0x0][0x188], RZ ;  /* 0x000062000b0b7a24 */ /* 0x000fe200078e02ff */
[----:B------:R-:W-:-:S03]  /*e9b0*/  SGXT.U32 R15, R15, 0x2 ;  /* 0x000000020f0f781a */ /* 0x000fc60000000000 */
[----:B------:R-:W-:-:S05]  /*e9c0*/  IMAD.WIDE R10, R11, 0x2, R28 ;  /* 0x000000020b0a7825 */ /* 0x000fca00078e021c */
[----:B------:R0:W2:Y:S02]  /*e9d0*/  @!P2 LDG.E.U16 R9, [R10.64] ;  /* 0x000000060a09a981 */ /* 0x0000a4000c1e1500 */
[C---:B0-----:R-:W-:Y:S02]  /*e9e0*/  LOP3.LUT R11, R15.reuse, 0x68, RZ, 0xfc, !PT ;  /* 0x000000680f0b7812 */ /* 0x041fe400078efcff */
[----:B------:R-:W-:Y:S02]  /*e9f0*/  LOP3.LUT R15, R15, 0x4c, RZ, 0xfc, !PT ;  /* 0x0000004c0f0f7812 */ /* 0x000fe400078efcff */
[----:B------:R-:W-:-:S03]  /*ea00*/  ISETP.GE.AND P1, PT, R11, UR4, PT ;  /* 0x000000040b007c0c */ /* 0x000fc6000bf26270 */
[----:B------:R-:W-:-:S04]  /*ea10*/  IMAD R15, R15, c[0x0][0x188], RZ ;  /* 0x000062000f0f7a24 */ /* 0x000fc800078e02ff */
[----:B------:R-:W-:-:S05]  /*ea20*/  IMAD.WIDE R10, R15, 0x2, R28 ;  /* 0x000000020f0a7825 */ /* 0x000fca00078e021c */
[----:B------:R0:W2:Y:S01]  /*ea30*/  @!P0 LDG.E.U16 R12, [R10.64] ;  /* 0x000000060a0c8981 */ /* 0x0000a2000c1e1500 */
[----:B------:R-:W-:-:S04]  /*ea40*/  SHF.R.U32.HI R14, RZ, 0x6, R14 ;  /* 0x00000006ff0e7819 */ /* 0x000fc8000001160e */
[----:B------:R-:W-:-:S04]  /*ea50*/  SGXT.U32 R14, R14, 0x2 ;  /* 0x000000020e0e781a */ /* 0x000fc80000000000 */
[C---:B------:R-:W-:Y:S02]  /*ea60*/  LOP3.LUT R15, R14.reuse, 0x70, RZ, 0xfc, !PT ;  /* 0x000000700e0f7812 */ /* 0x040fe400078efcff */
[----:B------:R-:W-:Y:S02]  /*ea70*/  LOP3.LUT R14, R14, 0x68, RZ, 0xfc, !PT ;  /* 0x000000680e0e7812 */ /* 0x000fe400078efcff */
[----:B------:R-:W-:-:S03]  /*ea80*/  ISETP.GE.AND P2, PT, R15, UR4, PT ;  /* 0x000000040f007c0c */ /* 0x000fc6000bf46270 */
[----:B------:R-:W-:Y:S01]  /*ea90*/  IMAD R14, R14, c[0x0][0x188], RZ ;  /* 0x000062000e0e7a24 */ /* 0x000fe200078e02ff */
[----:B0-----:R-:W-:-:S03]  /*eaa0*/  PRMT R10, RZ, 0x7610, R10 ;  /* 0x00007610ff0a7816 */ /* 0x001fc6000000000a */
[----:B------:R-:W-:-:S05]  /*eab0*/  IMAD.WIDE R14, R14, 0x2, R28 ;  /* 0x000000020e0e7825 */ /* 0x000fca00078e021c */
[----:B------:R0:W3:Y:S04]  /*eac0*/  @!P1 LDG.E.U16 R10, [R14.64] ;  /* 0x000000060e0a9981 */ /* 0x0000e8000c1e1500 */
[----:B0-----:R-:W0:Y:S01]  /*ead0*/  S2R R15, SR_TID.X ;  /* 0x00000000000f7919 */ /* 0x001e220000002100 */
[----:B------:R-:W-:Y:S02]  /*eae0*/  PRMT R11, RZ, 0x7610, R11 ;  /* 0x00007610ff0b7816 */ /* 0x000fe4000000000b */
[----:B0-----:R-:W-:Y:S01]  /*eaf0*/  SHF.R.U32.HI R15, RZ, 0x6, R15 ;  /* 0x00000006ff0f7819 */ /* 0x001fe2000001160f */
[----:B--2---:R0:W-:Y:S04]  /*eb00*/  STL [R1+0x38], R12 ;  /* 0x0000380c01007387 */ /* 0x0041e80000100800 */
[----:B0-----:R-:W2:Y:S01]  /*eb10*/  LDL.LU R12, [R1+0x1070] ;  /* 0x00107000010c7983 */ /* 0x001ea20000300800 */
[----:B------:R-:W-:-:S04]  /*eb20*/  SGXT.U32 R15, R15, 0x2 ;  /* 0x000000020f0f781a */ /* 0x000fc80000000000 */
[C---:B------:R-:W-:Y:S02]  /*eb30*/  LOP3.LUT R14, R15.reuse, 0x54, RZ, 0xfc, !PT ;  /* 0x000000540f0e7812 */ /* 0x040fe400078efcff */
[----:B------:R-:W-:Y:S02]  /*eb40*/  LOP3.LUT R15, R15, 0x70, RZ, 0xfc, !PT ;  /* 0x000000700f0f7812 */ /* 0x000fe400078efcff */
[----:B------:R-:W-:-:S03]  /*eb50*/  ISETP.GE.AND P0, PT, R14, UR4, PT ;  /* 0x000000040e007c0c */ /* 0x000fc6000bf06270 */
[----:B------:R-:W-:-:S04]  /*eb60*/  IMAD R15, R15, c[0x0][0x188], RZ ;  /* 0x000062000f0f7a24 */ /* 0x000fc800078e02ff */
[----:B------:R-:W-:-:S05]  /*eb70*/  IMAD.WIDE R14, R15, 0x2, R28 ;  /* 0x000000020f0e7825 */ /* 0x000fca00078e021c */
[----:B------:R0:W3:Y:S04]  /*eb80*/  @!P2 LDG.E.U16 R11, [R14.64] ;  /* 0x000000060e0ba981 */ /* 0x0000e8000c1e1500 */
[----:B0-----:R-:W0:Y:S02]  /*eb90*/  S2R R15, SR_TID.X ;  /* 0x00000000000f7919 */ /* 0x001e240000002100 */
[----:B0-----:R-:W-:-:S04]  /*eba0*/  SHF.R.U32.HI R15, RZ, 0x6, R15 ;  /* 0x00000006ff0f7819 */ /* 0x001fc8000001160f */
[----:B------:R-:W-:-:S04]  /*ebb0*/  SGXT.U32 R15, R15, 0x2 ;  /* 0x000000020f0f781a */ /* 0x000fc80000000000 */
[C---:B------:R-:W-:Y:S02]  /*ebc0*/  LOP3.LUT R14, R15.reuse, 0x78, RZ, 0xfc, !PT ;  /* 0x000000780f0e7812 */ /* 0x040fe400078efcff */
[----:B------:R-:W-:Y:S02]  /*ebd0*/  LOP3.LUT R15, R15, 0x54, RZ, 0xfc, !PT ;  /* 0x000000540f0f7812 */ /* 0x000fe400078efcff */
[----:B------:R-:W-:-:S03]  /*ebe0*/  ISETP.GE.AND P1, PT, R14, UR4, PT ;  /* 0x000000040e007c0c */ /* 0x000fc6000bf26270 */
[----:B------:R-:W-:-:S04]  /*ebf0*/  IMAD R15, R15, c[0x0][0x188], RZ ;  /* 0x000062000f0f7a24 */ /* 0x000fc800078e02ff */
[----:B------:R-:W-:Y:S01]  /*ec00*/  IMAD.WIDE R14, R15, 0x2, R28 ;  /* 0x000000020f0e7825 */ /* 0x000fe200078e021c */
[----:B--2---:R-:W-:-:S06]  /*ec10*/  PRMT R12, RZ, 0x7610, R12 ;  /* 0x00007610ff0c7816 */ /* 0x004fcc000000000c */
[----:B------:R0:W2:Y:S04]  /*ec20*/  @!P0 LDG.E.U16 R12, [R14.64] ;  /* 0x000000060e0c8981 */ /* 0x0000a8000c1e1500 */
[----:B0-----:R-:W0:Y:S04]  /*ec30*/  S2R R15, SR_TID.X ;  /* 0x00000000000f7919 */ /* 0x001e280000002100 */
[----:B--2---:R1:W-:Y:S04]  /*ec40*/  STL [R1+0x2c], R12 ;  /* 0x00002c0c01007387 */ /* 0x0043e80000100800 */
[----:B-1----:R-:W2:Y:S01]  /*ec50*/  LDL.LU R12, [R1+0x106c] ;  /* 0x00106c00010c7983 */ /* 0x002ea20000300800 */
[----:B0-----:R-:W-:-:S04]  /*ec60*/  SHF.R.U32.HI R15, RZ, 0x6, R15 ;  /* 0x00000006ff0f7819 */ /* 0x001fc8000001160f */
[----:B------:R-:W-:-:S04]  /*ec70*/  SGXT.U32 R15, R15, 0x2 ;  /* 0x000000020f0f781a */ /* 0x000fc80000000000 */
[C---:B------:R-:W-:Y:S02]  /*ec80*/  LOP3.LUT R14, R15.reuse, 0x5c, RZ, 0xfc, !PT ;  /* 0x0000005c0f0e7812 */ /* 0x040fe400078efcff */
[----:B------:R-:W-:Y:S02]  /*ec90*/  LOP3.LUT R15, R15, 0x78, RZ, 0xfc, !PT ;  /* 0x000000780f0f7812 */ /* 0x000fe400078efcff */
[----:B------:R-:W-:-:S03]  /*eca0*/  ISETP.GE.AND P0, PT, R14, UR4, PT ;  /* 0x000000040e007c0c */ /* 0x000fc6000bf06270 */
[----:B------:R-:W-:-:S04]  /*ecb0*/  IMAD R15, R15, c[0x0][0x188], RZ ;  /* 0x000062000f0f7a24 */ /* 0x000fc800078e02ff */
[----:B------:R-:W-:Y:S01]  /*ecc0*/  IMAD.WIDE R14, R15, 0x2, R28 ;  /* 0x000000020f0e7825 */ /* 0x000fe200078e021c */
[----:B------:R-:W-:Y:S02]  /*ecd0*/  PRMT R2, RZ, 0x7610, R2 ;  /* 0x00007610ff027816 */ /* 0x000fe40000000002 */
[----:B--2---:R-:W-:-:S06]  /*ece0*/  PRMT R12, RZ, 0x7610, R12 ;  /* 0x00007610ff0c7816 */ /* 0x004fcc000000000c */
[----:B------:R0:W2:Y:S04]  /*ecf0*/  @!P1 LDG.E.U16 R12, [R14.64] ;  /* 0x000000060e0c9981 */ /* 0x0000a8000c1e1500 */
[----:B0-----:R-:W0:Y:S02]  /*ed00*/  S2R R15, SR_TID.X ;  /* 0x00000000000f7919 */ /* 0x001e240000002100 */
[----:B0-----:R-:W-:-:S04]  /*ed10*/  SHF.R.U32.HI R15, RZ, 0x6, R15 ;  /* 0x00000006ff0f7819 */ /* 0x001fc8000001160f */
[----:B------:R-:W-:-:S04]  /*ed20*/  SGXT.U32 R15, R15, 0x2 ;  /* 0x000000020f0f781a */ /* 0x000fc80000000000 */
[C---:B------:R-:W-:Y:S02]  /*ed30*/  LOP3.LUT R14, R15.reuse, 0x64, RZ, 0xfc, !PT ;  /* 0x000000640f0e7812 */ /* 0x040fe400078efcff */
[----:B------:R-:W-:Y:S02]  /*ed40*/  LOP3.LUT R15, R15, 0x5c, RZ, 0xfc, !PT ;  /* 0x0000005c0f0f7812 */ /* 0x000fe400078efcff */
[----:B------:R-:W-:-:S03]  /*ed50*/  ISETP.GE.AND P1, PT, R14, UR4, PT ;  /* 0x000000040e007c0c */ /* 0x000fc6000bf26270 */
[----:B------:R-:W-:-:S04]  /*ed60*/  IMAD R15, R15, c[0x0][0x188], RZ ;  /* 0x000062000f0f7a24 */ /* 0x000fc800078e02ff */
[----:B------:R-:W-:-:S05]  /*ed70*/  IMAD.WIDE R14, R15, 0x2, R28 ;  /* 0x000000020f0e7825 */ /* 0x000fca00078e021c */
        /* <DEDUP_REMOVED lines=24> */
[----:B------:R-:W-:Y:S02]  /*ef00*/  PRMT R0, RZ, 0x7610, R0 ;  /* 0x00007610ff007816 */ /* 0x000fe40000000000 */
[----:B--2---:R-:W-:-:S06]  /*ef10*/  PRMT R2, RZ, 0x7610, R2 ;  /* 0x00007610ff027816 */ /* 0x004fcc0000000002 */
[----:B------:R0:W2:Y:S04]  /*ef20*/  @!P0 LDG.E.U16 R2, [R14.64] ;  /* 0x000000060e028981 */ /* 0x0000a8000c1e1500 */
[----:B0-----:R-:W0:Y:S02]  /*ef30*/  S2R R15, SR_TID.X ;  /* 0x00000000000f7919 */ /* 0x001e240000002100 */
[----:B0-----:R-:W-:-:S04]  /*ef40*/  SHF.R.U32.HI R15, RZ, 0x6, R15 ;  /* 0x00000006ff0f7819 */ /* 0x001fc8000001160f */
[----:B------:R-:W-:-:S04]  /*ef50*/  SGXT.U32 R15, R15, 0x2 ;  /* 0x000000020f0f781a */ /* 0x000fc80000000000 */
[----:B------:R-:W-:-:S04]  /*ef60*/  LOP3.LUT R15, R15, 0x7c, RZ, 0xfc, !PT ;  /* 0x0000007c0f0f7812 */ /* 0x000fc800078efcff */
[----:B------:R-:W-:Y:S02]  /*ef70*/  ISETP.GE.AND P0, PT, R15, UR4, PT ;  /* 0x000000040f007c0c */ /* 0x000fe4000bf06270 */
[----:B------:R-:W-:-:S05]  /*ef80*/  LOP3.LUT R15, R3, 0x74, RZ, 0xfc, !PT ;  /* 0x00000074030f7812 */ /* 0x000fca00078efcff */
[----:B------:R-:W-:-:S04]  /*ef90*/  IMAD R15, R15, c[0x0][0x188], RZ ;  /* 0x000062000f0f7a24 */ /* 0x000fc800078e02ff */
[----:B------:R-:W-:-:S05]  /*efa0*/  IMAD.WIDE R14, R15, 0x2, R28 ;  /* 0x000000020f0e7825 */ /* 0x000fca00078e021c */
[----:B------:R0:W3:Y:S01]  /*efb0*/  @!P1 LDG.E.U16 R22, [R14.64] ;  /* 0x000000060e169981 */ /* 0x0000e2000c1e1500 */
[----:B------:R-:W-:-:S05]  /*efc0*/  LOP3.LUT R3, R3, 0x7c, RZ, 0xfc, !PT ;  /* 0x0000007c03037812 */ /* 0x000fca00078efcff */
[----:B------:R-:W-:-:S04]  /*efd0*/  IMAD R3, R3, c[0x0][0x188], RZ ;  /* 0x0000620003037a24 */ /* 0x000fc800078e02ff */
[----:B0-----:R-:W-:-:S05]  /*efe0*/  IMAD.WIDE R14, R3, 0x2, R28 ;  /* 0x00000002030e7825 */ /* 0x001fca00078e021c */
[----:B------:R-:W4:Y:S04]  /*eff0*/  @!P0 LDG.E.U16 R0, [R14.64] ;  /* 0x000000060e008981 */ /* 0x000f28000c1e1500 */
[----:B--2---:R0:W-:Y:S04]  /*f000*/  STL [R1+0x1c], R2 ;  /* 0x00001c0201007387 */ /* 0x0041e80000100800 */
[----:B0-----:R-:W2:Y:S04]  /*f010*/  LDL.LU R2, [R1+0x1060] ;  /* 0x0010600001027983 */ /* 0x001ea80000300800 */
[----:B---3--:R0:W-:Y:S04]  /*f020*/  STL [R1+0x18], R22 ;  /* 0x0000181601007387 */ /* 0x0081e80000100800 */
[----:B0-----:R-:W3:Y:S04]  /*f030*/  LDL R22, [R1+0x1ec] ;  /* 0x0001ec0001167983 */ /* 0x001ee80000100800 */
[----:B------:R-:W-:Y:S04]  /*f040*/  STL [R1+0x704], R28 ;  /* 0x0007041c01007387 */ /* 0x000fe80000100800 */
[----:B------:R0:W-:Y:S04]  /*f050*/  STL [R1+0x103c], R28 ;  /* 0x00103c1c01007387 */ /* 0x0001e80000100800 */
[----:B0-----:R-:W2:Y:S04]  /*f060*/  LDL R28, [R1+0x3c8] ;  /* 0x0003c800011c7983 */ /* 0x001ea80000100800 */
[----:B------:R-:W-:Y:S04]  /*f070*/  STL [R1+0x700], R29 ;  /* 0x0007001d01007387 */ /* 0x000fe80000100800 */
        /* <DEDUP_REMOVED lines=18> */
[----:B----4-:R0:W-:Y:S04]  /*f1a0*/  STL [R1+0x14], R0 ;  /* 0x0000140001007387 */ /* 0x0101e80000100800 */
[----:B0-----:R-:W3:Y:S04]  /*f1b0*/  LDL.LU R0, [R1+0x105c] ;  /* 0x00105c0001007983 */ /* 0x001ee80000300800 */
[----:B------:R-:W2:Y:S04]  /*f1c0*/  LDL R15, [R1+0x3cc] ;  /* 0x0003cc00010f7983 */ /* 0x000ea80000100800 */
[----:B------:R-:W0:Y:S01]  /*f1d0*/  S2R R3, SR_TID.X ;  /* 0x0000000000037919 */ /* 0x000e220000002100 */
[----:B------:R-:W-:-:S02]  /*f1e0*/  PRMT R27, RZ, 0x7610, R27 ;  /* 0x00007610ff1b7816 */ /* 0x000fc4000000001b */
[----:B0-----:R-:W-:Y:S01]  /*f1f0*/  LOP3.LUT R3, R3, 0x7f, RZ, 0xc0, !PT ;  /* 0x0000007f03037812 */ /* 0x001fe200078ec0ff */
[----:B------:R-:W-:Y:S03]  /*f200*/  BAR.SYNC.DEFER_BLOCKING 0x0 ;  /* 0x0000000000007b1d */ /* 0x000fe60000010000 */
[----:B------:R-:W-:-:S03]  /*f210*/  ISETP.GE.AND P0, PT, R3, UR4, PT ;  /* 0x0000000403007c0c */ /* 0x000fc6000bf06270 */
[----:B------:R-:W4:Y:S01]  /*f220*/  LDL R3, [R1+0x51c] ;  /* 0x00051c0001037983 */ /* 0x000f220000100800 */
[----:B--2---:R-:W-:-:S05]  /*f230*/  IADD3 R14, P1, R15, R2, RZ ;  /* 0x000000020f0e7210 */ /* 0x004fca0007f3e0ff */
[----:B---3--:R-:W-:Y:S02]  /*f240*/  IMAD.X R15, R22, 0x1, R0, P1 ;  /* 0x00000001160f7824 */ /* 0x008fe400008e0600 */
[----:B------:R-:W2:Y:S04]  /*f250*/  LDL R22, [R1+0x3a4] ;  /* 0x0003a40001167983 */ /* 0x000ea80000100800 */
[----:B------:R-:W3:Y:S04]  /*f260*/  @!P0 LDG.E.U16 R27, [R14.64] ;  /* 0x000000060e1b8981 */ /* 0x000ee8000c1e1500 */
[----:B---3--:R0:W-:Y:S04]  /*f270*/  STL [R1+0x8c], R27 ;  /* 0x00008c1b01007387 */ /* 0x0081e80000100800 */
[----:B0-----:R-:W3:Y:S04]  /*f280*/  LDL.LU R27, [R1+0x1058] ;  /* 0x00105800011b7983 */ /* 0x001ee80000300800 */
[----:B------:R-:W2:Y:S01]  /*f290*/  LDL R15, [R1+0x534] ;  /* 0x00053400010f7983 */ /* 0x000ea20000100800 */
[----:B---3--:R-:W-:-:S02]  /*f2a0*/  PRMT R27, RZ, 0x7610, R27 ;  /* 0x00007610ff1b7816 */ /* 0x008fc4000000001b */
[----:B--2---:R-:W-:-:S05]  /*f2b0*/  IADD3 R14, P1, R15, R2, RZ ;  /* 0x000000020f0e7210 */ /* 0x004fca0007f3e0ff */
[----:B------:R-:W-:Y:S02]  /*f2c0*/  IMAD.X R15, R28, 0x1, R0, P1 ;  /* 0x000000011c0f7824 */ /* 0x000fe400008e0600 */
[----:B------:R-:W2:Y:S04]  /*f2d0*/  LDL R28, [R1+0x398] ;  /* 0x00039800011c7983 */ /* 0x000ea80000100800 */
[----:B------:R-:W3:Y:S04]  /*f2e0*/  @!P0 LDG.E.U16 R27, [R14.64] ;  /* 0x000000060e1b8981 */ /* 0x000ee8000c1e1500 */
[----:B---3--:R0:W-:Y:S04]  /*f2f0*/  STL [R1+0x10], R27 ;  /* 0x0000101b01007387 */ /* 0x0081e80000100800 */
[----:B0-----:R-:W3:Y:S04]  /*f300*/  LDL.LU R27, [R1+0x1054] ;  /* 0x00105400011b7983 */ /* 0x001ee80000300800 */
[----:B------:R-:W2:Y:S02]  /*f310*/  LDL R15, [R1+0x3b8] ;  /* 0x0003b800010f7983 */ /* 0x000ea40000100800 */
[----:B--2---:R-:W-:-:S02]  /*f320*/  IADD3 R14, P1, R15, R2, RZ ;  /* 0x000000020f0e7210 */ /* 0x004fc40007f3e0ff */
[----:B------:R-:W2:Y:S01]  /*f330*/  LDL R15, [R1+0x27c] ;  /* 0x00027c00010f7983 */ /* 0x000ea20000100800 */
[----:B------:R-:W-:Y:S02]  /*f340*/  PRMT R26, RZ, 0x7610, R26 ;  /* 0x00007610ff1a7816 */ /* 0x000fe4000000001a */
[----:B--2---:R-:W-:-:S05]  /*f350*/  IMAD.X R15, R15, 0x1, R0, P1 ;  /* 0x000000010f0f7824 */ /* 0x004fca00008e0600 */
[----:B------:R-:W2:Y:S04]  /*f360*/  @!P0 LDG.E.U16 R26, [R14.64] ;  /* 0x000000060e1a8981 */ /* 0x000ea8000c1e1500 */
[----:B--2---:R0:W-:Y:S04]  /*f370*/  STL [R1+0xc], R26 ;  /* 0x00000c1a01007387 */ /* 0x0041e80000100800 */
[----:B0-----:R-:W2:Y:S04]  /*f380*/  LDL.LU R26, [R1+0x1050] ;  /* 0x00105000011a7983 */ /* 0x001ea80000300800 */
[----:B------:R-:W2:Y:S01]  /*f390*/  LDL R15, [R1+0x5dc] ;  /* 0x0005dc00010f7983 */ /* 0x000ea20000100800 */
[----:B------:R-:W-:-:S02]  /*f3a0*/  PRMT R25, RZ, 0x7610, R25 ;  /* 0x00007610ff197816 */ /* 0x000fc40000000019 */
[----:B--2---:R-:W-:-:S05]  /*f3b0*/  IADD3 R14, P1, R15, R2, RZ ;  /* 0x000000020f0e7210 */ /* 0x004fca0007f3e0ff */
[----:B----4-:R-:W-:Y:S02]  /*f3c0*/  IMAD.X R15, R3, 0x1, R0, P1 ;  /* 0x00000001030f7824 */ /* 0x010fe400008e0600 */
[----:B------:R-:W2:Y:S04]  /*f3d0*/  LDL R3, [R1+0x4ec] ;  /* 0x0004ec0001037983 */ /* 0x000ea80000100800 */
[----:B------:R-:W4:Y:S04]  /*f3e0*/  @!P0 LDG.E.U16 R25, [R14.64] ;  /* 0x000000060e198981 */ /* 0x000f28000c1e1500 */
[----:B----4-:R0:W-:Y:S04]  /*f3f0*/  STL [R1+0x8], R25 ;  /* 0x0000081901007387 */ /* 0x0101e80000100800 */
[----:B0-----:R-:W4:Y:S04]  /*f400*/  LDL.LU R25, [R1+0x104c] ;  /* 0x00104c0001197983 */ /* 0x001f280000300800 */
[----:B------:R-:W2:Y:S01]  /*f410*/  LDL R15, [R1+0x510] ;  /* 0x00051000010f7983 */ /* 0x000ea20000100800 */
[----:B------:R-:W-:-:S02]  /*f420*/  PRMT R24, RZ, 0x7610, R24 ;  /* 0x00007610ff187816 */ /* 0x000fc40000000018 */
[----:B--2---:R-:W-:-:S05]  /*f430*/  IADD3 R14, P1, R15, R2, RZ ;  /* 0x000000020f0e7210 */ /* 0x004fca0007f3e0ff */
[----:B------:R-:W-:-:S05]  /*f440*/  IMAD.X R15, R22, 0x1, R0, P1 ;  /* 0x00000001160f7824 */ /* 0x000fca00008e0600 */
[----:B------:R-:W2:Y:S04]  /*f450*/  @!P0 LDG.E.U16 R24, [R14.64] ;  /* 0x000000060e188981 */ /* 0x000ea8000c1e1500 */
[----:B--2---:R0:W-:Y:S04]  /*f460*/  STL [R1+0x4], R24 ;  /* 0x0000041801007387 */ /* 0x0041e80000100800 */
[----:B0-----:R-:W2:Y:S04]  /*f470*/  LDL.LU R24, [R1+0x1048] ;  /* 0x0010480001187983 */ /* 0x001ea80000300800 */
[----:B------:R-:W2:Y:S01]  /*f480*/  LDL R15, [R1+0x26c] ;  /* 0x00026c00010f7983 */ /* 0x000ea20000100800 */
[----:B------:R-:W-:-:S02]  /*f490*/  IADD3 R14, P1, R28, R2, RZ ;  /* 0x000000021c0e7210 */ /* 0x000fc40007f3e0ff */
[----:B------:R-:W-:-:S03]  /*f4a0*/  PRMT R23, RZ, 0x7610, R23 ;  /* 0x00007610ff177816 */ /* 0x000fc60000000017 */
[----:B--2---:R-:W-:-:S05]  /*f4b0*/  IMAD.X R15, R15, 0x1, R0, P1 ;  /* 0x000000010f0f7824 */ /* 0x004fca00008e0600 */
[----:B------:R-:W2:Y:S04]  /*f4c0*/  @!P0 LDG.E.U16 R23, [R14.64] ;  /* 0x000000060e178981 */ /* 0x000ea8000c1e1500 */
[----:B--2---:R0:W-:Y:S04]  /*f4d0*/  STL [R1], R23 ;  /* 0x0000001701007387 */ /* 0x0041e80000100800 */
[----:B0-----:R-:W2:Y:S04]  /*f4e0*/  LDL.LU R23, [R1+0x1044] ;  /* 0x0010440001177983 */ /* 0x001ea80000300800 */
[----:B------:R-:W2:Y:S04]  /*f4f0*/  LDL R15, [R1+0x5cc] ;  /* 0x0005cc00010f7983 */ /* 0x000ea80000100800 */
[----:B------:R-:W0:Y:S01]  /*f500*/  S2R R22, SR_TID.X ;  /* 0x0000000000167919 */ /* 0x000e220000002100 */
[----:B--2---:R-:W-:-:S03]  /*f510*/  IADD3 R14, P1, R15, R2, RZ ;  /* 0x000000020f0e7210 */ /* 0x004fc60007f3e0ff */
[----:B------:R-:W2:Y:S01]  /*f520*/  LDL R15, [R1+0x4fc] ;  /* 0x0004fc00010f7983 */ /* 0x000ea20000100800 */
[C---:B0-----:R-:W-:Y:S01]  /*f530*/  LOP3.LUT R28, R22.reuse, 0xc0, RZ, 0xc0, !PT ;  /* 0x000000c0161c7812 */ /* 0x041fe200078ec0ff */
[----:B------:R-:W-:Y:S01]  /*f540*/  IMAD.SHL.U32 R22, R22, 0x2, RZ ;  /* 0x0000000216167824 */ /* 0x000fe200078e00ff */
[----:B---3--:R-:W-:Y:S02]  /*f550*/  PRMT R27, RZ, 0x7610, R27 ;  /* 0x00007610ff1b7816 */ /* 0x008fe4000000001b */
[----:B------:R-:W-:-:S04]  /*f560*/  SHF.R.U32.HI R28, RZ, 0x2, R28 ;  /* 0x00000002ff1c7819 */ /* 0x000fc8000001161c */
[----:B------:R-:W-:Y:S02]  /*f570*/  LOP3.LUT R28, R28, 0x1fe, R22, 0x78, !PT ;  /* 0x000001fe1c1c7812 */ /* 0x000fe400078e7816 */
[----:B------:R-:W3:Y:S01]  /*f580*/  LDL.LU R22, [R1+0x1040] ;  /* 0x0010400001167983 */ /* 0x000ee20000300800 */
[----:B--2---:R-:W-:-:S05]  /*f590*/  IMAD.X R15, R15, 0x1, R0, P1 ;  /* 0x000000010f0f7824 */ /* 0x004fca00008e0600 */
[----:B------:R0:W2:Y:S04]  /*f5a0*/  @!P0 LDG.E.U16 R27, [R14.64] ;  /* 0x000000060e1b8981 */ /* 0x0000a8000c1e1500 */
[----:B0-----:R-:W2:Y:S01]  /*f5b0*/  LDL R15, [R1+0x388] ;  /* 0x00038800010f7983 */ /* 0x001ea20000100800 */
[----:B------:R-:W-:Y:S02]  /*f5c0*/  IADD3 R14, P1, R3, R2, RZ ;  /* 0x00000002030e7210 */ /* 0x000fe40007f3e0ff */
[----:B------:R-:W-:Y:S01]  /*f5d0*/  PRMT R26, RZ, 0x7610, R26 ;  /* 0x00007610ff1a7816 */ /* 0x000fe2000000001a */
[----:B------:R-:W3:Y:S02]  /*f5e0*/  LDL R3, [R1+0x4c8] ;  /* 0x0004c80001037983 */ /* 0x000ee40000100800 */
[----:B--2---:R-:W-:-:S05]  /*f5f0*/  IMAD.X R15, R15, 0x1, R0, P1 ;  /* 0x000000010f0f7824 */ /* 0x004fca00008e0600 */
[----:B------:R0:W2:Y:S04]  /*f600*/  @!P0 LDG.E.U16 R26, [R14.64] ;  /* 0x000000060e1a8981 */ /* 0x0000a8000c1e1500 */
[----:B0-----:R-:W2:Y:S02]  /*f610*/  LDL R15, [R1+0x5bc] ;  /* 0x0005bc00010f7983 */ /* 0x001ea40000100800 */
[----:B--2---:R-:W-:Y:S02]  /*f620*/  IADD3 R14, P1, R15, R2, RZ ;  /* 0x000000020f0e7210 */ /* 0x004fe40007f3e0ff */
[----:B------:R-:W2:Y:S01]  /*f630*/  LDL R15, [R1+0x4e0] ;  /* 0x0004e000010f7983 */ /* 0x000ea20000100800 */
[----:B----4-:R-:W-:Y:S02]  /*f640*/  PRMT R25, RZ, 0x7610, R25 ;  /* 0x00007610ff197816 */ /* 0x010fe40000000019 */
[----:B--2---:R-:W-:-:S05]  /*f650*/  IMAD.X R15, R15, 0x1, R0, P1 ;  /* 0x000000010f0f7824 */ /* 0x004fca00008e0600 */
[----:B------:R0:W2:Y:S04]  /*f660*/  @!P0 LDG.E.U16 R25, [R14.64] ;  /* 0x000000060e198981 */ /* 0x0000a8000c1e1500 */
[----:B0-----:R-:W4:Y:S04]  /*f670*/  LDL R15, [R1+0x4d4] ;  /* 0x0004d400010f7983 */ /* 0x001f280000100800 */
[----:B--2---:R-:W-:Y:S01]  /*f680*/  STL [R1+0xfe8], R25 ;  /* 0x000fe81901007387 */ /* 0x004fe20000100800 */
[----:B----4-:R-:W-:-:S03]  /*f690*/  IADD3 R14, P1, R15, R2, RZ ;  /* 0x000000020f0e7210 */ /* 0x010fc60007f3e0ff */
[----:B------:R-:W2:Y:S01]  /*f6a0*/  LDL R15, [R1+0x374] ;  /* 0x00037400010f7983 */ /* 0x000ea20000100800 */
[----:B------:R-:W-:Y:S01]  /*f6b0*/  PRMT R24, RZ, 0x7610, R24 ;  /* 0x00007610ff187816 */ /* 0x000fe20000000018 */
[----:B--2---:R-:W-:-:S05]  /*f6c0*/  IMAD.X R15, R15, 0x1, R0, P1 ;  /* 0x000000010f0f7824 */ /* 0x004fca00008e0600 */
[----:B------:R-:W2:Y:S04]  /*f6d0*/  @!P0 LDG.E.U16 R24, [R14.64] ;  /* 0x000000060e188981 */ /* 0x000ea8000c1e1500 */
[----:B--2---:R-:W-:Y:S04]  /*f6e0*/  STL [R1+0xfe4], R24 ;  /* 0x000fe41801007387 */ /* 0x004fe80000100800 */
[----:B------:R-:W2:Y:S01]  /*f6f0*/  LDL R15, [R1+0x368] ;  /* 0x00036800010f7983 */ /* 0x000ea20000100800 */
[----:B---3--:R-:W-:Y:S02]  /*f700*/  IADD3 R14, P1, R3, R2, RZ ;  /* 0x00000002030e7210 */ /* 0x008fe40007f3e0ff */
[----:B------:R-:W-:Y:S01]  /*f710*/  PRMT R23, RZ, 0x7610, R23 ;  /* 0x00007610ff177816 */ /* 0x000fe20000000017 */
[----:B------:R-:W3:Y:S02]  /*f720*/  LDL R3, [R1+0x4a4] ;  /* 0x0004a40001037983 */ /* 0x000ee40000100800 */
        /* <DEDUP_REMOVED lines=8> */
[----:B------:R0:W2:Y:S04]  /*f7b0*/  @!P0 LDG.E.U16 R22, [R14.64] ;  /* 0x000000060e168981 */ /* 0x0000a8000c1e1500 */
[----:B0-----:R-:W4:Y:S04]  /*f7c0*/  LDL R15, [R1+0x354] ;  /* 0x00035400010f7983 */ /* 0x001f280000100800 */
[----:B------:R-:W-:Y:S01]  /*f7d0*/  STS.U16 [R28+0x10000], R13 ;  /* 0x0100000d1c007388 */ /* 0x000fe20000000400 */
[----:B----4-:R-:W-:-:S03]  /*f7e0*/  IADD3 R14, P1, R15, R2, RZ ;  /* 0x000000020f0e7210 */ /* 0x010fc60007f3e0ff */
[----:B------:R-:W4:Y:S04]  /*f7f0*/  LDL R15, [R1+0x254] ;  /* 0x00025400010f7983 */ /* 0x000f280000100800 */
[----:B------:R-:W-:Y:S04]  /*f800*/  STS.U16 [R28+0x10400], R16 ;  /* 0x010400101c007388 */ /* 0x000fe80000000400 */
[----:B------:R-:W-:Y:S04]  /*f810*/  STS.U16 [R28+0x10800], R17 ;  /* 0x010800111c007388 */ /* 0x000fe80000000400 */
[----:B------:R-:W-:Y:S04]  /*f820*/  STS.U16 [R28+0x10c00], R18 ;  /* 0x010c00121c007388 */ /* 0x000fe80000000400 */
[----:B------:R0:W-:Y:S02]  /*f830*/  STS.U16 [R28+0x11000], R19 ;  /* 0x011000131c007388 */ /* 0x0001e40000000400 */
[----:B0-----:R-:W-:Y:S01]  /*f840*/  PRMT R19, RZ, 0x7610, R19 ;  /* 0x00007610ff137816 */ /* 0x001fe20000000013 */
[----:B----4-:R-:W-:-:S05]  /*f850*/  IMAD.X R15, R15, 0x1, R0, P1 ;  /* 0x000000010f0f7824 */ /* 0x010fca00008e0600 */
[----:B------:R0:W4:Y:S04]  /*f860*/  @!P0 LDG.E.U16 R19, [R14.64] ;  /* 0x000000060e138981 */ /* 0x000128000c1e1500 */
[----:B0-----:R-:W2:Y:S01]  /*f870*/  LDL R15, [R1+0x5a0] ;  /* 0x0005a000010f7983 */ /* 0x001ea20000100800 */
[----:B------:R-:W-:Y:S02]  /*f880*/  PRMT R18, RZ, 0x7610, R18 ;  /* 0x00007610ff127816 */ /* 0x000fe40000000012 */
[----:B--2---:R-:W-:-:S05]  /*f890*/  IADD3 R14, P1, R15, R2, RZ ;  /* 0x000000020f0e7210 */ /* 0x004fca0007f3e0ff */
[----:B---3--:R-:W-:Y:S01]  /*f8a0*/  IMAD.X R15, R3, 0x1, R0, P1 ;  /* 0x00000001030f7824 */ /* 0x008fe200008e0600 */
[----:B------:R-:W-:Y:S01]  /*f8b0*/  PRMT R17, RZ, 0x7610, R17 ;  /* 0x00007610ff117816 */ /* 0x000fe20000000011 */
[----:B------:R-:W-:Y:S04]  /*f8c0*/  STS.U16 [R28+0x11400], R20 ;  /* 0x011400141c007388 */ /* 0x000fe80000000400 */
[----:B------:R0:W2:Y:S04]  /*f8d0*/  @!P0 LDG.E.U16 R18, [R14.64] ;  /* 0x000000060e128981 */ /* 0x0000a8000c1e1500 */
[----:B------:R-:W3:Y:S04]  /*f8e0*/  LDL R3, [R1+0x240] ;  /* 0x0002400001037983 */ /* 0x000ee80000100800 */
[----:B0-----:R-:W2:Y:S02]  /*f8f0*/  LDL R15, [R1+0x494] ;  /* 0x00049400010f7983 */ /* 0x001ea40000100800 */
[----:B--2---:R-:W-:-:S02]  /*f900*/  IADD3 R14, P1, R15, R2, RZ ;  /* 0x000000020f0e7210 */ /* 0x004fc40007f3e0ff */
[----:B------:R-:W2:Y:S03]  /*f910*/  LDL R15, [R1+0x340] ;  /* 0x00034000010f7983 */ /* 0x000ea60000100800 */
[----:B--2---:R-:W-:-:S05]  /*f920*/  IMAD.X R15, R15, 0x1, R0, P1 ;  /* 0x000000010f0f7824 */ /* 0x004fca00008e0600 */
[----:B------:R0:W2:Y:S04]  /*f930*/  @!P0 LDG.E.U16 R17, [R14.64] ;  /* 0x000000060e118981 */ /* 0x0000a8000c1e1500 */
[----:B0-----:R-:W2:Y:S02]  /*f940*/  LDL R15, [R1+0x594] ;  /* 0x00059400010f7983 */ /* 0x001ea40000100800 */
[----:B--2---:R-:W-:Y:S02]  /*f950*/  IADD3 R14, P1, R15, R2, RZ ;  /* 0x000000020f0e7210 */ /* 0x004fe40007f3e0ff */
[----:B------:R-:W2:Y:S04]  /*f960*/  LDL R15, [R1+0x488] ;  /* 0x00048800010f7983 */ /* 0x000ea80000100800 */
[----:B------:R-:W-:Y:S04]  /*f970*/  STS.U16 [R28+0x11800], R21 ;  /* 0x011800151c007388 */ /* 0x000fe80000000400 */
[----:B------:R-:W-:Y:S04]  /*f980*/  STS.U16 [R28+0x11c00], R7 ;  /* 0x011c00071c007388 */ /* 0x000fe80000000400 */
[----:B------:R0:W-:Y:S02]  /*f990*/  STS.U16 [R28+0x12000], R6 ;  /* 0x012000061c007388 */ /* 0x0001e40000000400 */
[----:B0-----:R-:W-:Y:S01]  /*f9a0*/  PRMT R6, RZ, 0x7610, R6 ;  /* 0x00007610ff067816 */ /* 0x001fe20000000006 */
[----:B--2---:R-:W-:-:S05]  /*f9b0*/  IMAD.X R15, R15, 0x1, R0, P1 ;  /* 0x000000010f0f7824 */ /* 0x004fca00008e0600 */
[----:B------:R0:W2:Y:S04]  /*f9c0*/  @!P0 LDG.E.U16 R6, [R14.64] ;  /* 0x000000060e068981 */ /* 0x0000a8000c1e1500 */
[----:B0-----:R-:W2:Y:S02]  /*f9d0*/  LDL R15, [R1+0x47c] ;  /* 0x00047c00010f7983 */ /* 0x001ea40000100800 */
[----:B--2---:R-:W-:Y:S02]  /*f9e0*/  IADD3 R14, P1, R15, R2, RZ ;  /* 0x000000020f0e7210 */ /* 0x004fe40007f3e0ff */
[----:B------:R-:W2:Y:S04]  /*f9f0*/  LDL R15, [R1+0x32c] ;  /* 0x00032c00010f7983 */ /* 0x000ea80000100800 */
[----:B------:R0:W-:Y:S02]  /*fa00*/  STS.U16 [R28+0x12400], R5 ;  /* 0x012400051c007388 */ /* 0x0001e40000000400 */
[----:B0-----:R-:W-:Y:S01]  /*fa10*/  PRMT R5, RZ, 0x7610, R5 ;  /* 0x00007610ff057816 */ /* 0x001fe20000000005 */
[----:B--2---:R-:W-:-:S05]  /*fa20*/  IMAD.X R15, R15, 0x1, R0, P1 ;  /* 0x000000010f0f7824 */ /* 0x004fca00008e0600 */
[----:B------:R0:W2:Y:S04]  /*fa30*/  @!P0 LDG.E.U16 R5, [R14.64] ;  /* 0x000000060e058981 */ /* 0x0000a8000c1e1500 */
[----:B0-----:R-:W2:Y:S01]  /*fa40*/  LDL R15, [R1+0x320] ;  /* 0x00032000010f7983 */ /* 0x001ea20000100800 */
[----:B------:R-:W-:Y:S02]  /*fa50*/  PRMT R13, RZ, 0x7610, R13 ;  /* 0x00007610ff0d7816 */ /* 0x000fe4000000000d */
[----:B--2---:R-:W-:-:S05]  /*fa60*/  IADD3 R14, P1, R15, R2, RZ ;  /* 0x000000020f0e7210 */ /* 0x004fca0007f3e0ff */
[----:B---3--:R-:W-:Y:S01]  /*fa70*/  IMAD.X R15, R3, 0x1, R0, P1 ;  /* 0x00000001030f7824 */ /* 0x008fe200008e0600 */
[----:B------:R-:W-:Y:S04]  /*fa80*/  STS.U16 [R28+0x12800], R4 ;  /* 0x012800041c007388 */ /* 0x000fe80000000400 */
[----:B------:R0:W2:Y:S01]  /*fa90*/  @!P0 LDG.E.U16 R13, [R14.64] ;  /* 0x000000060e0d8981 */ /* 0x0000a2000c1e1500 */
[----:B------:R-:W-:-:S03]  /*faa0*/  PRMT R7, RZ, 0x7610, R7 ;  /* 0x00007610ff077816 */ /* 0x000fc60000000007 */
[----:B------:R-:W3:Y:S04]  /*fab0*/  LDL R3, [R1+0x574] ;  /* 0x0005740001037983 */ /* 0x000ee80000100800 */
[----:B0-----:R-:W2:Y:S02]  /*fac0*/  LDL R15, [R1+0x584] ;  /* 0x00058400010f7983 */ /* 0x001ea40000100800 */
[----:B--2---:R-:W-:Y:S02]  /*fad0*/  IADD3 R14, P1, R15, R2, RZ ;  /* 0x000000020f0e7210 */ /* 0x004fe40007f3e0ff */
[----:B------:R-:W2:Y:S04]  /*fae0*/  LDL R15, [R1+0x468] ;  /* 0x00046800010f7983 */ /* 0x000ea80000100800 */
[----:B------:R0:W-:Y:S02]  /*faf0*/  STS.U16 [R28+0x12c00], R8 ;  /* 0x012c00081c007388 */ /* 0x0001e40000000400 */
[----:B0-----:R-:W-:Y:S01]  /*fb00*/  PRMT R8, RZ, 0x7610, R8 ;  /* 0x00007610ff087816 */ /* 0x001fe20000000008 */
[----:B--2---:R-:W-:-:S05]  /*fb10*/  IMAD.X R15, R15, 0x1, R0, P1 ;  /* 0x000000010f0f7824 */ /* 0x004fca00008e0600 */
[----:B------:R0:W2:Y:S04]  /*fb20*/  @!P0 LDG.E.U16 R8, [R14.64] ;  /* 0x000000060e088981 */ /* 0x0000a8000c1e1500 */
[----:B0-----:R-:W2:Y:S02]  /*fb30*/  LDL R15, [R1+0x45c] ;  /* 0x00045c00010f7983 */ /* 0x001ea40000100800 */
[----:B--2---:R-:W-:Y:S02]  /*fb40*/  IADD3 R14, P1, R15, R2, RZ ;  /* 0x000000020f0e7210 */ /* 0x004fe40007f3e0ff */
[----:B------:R-:W2:Y:S04]  /*fb50*/  LDL R15, [R1+0x30c] ;  /* 0x00030c00010f7983 */ /* 0x000ea80000100800 */
[----:B------:R-:W-:Y:S04]  /*fb60*/  STS.U16 [R28+0x13000], R9 ;  /* 0x013000091c007388 */ /* 0x000fe80000000400 */
[----:B------:R0:W-:Y:S04]  /*fb70*/  STS.U16 [R28+0x13400], R10 ;  /* 0x0134000a1c007388 */ /* 0x0001e80000000400 */
[----:B0-----:R-:W3:Y:S04]  /*fb80*/  LDL R10, [R1+0x230] ;  /* 0x00023000010a7983 */ /* 0x001ee80000100800 */
[----:B------:R0:W-:Y:S04]  /*fb90*/  STS.U16 [R28+0x13800], R11 ;  /* 0x0138000b1c007388 */ /* 0x0001e80000000400 */
[----:B0-----:R-:W3:Y:S01]  /*fba0*/  LDL R11, [R1+0x448] ;  /* 0x00044800010b7983 */ /* 0x001ee20000100800 */
[----:B--2---:R-:W-:-:S05]  /*fbb0*/  IMAD.X R15, R15, 0x1, R0, P1 ;  /* 0x000000010f0f7824 */ /* 0x004fca00008e0600 */
[----:B------:R0:W2:Y:S04]  /*fbc0*/  @!P0 LDG.E.U16 R7, [R14.64] ;  /* 0x000000060e078981 */ /* 0x0000a8000c1e1500 */
[----:B0-----:R-:W2:Y:S04]  /*fbd0*/  LDL R15, [R1+0x300] ;  /* 0x00030000010f7983 */ /* 0x001ea80000100800 */
[----:B------:R-:W0:Y:S01]  /*fbe0*/  S2R R28, SR_TID.X ;  /* 0x00000000001c7919 */ /* 0x000e220000002100 */
[----:B------:R-:W-:Y:S02]  /*fbf0*/  PRMT R9, RZ, 0x7610, R9 ;  /* 0x00007610ff097816 */ /* 0x000fe40000000009 */
[----:B0-----:R-:W-:-:S02]  /*fc00*/  LOP3.LUT R28, R28, 0xc0, RZ, 0xc0, !PT ;  /* 0x000000c01c1c7812 */ /* 0x001fc400078ec0ff */
[----:B--2---:R-:W-:-:S05]  /*fc10*/  IADD3 R14, P1, R15, R2, RZ ;  /* 0x000000020f0e7210 */ /* 0x004fca0007f3e0ff */
[--C-:B---3--:R-:W-:Y:S01]  /*fc20*/  IMAD.X R15, R10, 0x1, R0.reuse, P1 ;  /* 0x000000010a0f7824 */ /* 0x108fe200008e0600 */
[----:B------:R-:W-:Y:S02]  /*fc30*/  IADD3 R10, P1, R3, R2, RZ ;  /* 0x00000002030a7210 */ /* 0x000fe40007f3e0ff */
[----:B------:R-:W0:Y:S04]  /*fc40*/  S2R R3, SR_TID.X ;  /* 0x0000000000037919 */ /* 0x000e280000002100 */
[----:B------:R1:W2:Y:S01]  /*fc50*/  @!P0 LDG.E.U16 R9, [R14.64] ;  /* 0x000000060e098981 */ /* 0x0002a2000c1e1500 */
[----:B------:R-:W-:Y:S01]  /*fc60*/  IMAD.X R11, R11, 0x1, R0, P1 ;  /* 0x000000010b0b7824 */ /* 0x000fe200008e0600 */
[----:B-1----:R-:W-:-:S06]  /*fc70*/  PRMT R15, RZ, 0x7610, R15 ;  /* 0x00007610ff0f7816 */ /* 0x002fcc000000000f */
[----:B------:R0:W3:Y:S02]  /*fc80*/  @!P0 LDG.E.U16 R15, [R10.64] ;  /* 0x000000060a0f8981 */ /* 0x0000e4000c1e1500 */
[----:B0-----:R-:W-:Y:S01]  /*fc90*/  IMAD.SHL.U32 R10, R3, 0x2, RZ ;  /* 0x00000002030a7824 */ /* 0x001fe200078e00ff */
[----:B------:R-:W-:-:S04]  /*fca0*/  SHF.R.U32.HI R11, RZ, 0x2, R28 ;  /* 0x00000002ff0b7819 */ /* 0x000fc8000001161c */
[----:B------:R-:W-:Y:S02]  /*fcb0*/  LOP3.LUT R10, R11, 0x1fe, R10, 0x78, !PT ;  /* 0x000001fe0b0a7812 */ /* 0x000fe400078e780a */
[----:B------:R-:W2:Y:S04]  /*fcc0*/  LDL R11, [R1+0x43c] ;  /* 0x00043c00010b7983 */ /* 0x000ea80000100800 */
[----:B------:R2:W-:Y:S04]  /*fcd0*/  STS.U16 [R10+0x13c00], R12 ;  /* 0x013c000c0a007388 */ /* 0x0005e80000000400 */
[----:B------:R-:W0:Y:S01]  /*fce0*/  S2R R28, SR_TID.X ;  /* 0x00000000001c7919 */ /* 0x000e220000002100 */
[----:B--2---:R-:W-:-:S03]  /*fcf0*/  IADD3 R10, P1, R11, R2, RZ ;  /* 0x000000020b0a7210 */ /* 0x004fc60007f3e0ff */
[----:B------:R-:W2:Y:S01]  /*fd00*/  LDL R11, [R1+0x2ec] ;  /* 0x0002ec00010b7983 */ /* 0x000ea20000100800 */
[----:B------:R-:W-:Y:S01]  /*fd10*/  LOP3.LUT R3, R3, 0xc0, RZ, 0xc0, !PT ;  /* 0x000000c003037812 */ /* 0x000fe200078ec0ff */
[----:B0-----:R-:W-:Y:S01]  /*fd20*/  IMAD.SHL.U32 R28, R28, 0x2, RZ ;  /* 0x000000021c1c7824 */ /* 0x001fe200078e00ff */
[----:B------:R-:W-:Y:S02]  /*fd30*/  PRMT R16, RZ, 0x7610, R16 ;  /* 0x00007610ff107816 */ /* 0x000fe40000000010 */
[----:B------:R-:W-:-:S04]  /*fd40*/  SHF.R.U32.HI R3, RZ, 0x2, R3 ;  /* 0x00000002ff037819 */ /* 0x000fc80000011603 */
[----:B------:R-:W-:Y:S02]  /*fd50*/  LOP3.LUT R3, R3, 0x1fe, R28, 0x78, !PT ;  /* 0x000001fe03037812 */ /* 0x000fe400078e781c */
[----:B------:R-:W3:Y:S01]  /*fd60*/  LDL.LU R28, [R1+0x103c] ;  /* 0x00103c00011c7983 */ /* 0x000ee20000300800 */
[----:B--2---:R-:W-:-:S05]  /*fd70*/  IMAD.X R11, R11, 0x1, R0, P1 ;  /* 0x000000010b0b7824 */ /* 0x004fca00008e0600 */
[----:B------:R0:W2:Y:S04]  /*fd80*/  @!P0 LDG.E.U16 R16, [R10.64] ;  /* 0x000000060a108981 */ /* 0x0000a8000c1e1500 */
[----:B0-----:R-:W2:Y:S04]  /*fd90*/  LDL.LU R10, [R1+0x28] ;  /* 0x00002800010a7983 */ /* 0x001ea80000300800 */
[----:B------:R-:W3:Y:S01]  /*fda0*/  LDL R11, [R1+0x2e0] ;  /* 0x0002e000010b7983 */ /* 0x000ee20000100800 */
[----:B------:R-:W-:-:S05]  /*fdb0*/  LOP3.LUT R3, R3, 0x40, RZ, 0x3c, !PT ;  /* 0x0000004003037812 */ /* 0x000fca00078e3cff */
[----:B--2---:R3:W-:Y:S02]  /*fdc0*/  STS.U16 [R3+0x10200], R10 ;  /* 0x0102000a03007388 */ /* 0x0047e40000000400 */
[----:B---3--:R-:W-:Y:S02]  /*fdd0*/  IADD3 R10, P1, R11, R2, RZ ;  /* 0x000000020b0a7210 */ /* 0x008fe40007f3e0ff */
[----:B------:R-:W2:Y:S01]  /*fde0*/  LDL R11, [R1+0x220] ;  /* 0x00022000010b7983 */ /* 0x000ea20000100800 */
[----:B------:R-:W-:Y:S02]  /*fdf0*/  PRMT R14, RZ, 0x7610, R14 ;  /* 0x00007610ff0e7816 */ /* 0x000fe4000000000e */
[----:B--2---:R-:W-:-:S05]  /*fe00*/  IMAD.X R11, R11, 0x1, R0, P1 ;  /* 0x000000010b0b7824 */ /* 0x004fca00008e0600 */
[----:B------:R0:W2:Y:S04]  /*fe10*/  @!P0 LDG.E.U16 R14, [R10.64] ;  /* 0x000000060a0e8981 */ /* 0x0000a8000c1e1500 */
[----:B0-----:R-:W3:Y:S04]  /*fe20*/  LDL.LU R10, [R1+0x30] ;  /* 0x00003000010a7983 */ /* 0x001ee80000300800 */
[----:B------:R-:W2:Y:S04]  /*fe30*/  LDL R11, [R1+0x564] ;  /* 0x00056400010b7983 */ /* 0x000ea80000100800 */
[----:B---3--:R2:W-:Y:S02]  /*fe40*/  STS.U16 [R3+0x10600], R10 ;  /* 0x0106000a03007388 */ /* 0x0085e40000000400 */
[----:B--2---:R-:W-:-:S02]  /*fe50*/  IADD3 R10, P1, R11, R2, RZ ;  /* 0x000000020b0a7210 */ /* 0x004fc40007f3e0ff */
        /* <DEDUP_REMOVED lines=11> */
[----:B------:R-:W2:Y:S04]  /*ff10*/  @!P0 LDG.E.U16 R29, [R10.64] ;  /* 0x000000060a1d8981 */ /* 0x000ea8000c1e1500 */
[----:B--2---:R0:W-:Y:S04]  /*ff20*/  STL [R1+0x30], R29 ;  /* 0x0000301d01007387 */ /* 0x0041e80000100800 */
[----:B0-----:R-:W2:Y:S04]  /*ff30*/  LDL.LU R29, [R1+0x1038] ;  /* 0x00103800011d7983 */ /* 0x001ea80000300800 */
[----:B------:R-:W3:Y:S04]  /*ff40*/  LDL.LU R10, [R1+0x3c] ;  /* 0x00003c00010a7983 */ /* 0x000ee80000300800 */
        /* <DEDUP_REMOVED lines=121> */
[----:B---3--:R0:W-:Y:S04]  /*106e0*/  STS.U16 [R3+0x13e00], R10 ;  /* 0x013e000a03007388 */ /* 0x0081e80000000400 */
[----:B0-----:R-:W3:Y:S01]  /*106f0*/  LDL.LU R3, [R1+0x1004] ;  /* 0x0010040001037983 */ /* 0x001ee20000300800 */
[----:B--2---:R-:W-:-:S03]  /*10700*/  IADD3 R10, P1, R11, R2, RZ ;  /* 0x000000020b0a7210 */ /* 0x004fc60007f3e0ff */
[----:B------:R-:W2:Y:S01]  /*10710*/  LDL R11, [R1+0x4f8] ;  /* 0x0004f800010b7983 */ /* 0x000ea20000100800 */
[----:B---3--:R-:W-:Y:S01]  /*10720*/  PRMT R3, RZ, 0x7610, R3 ;  /* 0x00007610ff037816 */ /* 0x008fe20000000003 */
[----:B--2---:R-:W-:-:S05]  /*10730*/  IMAD.X R11, R11, 0x1, R0, P1 ;  /* 0x000000010b0b7824 */ /* 0x004fca00008e0600 */
[----:B------:R-:W2:Y:S04]  /*10740*/  @!P0 LDG.E.U16 R3, [R10.64] ;  /* 0x000000060a038981 */ /* 0x000ea8000c1e1500 */
[----:B--2---:R0:W-:Y:S04]  /*10750*/  STL [R1+0x24], R3 ;  /* 0x0000240301007387 */ /* 0x0041e80000100800 */
[----:B0-----:R-:W2:Y:S04]  /*10760*/  LDL.LU R3, [R1+0x1000] ;  /* 0x0010000001037983 */ /* 0x001ea80000300800 */
[----:B------:R-:W2:Y:S04]  /*10770*/  LDL.LU R10, [R1+0x10] ;  /* 0x00001000010a7983 */ /* 0x000ea80000300800 */
[----:B------:R-:W3:Y:S04]  /*10780*/  LDL R11, [R1+0x5c0] ;  /* 0x0005c000010b7983 */ /* 0x000ee80000100800 */
[----:B--2---:R3:W-:Y:S02]  /*10790*/  STS.U16 [R3], R10 ;  /* 0x0000000a03007388 */ /* 0x0047e40000000400 */
[----:B---3--:R-:W-:-:S02]  /*107a0*/  IADD3 R10, P1, R11, R2, RZ ;  /* 0x000000020b0a7210 */ /* 0x008fc40007f3e0ff */
        /* <DEDUP_REMOVED lines=36> */
[----:B------:R-:W3:Y:S04]  /*109f0*/  LDL.LU R10, [R1] ;  /* 0x00000000010a7983 */ /* 0x000ee80000300800 */
        /* <DEDUP_REMOVED lines=9> */
[----:B------:R-:W3:Y:S02]  /*10a90*/  LDL R11, [R1+0x5a4] ;  /* 0x0005a400010b7983 */ /* 0x000ee40000100800 */
[----:B---3--:R-:W-:-:S02]  /*10aa0*/  IADD3 R10, P1, R11, R2, RZ ;  /* 0x000000020b0a7210 */ /* 0x008fc40007f3e0ff */
[----:B------:R-:W3:Y:S01]  /*10ab0*/  LDL R11, [R1+0x4ac] ;  /* 0x0004ac00010b7983 */ /* 0x000ee20000100800 */
[----:B--2---:R-:W-:Y:S02]  /*10ac0*/  PRMT R29, RZ, 0x7610, R29 ;  /* 0x00007610ff1d7816 */ /* 0x004fe4000000001d */
[----:B---3--:R-:W-:-:S05]  /*10ad0*/  IMAD.X R11, R11, 0x1, R0, P1 ;  /* 0x000000010b0b7824 */ /* 0x008fca00008e0600 */
[----:B------:R0:W2:Y:S04]  /*10ae0*/  @!P0 LDG.E.U16 R29, [R10.64] ;  /* 0x000000060a1d8981 */ /* 0x0000a8000c1e1500 */
[----:B0-----:R-:W3:Y:S04]  /*10af0*/  LDL R11, [R1+0x4a0] ;  /* 0x0004a000010b7983 */ /* 0x001ee80000100800 */
[----:B--2---:R0:W-:Y:S01]  /*10b00*/  STL [R1+0xc], R29 ;  /* 0x00000c1d01007387 */ /* 0x0041e20000100800 */
[----:B---3--:R-:W-:-:S03]  /*10b10*/  IADD3 R10, P1, R11, R2, RZ ;  /* 0x000000020b0a7210 */ /* 0x008fc60007f3e0ff */
[----:B0-----:R-:W2:Y:S04]  /*10b20*/  LDL R29, [R1+0x244] ;  /* 0x00024400011d7983 */ /* 0x001ea80000100800 */
[----:B------:R-:W3:Y:S01]  /*10b30*/  LDL R11, [R1+0x348] ;  /* 0x00034800010b7983 */ /* 0x000ee20000100800 */
[----:B------:R-:W-:Y:S01]  /*10b40*/  PRMT R25, RZ, 0x7610, R25 ;  /* 0x00007610ff197816 */ /* 0x000fe20000000019 */
[----:B---3--:R-:W-:-:S05]  /*10b50*/  IMAD.X R11, R11, 0x1, R0, P1 ;  /* 0x000000010b0b7824 */ /* 0x008fca00008e0600 */
        /* <DEDUP_REMOVED lines=11> */
[----:B------:R-:W2:Y:S02]  /*10c10*/  LDL R11, [R1+0x484] ;  /* 0x00048400010b7983 */ /* 0x000ea40000100800 */
[----:B--2---:R-:W-:-:S02]  /*10c20*/  IADD3 R10, P1, R11, R2, RZ ;  /* 0x000000020b0a7210 */ /* 0x004fc40007f3e0ff */
[----:B------:R-:W2:Y:S01]  /*10c30*/  LDL R11, [R1+0x334] ;  /* 0x00033400010b7983 */ /* 0x000ea20000100800 */
[----:B------:R-:W-:Y:S02]  /*10c40*/  PRMT R23, RZ, 0x7610, R23 ;  /* 0x00007610ff177816 */ /* 0x000fe40000000017 */
[----:B--2---:R-:W-:-:S05]  /*10c50*/  IMAD.X R11, R11, 0x1, R0, P1 ;  /* 0x000000010b0b7824 */ /* 0x004fca00008e0600 */
[----:B------:R-:W2:Y:S04]  /*10c60*/  @!P0 LDG.E.U16 R23, [R10.64] ;  /* 0x000000060a178981 */ /* 0x000ea8000c1e1500 */
[----:B--2---:R0:W-:Y:S04]  /*10c70*/  STL [R1], R23 ;  /* 0x0000001701007387 */ /* 0x0041e80000100800 */
[----:B0-----:R-:W2:Y:S04]  /*10c80*/  LDL.LU R23, [R1+0xfe0] ;  /* 0x000fe00001177983 */ /* 0x001ea80000300800 */
[----:B------:R-:W2:Y:S04]  /*10c90*/  LDL R11, [R1+0x328] ;  /* 0x00032800010b7983 */ /* 0x000ea80000100800 */
[----:B------:R0:W-:Y:S02]  /*10ca0*/  STS.U16 [R3+0x2800], R27 ;  /* 0x0028001b03007388 */ /* 0x0001e40000000400 */
[----:B0-----:R-:W-:-:S02]  /*10cb0*/  PRMT R27, RZ, 0x7610, R27 ;  /* 0x00007610ff1b7816 */ /* 0x001fc4000000001b */
[----:B--2---:R-:W-:-:S05]  /*10cc0*/  IADD3 R10, P1, R11, R2, RZ ;  /* 0x000000020b0a7210 */ /* 0x004fca0007f3e0ff */
[----:B------:R-:W-:Y:S02]  /*10cd0*/  IMAD.X R11, R29, 0x1, R0, P1 ;  /* 0x000000011d0b7824 */ /* 0x000fe400008e0600 */
[----:B------:R-:W2:Y:S04]  /*10ce0*/  LDL R29, [R1+0x470] ;  /* 0x00047000011d7983 */ /* 0x000ea80000100800 */
[----:B------:R0:W2:Y:S04]  /*10cf0*/  @!P0 LDG.E.U16 R27, [R10.64] ;  /* 0x000000060a1b8981 */ /* 0x0000a8000c1e1500 */
[----:B0-----:R-:W3:Y:S04]  /*10d00*/  LDL R11, [R1+0x588] ;  /* 0x00058800010b7983 */ /* 0x001ee80000100800 */
[----:B------:R0:W-:Y:S02]  /*10d10*/  STS.U16 [R3+0x3000], R26 ;  /* 0x0030001a03007388 */ /* 0x0001e40000000400 */
[----:B0-----:R-:W-:-:S02]  /*10d20*/  PRMT R26, RZ, 0x7610, R26 ;  /* 0x00007610ff1a7816 */ /* 0x001fc4000000001a */
[----:B--2---:R-:W-:Y:S04]  /*10d30*/  STL [R1+0xfa4], R27 ;  /* 0x000fa41b01007387 */ /* 0x004fe80000100800 */
[----:B------:R-:W-:Y:S04]  /*10d40*/  STL [R1+0xfa8], R27 ;  /* 0x000fa81b01007387 */ /* 0x000fe80000100800 */
[----:B------:R-:W-:Y:S01]  /*10d50*/  STL [R1+0xfac], R27 ;  /* 0x000fac1b01007387 */ /* 0x000fe20000100800 */
[----:B---3--:R-:W-:-:S03]  /*10d60*/  IADD3 R10, P1, R11, R2, RZ ;  /* 0x000000020b0a7210 */ /* 0x008fc60007f3e0ff */
[----:B------:R-:W-:Y:S04]  /*10d70*/  STL [R1+0xfb0], R27 ;  /* 0x000fb01b01007387 */ /* 0x000fe80000100800 */
[----:B------:R-:W-:Y:S04]  /*10d80*/  STL [R1+0xfb4], R27 ;  /* 0x000fb41b01007387 */ /* 0x000fe80000100800 */
[----:B------:R-:W-:Y:S01]  /*10d90*/  STL [R1+0xfb8], R27 ;  /* 0x000fb81b01007387 */ /* 0x000fe20000100800 */
[----:B------:R-:W-:-:S03]  /*10da0*/  IMAD.X R11, R29, 0x1, R0, P1 ;  /* 0x000000011d0b7824 */ /* 0x000fc600008e0600 */
        /* <DEDUP_REMOVED lines=9> */
[----:B------:R0:W2:Y:S04]  /*10e40*/  @!P0 LDG.E.U16 R26, [R10.64] ;  /* 0x000000060a1a8981 */ /* 0x0000a8000c1e1500 */
[----:B------:R-:W3:Y:S04]  /*10e50*/  LDL R29, [R1+0x450] ;  /* 0x00045000011d7983 */ /* 0x000ee80000100800 */
[----:B0-----:R-:W3:Y:S04]  /*10e60*/  LDL R11, [R1+0x464] ;  /* 0x00046400010b7983 */ /* 0x001ee80000100800 */
[----:B--2---:R-:W-:Y:S01]  /*10e70*/  STL [R1+0xfa0], R26 ;  /* 0x000fa01a01007387 */ /* 0x004fe20000100800 */
[----:B---3--:R-:W-:-:S03]  /*10e80*/  IADD3 R10, P1, R11, R2, RZ ;  /* 0x000000020b0a7210 */ /* 0x008fc60007f3e0ff */
[----:B------:R-:W2:Y:S04]  /*10e90*/  LDL R11, [R1+0x314] ;  /* 0x00031400010b7983 */ /* 0x000ea80000100800 */
[----:B------:R0:W-:Y:S02]  /*10ea0*/  STS.U16 [R3+0x4000], R24 ;  /* 0x0040001803007388 */ /* 0x0001e40000000400 */
[----:B0-----:R-:W-:Y:S02]  /*10eb0*/  PRMT R24, RZ, 0x7610, R24 ;  /* 0x00007610ff187816 */ /* 0x001fe40000000018 */
[----:B----4-:R0:W-:Y:S04]  /*10ec0*/  STS.U16 [R3+0x5800], R19 ;  /* 0x0058001303007388 */ /* 0x0101e80000000400 */
[----:B0-----:R-:W3:Y:S01]  /*10ed0*/  LDL R19, [R1+0x234] ;  /* 0x0002340001137983 */ /* 0x001ee20000100800 */
[----:B--2---:R-:W-:-:S05]  /*10ee0*/  IMAD.X R11, R11, 0x1, R0, P1 ;  /* 0x000000010b0b7824 */ /* 0x004fca00008e0600 */
[----:B------:R0:W2:Y:S04]  /*10ef0*/  @!P0 LDG.E.U16 R24, [R10.64] ;  /* 0x000000060a188981 */ /* 0x0000a8000c1e1500 */
[----:B0-----:R-:W4:Y:S04]  /*10f00*/  LDL R11, [R1+0x308] ;  /* 0x00030800010b7983 */ /* 0x001f280000100800 */
[----:B------:R-:W-:Y:S04]  /*10f10*/  STS.U16 [R3+0x6000], R18 ;  /* 0x0060001203007388 */ /* 0x000fe80000000400 */
[----:B------:R0:W-:Y:S02]  /*10f20*/  STS.U16 [R3+0x4800], R23 ;  /* 0x0048001703007388 */ /* 0x0001e40000000400 */
[----:B0-----:R-:W-:-:S02]  /*10f30*/  PRMT R23, RZ, 0x7610, R23 ;  /* 0x00007610ff177816 */ /* 0x001fc40000000017 */
[----:B--2---:R-:W-:Y:S04]  /*10f40*/  STL [R1+0xf9c], R24 ;  /* 0x000f9c1801007387 */ /* 0x004fe80000100800 */
[----:B------:R-:W2:Y:S01]  /*10f50*/  LDL R18, [R1+0x578] ;  /* 0x0005780001127983 */ /* 0x000ea20000100800 */
[----:B----4-:R-:W-:-:S05]  /*10f60*/  IADD3 R10, P1, R11, R2, RZ ;  /* 0x000000020b0a7210 */ /* 0x010fca0007f3e0ff */
[----:B---3--:R-:W-:Y:S01]  /*10f70*/  IMAD.X R11, R19, 0x1, R0, P1 ;  /* 0x00000001130b7824 */ /* 0x008fe200008e0600 */
[----:B------:R0:W-:Y:S04]  /*10f80*/  STS.U16 [R3+0x5000], R22 ;  /* 0x0050001603007388 */ /* 0x0001e80000000400 */
[----:B------:R2:W3:Y:S04]  /*10f90*/  @!P0 LDG.E.U16 R23, [R10.64] ;  /* 0x000000060a178981 */ /* 0x0004e8000c1e1500 */
[----:B------:R-:W4:Y:S01]  /*10fa0*/  LDL R19, [R1+0x224] ;  /* 0x0002240001137983 */ /* 0x000f220000100800 */
[----:B0-----:R-:W-:-:S02]  /*10fb0*/  PRMT R22, RZ, 0x7610, R22 ;  /* 0x00007610ff167816 */ /* 0x001fc40000000016 */
[----:B--2---:R-:W-:-:S05]  /*10fc0*/  IADD3 R10, P1, R18, R2, RZ ;  /* 0x00000002120a7210 */ /* 0x004fca0007f3e0ff */
[----:B------:R-:W-:-:S05]  /*10fd0*/  IMAD.X R11, R29, 0x1, R0, P1 ;  /* 0x000000011d0b7824 */ /* 0x000fca00008e0600 */
[----:B------:R0:W2:Y:S04]  /*10fe0*/  @!P0 LDG.E.U16 R22, [R10.64] ;  /* 0x000000060a168981 */ /* 0x0000a8000c1e1500 */
[----:B---3--:R-:W-:Y:S04]  /*10ff0*/  STL [R1+0xf98], R23 ;  /* 0x000f981701007387 */ /* 0x008fe80000100800 */
[----:B0-----:R-:W3:Y:S04]  /*11000*/  LDL R11, [R1+0x444] ;  /* 0x00044400010b7983 */ /* 0x001ee80000100800 */
[----:B------:R0:W-:Y:S01]  /*11010*/  STS.U16 [R3+0x7000], R6 ;  /* 0x0070000603007388 */ /* 0x0001e20000000400 */
[----:B------:R-:W-:-:S03]  /*11020*/  PRMT R4, RZ, 0x7610, R4 ;  /* 0x00007610ff047816 */ /* 0x000fc60000000004 */
[----:B------:R-:W2:Y:S01]  /*11030*/  LDL R18, [R1+0x568] ;  /* 0x0005680001127983 */ /* 0x000ea20000100800 */
[----:B------:R-:W-:-:S03]  /*11040*/  PRMT R12, RZ, 0x7610, R12 ;  /* 0x00007610ff0c7816 */ /* 0x000fc6000000000c */
[----:B------:R-:W2:Y:S04]  /*11050*/  LDL R29, [R1+0x430] ;  /* 0x00043000011d7983 */ /* 0x000ea80000100800 */
[----:B0-----:R-:W2:Y:S01]  /*11060*/  LDL R6, [R1+0x2e8] ;  /* 0x0002e80001067983 */ /* 0x001ea20000100800 */
[----:B---3--:R-:W-:-:S03]  /*11070*/  IADD3 R10, P1, R11, R2, RZ ;  /* 0x000000020b0a7210 */ /* 0x008fc60007f3e0ff */
[----:B------:R-:W3:Y:S02]  /*11080*/  LDL R11, [R1+0x2f4] ;  /* 0x0002f400010b7983 */ /* 0x000ee40000100800 */
[----:B---3--:R-:W-:-:S05]  /*11090*/  IMAD.X R11, R11, 0x1, R0, P1 ;  /* 0x000000010b0b7824 */ /* 0x008fca00008e0600 */
[----:B------:R2:W3:Y:S02]  /*110a0*/  @!P0 LDG.E.U16 R4, [R10.64] ;  /* 0x000000060a048981 */ /* 0x0004e4000c1e1500 */
[----:B--2---:R-:W-:-:S05]  /*110b0*/  IADD3 R10, P1, R6, R2, RZ ;  /* 0x00000002060a7210 */ /* 0x004fca0007f3e0ff */
[----:B----4-:R-:W-:-:S05]  /*110c0*/  IMAD.X R11, R19, 0x1, R0, P1 ;  /* 0x00000001130b7824 */ /* 0x010fca00008e0600 */
[----:B------:R0:W2:Y:S01]  /*110d0*/  @!P0 LDG.E.U16 R12, [R10.64] ;  /* 0x000000060a0c8981 */ /* 0x0000a2000c1e1500 */
[----:B------:R-:W-:-:S05]  /*110e0*/  IADD3 R18, P1, R18, R2, RZ ;  /* 0x0000000212127210 */ /* 0x000fca0007f3e0ff */
[----:B------:R-:W-:Y:S01]  /*110f0*/  IMAD.X R19, R29, 0x1, R0, P1 ;  /* 0x000000011d137824 */ /* 0x000fe200008e0600 */
[----:B0-----:R-:W-:-:S06]  /*11100*/  PRMT R11, RZ, 0x7610, R11 ;  /* 0x00007610ff0b7816 */ /* 0x001fcc000000000b */
[----:B------:R0:W4:Y:S04]  /*11110*/  @!P0 LDG.E.U16 R11, [R18.64] ;  /* 0x00000006120b8981 */ /* 0x000128000c1e1500 */
[----:B---3--:R-:W-:Y:S04]  /*11120*/  STL [R1+0xf94], R4 ;  /* 0x000f940401007387 */ /* 0x008fe80000100800 */
[----:B------:R-:W3:Y:S04]  /*11130*/  LDL R6, [R1+0x2c8] ;  /* 0x0002c80001067983 */ /* 0x000ee80000100800 */
[----:B--2---:R-:W-:Y:S04]  /*11140*/  STL [R1+0xf90], R12 ;  /* 0x000f900c01007387 */ /* 0x004fe80000100800 */
[----:B0-----:R-:W2:Y:S04]  /*11150*/  LDL R19, [R1+0x424] ;  /* 0x0004240001137983 */ /* 0x001ea80000100800 */
[----:B------:R-:W3:Y:S04]  /*11160*/  LDL R29, [R1+0x410] ;  /* 0x00041000011d7983 */ /* 0x000ee80000100800 */
[----:B----4-:R-:W-:Y:S01]  /*11170*/  STL [R1+0xf8c], R11 ;  /* 0x000f8c0b01007387 */ /* 0x010fe20000100800 */
[----:B--2---:R-:W-:-:S03]  /*11180*/  IADD3 R18, P1, R19, R2, RZ ;  /* 0x0000000213127210 */ /* 0x004fc60007f3e0ff */
[----:B------:R-:W2:Y:S01]  /*11190*/  LDL R19, [R1+0x2d4] ;  /* 0x0002d40001137983 */ /* 0x000ea20000100800 */
[----:B------:R-:W-:Y:S01]  /*111a0*/  PRMT R10, RZ, 0x7610, R10 ;  /* 0x00007610ff0a7816 */ /* 0x000fe2000000000a */
[----:B--2---:R-:W-:-:S05]  /*111b0*/  IMAD.X R19, R19, 0x1, R0, P1 ;  /* 0x0000000113137824 */ /* 0x004fca00008e0600 */
[----:B------:R-:W2:Y:S04]  /*111c0*/  @!P0 LDG.E.U16 R10, [R18.64] ;  /* 0x00000006120a8981 */ /* 0x000ea8000c1e1500 */
[----:B------:R0:W-:Y:S04]  /*111d0*/  STS.U16 [R3+0x9000], R7 ;  /* 0x0090000703007388 */ /* 0x0001e80000000400 */
[----:B--2---:R-:W-:Y:S04]  /*111e0*/  STL [R1+0xf88], R10 ;  /* 0x000f880a01007387 */ /* 0x004fe80000100800 */
[----:B0-----:R-:W2:Y:S01]  /*111f0*/  LDL R7, [R1+0x214] ;  /* 0x0002140001077983 */ /* 0x001ea20000100800 */
[----:B---3--:R-:W-:-:S02]  /*11200*/  IADD3 R6, P1, R6, R2, RZ ;  /* 0x0000000206067210 */ /* 0x008fc40007f3e0ff */
[----:B------:R-:W-:-:S03]  /*11210*/  PRMT R19, RZ, 0x7610, R19 ;  /* 0x00007610ff137816 */ /* 0x000fc60000000013 */
[----:B--2---:R-:W-:-:S05]  /*11220*/  IMAD.X R7, R7, 0x1, R0, P1 ;  /* 0x0000000107077824 */ /* 0x004fca00008e0600 */
[----:B------:R0:W2:Y:S04]  /*11230*/  @!P0 LDG.E.U16 R19, [R6.64] ;  /* 0x0000000606138981 */ /* 0x0000a8000c1e1500 */
[----:B0-----:R-:W3:Y:S01]  /*11240*/  LDL R7, [R1+0x558] ;  /* 0x0005580001077983 */ /* 0x001ee20000100800 */
[----:B------:R-:W-:Y:S02]  /*11250*/  PRMT R20, RZ, 0x7610, R20 ;  /* 0x00007610ff147816 */ /* 0x000fe40000000014 */
[----:B---3--:R-:W-:-:S05]  /*11260*/  IADD3 R6, P1, R7, R2, RZ ;  /* 0x0000000207067210 */ /* 0x008fca0007f3e0ff */
[----:B------:R-:W-:-:S05]  /*11270*/  IMAD.X R7, R29, 0x1, R0, P1 ;  /* 0x000000011d077824 */ /* 0x000fca00008e0600 */
[----:B------:R0:W3:Y:S04]  /*11280*/  @!P0 LDG.E.U16 R20, [R6.64] ;  /* 0x0000000606148981 */ /* 0x0000e8000c1e1500 */
[----:B--2---:R-:W-:Y:S04]  /*11290*/  STL [R1+0xf84], R19 ;  /* 0x000f841301007387 */ /* 0x004fe80000100800 */
[----:B------:R-:W2:Y:S04]  /*112a0*/  LDL R29, [R1+0x3f0] ;  /* 0x0003f000011d7983 */ /* 0x000ea80000100800 */
[----:B0-----:R-:W4:Y:S04]  /*112b0*/  LDL R7, [R1+0x404] ;  /* 0x0004040001077983 */ /* 0x001f280000100800 */
[----:B------:R0:W-:Y:S04]  /*112c0*/  STS.U16 [R3+0xa000], R15 ;  /* 0x00a0000f03007388 */ /* 0x0001e80000000400 */
[----:B---3--:R-:W-:Y:S04]  /*112d0*/  STL [R1+0xf80], R20 ;  /* 0x000f801401007387 */ /* 0x008fe80000100800 */
[----:B0-----:R-:W3:Y:S01]  /*112e0*/  LDL R15, [R1+0x2b4] ;  /* 0x0002b400010f7983 */ /* 0x001ee20000100800 */
[----:B------:R-:W-:-:S02]  /*112f0*/  PRMT R21, RZ, 0x7610, R21 ;  /* 0x00007610ff157816 */ /* 0x000fc40000000015 */
[----:B----4-:R-:W-:-:S05]  /*11300*/  IADD3 R6, P1, R7, R2, RZ ;  /* 0x0000000207067210 */ /* 0x010fca0007f3e0ff */
[----:B---3--:R-:W-:Y:S01]  /*11310*/  IMAD.X R7, R15, 0x1, R0, P1 ;  /* 0x000000010f077824 */ /* 0x008fe200008e0600 */
[----:B------:R0:W-:Y:S04]  /*11320*/  STS.U16 [R3+0x9800], R9 ;  /* 0x0098000903007388 */ /* 0x0001e80000000400 */
[----:B------:R1:W3:Y:S04]  /*11330*/  @!P0 LDG.E.U16 R21, [R6.64] ;  /* 0x0000000606158981 */ /* 0x0002e8000c1e1500 */
[----:B------:R4:W-:Y:S04]  /*11340*/  STS.U16 [R3+0x8800], R8 ;  /* 0x0088000803007388 */ /* 0x0009e80000000400 */
[----:B------:R-:W2:Y:S04]  /*11350*/  LDL R15, [R1+0x3e4] ;  /* 0x0003e400010f7983 */ /* 0x000ea80000100800 */
[----:B-1----:R-:W2:Y:S02]  /*11360*/  LDL R7, [R1+0x2a8] ;  /* 0x0002a80001077983 */ /* 0x002ea40000100800 */
[----:B--2---:R-:W-:-:S02]  /*11370*/  IADD3 R6, P1, R7, R2, RZ ;  /* 0x0000000207067210 */ /* 0x004fc40007f3e0ff */
[----:B------:R-:W2:Y:S01]  /*11380*/  LDL R7, [R1+0x204] ;  /* 0x0002040001077983 */ /* 0x000ea20000100800 */
[----:B0-----:R-:W-:Y:S02]  /*11390*/  PRMT R9, RZ, 0x7610, R9 ;  /* 0x00007610ff097816 */ /* 0x001fe40000000009 */
[----:B--2---:R-:W-:-:S05]  /*113a0*/  IMAD.X R7, R7, 0x1, R0, P1 ;  /* 0x0000000107077824 */ /* 0x004fca00008e0600 */
[----:B------:R0:W2:Y:S04]  /*113b0*/  @!P0 LDG.E.U16 R9, [R6.64] ;  /* 0x0000000606098981 */ /* 0x0000a8000c1e1500 */
[----:B0-----:R-:W2:Y:S01]  /*113c0*/  LDL R7, [R1+0x548] ;  /* 0x0005480001077983 */ /* 0x001ea20000100800 */
[----:B----4-:R-:W-:Y:S02]  /*113d0*/  PRMT R8, RZ, 0x7610, R8 ;  /* 0x00007610ff087816 */ /* 0x010fe40000000008 */
[----:B--2---:R-:W-:-:S05]  /*113e0*/  IADD3 R6, P1, R7, R2, RZ ;  /* 0x0000000207067210 */ /* 0x004fca0007f3e0ff */
[----:B------:R-:W-:-:S05]  /*113f0*/  IMAD.X R7, R29, 0x1, R0, P1 ;  /* 0x000000011d077824 */ /* 0x000fca00008e0600 */
[----:B------:R-:W2:Y:S04]  /*11400*/  @!P0 LDG.E.U16 R8, [R6.64] ;  /* 0x0000000606088981 */ /* 0x000ea8000c1e1500 */
[----:B------:R-:W-:Y:S04]  /*11410*/  STS.U16 [R3+0xb800], R28 ;  /* 0x00b8001c03007388 */ /* 0x000fe80000000400 */
[----:B------:R0:W-:Y:S02]  /*11420*/  STS.U16 [R3+0xb000], R14 ;  /* 0x00b0000e03007388 */ /* 0x0001e40000000400 */
[----:B0-----:R-:W-:-:S02]  /*11430*/  IADD3 R14, P1, R15, R2, RZ ;  /* 0x000000020f0e7210 */ /* 0x001fc40007f3e0ff */
[----:B--2---:R-:W-:Y:S04]  /*11440*/  STL [R1+0xf7c], R8 ;  /* 0x000f7c0801007387 */ /* 0x004fe80000100800 */
[----:B------:R-:W2:Y:S04]  /*11450*/  LDL.LU R28, [R1+0x3c0] ;  /* 0x0003c000011c7983 */ /* 0x000ea80000300800 */
[----:B------:R-:W4:Y:S04]  /*11460*/  LDL.LU R29, [R1+0x52c] ;  /* 0x00052c00011d7983 */ /* 0x000f280000300800 */
[----:B------:R-:W2:Y:S01]  /*11470*/  LDL R15, [R1+0x294] ;  /* 0x00029400010f7983 */ /* 0x000ea20000100800 */
[----:B------:R-:W-:Y:S01]  /*11480*/  PRMT R7, RZ, 0x7610, R7 ;  /* 0x00007610ff077816 */ /* 0x000fe20000000007 */
[----:B--2---:R-:W-:-:S05]  /*11490*/  IMAD.X R15, R15, 0x1, R0, P1 ;  /* 0x000000010f0f7824 */ /* 0x004fca00008e0600 */
[----:B------:R0:W2:Y:S04]  /*114a0*/  @!P0 LDG.E.U16 R7, [R14.64] ;  /* 0x000000060e078981 */ /* 0x0000a8000c1e1500 */
[----:B0-----:R-:W2:Y:S04]  /*114b0*/  LDL.LU R14, [R1+0x30] ;  /* 0x00003000010e7983 */ /* 0x001ea80000300800 */
[----:B------:R-:W3:Y:S04]  /*114c0*/  LDL R15, [R1+0x288] ;  /* 0x00028800010f7983 */ /* 0x000ee80000100800 */
[----:B--2---:R3:W-:Y:S02]  /*114d0*/  STS.U16 [R3+0xc000], R14 ;  /* 0x00c0000e03007388 */ /* 0x0047e40000000400 */
[----:B---3--:R-:W-:-:S02]  /*114e0*/  IADD3 R14, P1, R15, R2, RZ ;  /* 0x000000020f0e7210 */ /* 0x008fc40007f3e0ff */
        /* <DEDUP_REMOVED lines=8> */
[----:B------:R-:W2:Y:S04]  /*11570*/  LDL R15, [R1+0x3d4] ;  /* 0x0003d400010f7983 */ /* 0x000ea80000100800 */
[----:B------:R0:W-:Y:S02]  /*11580*/  STS.U16 [R3+0x7800], R5 ;  /* 0x0078000503007388 */ /* 0x0001e40000000400 */
[----:B0-----:R-:W-:Y:S01]  /*11590*/  PRMT R5, RZ, 0x7610, R5 ;  /* 0x00007610ff057816 */ /* 0x001fe20000000005 */
[----:B--2---:R-:W-:-:S05]  /*115a0*/  IMAD.X R15, R15, 0x1, R0, P1 ;  /* 0x000000010f0f7824 */ /* 0x004fca00008e0600 */
[----:B------:R0:W2:Y:S04]  /*115b0*/  @!P0 LDG.E.U16 R5, [R14.64] ;  /* 0x000000060e058981 */ /* 0x0000a8000c1e1500 */
[----:B0-----:R-:W3:Y:S01]  /*115c0*/  LDL.LU R15, [R1+0x3c] ;  /* 0x00003c00010f7983 */ /* 0x001ee20000300800 */
[----:B----4-:R-:W-:Y:S02]  /*115d0*/  IADD3 R14, P1, R29, R2, RZ ;  /* 0x000000021d0e7210 */ /* 0x010fe40007f3e0ff */
[----:B------:R-:W-:Y:S01]  /*115e0*/  PRMT R18, RZ, 0x7610, R18 ;  /* 0x00007610ff127816 */ /* 0x000fe20000000012 */
[----:B--2---:R-:W-:Y:S04]  /*115f0*/  STL [R1+0xf78], R5 ;  /* 0x000f780501007387 */ /* 0x004fe80000100800 */
[----:B------:R0:W-:Y:S04]  /*11600*/  STL [R1+0x720], R29 ;  /* 0x0007201d01007387 */ /* 0x0001e80000100800 */
[----:B---3--:R1:W-:Y:S04]  /*11610*/  STS.U16 [R3+0xd000], R15 ;  /* 0x00d0000f03007388 */ /* 0x0083e80000000400 */
[----:B0-----:R-:W2:Y:S01]  /*11620*/  LDL.LU R29, [R1+0x3b4] ;  /* 0x0003b400011d7983 */ /* 0x001ea20000300800 */
[----:B-1----:R-:W-:-:S03]  /*11630*/  IMAD.X R15, R28, 0x1, R0, P1 ;  /* 0x000000011c0f7824 */ /* 0x002fc600008e0600 */
[----:B------:R0:W-:Y:S04]  /*11640*/  STL [R1+0x724], R28 ;  /* 0x0007241c01007387 */ /* 0x0001e80000100800 */
[----:B------:R1:W3:Y:S04]  /*11650*/  @!P0 LDG.E.U16 R18, [R14.64] ;  /* 0x000000060e128981 */ /* 0x0002e8000c1e1500 */
[----:B0-----:R-:W4:Y:S04]  /*11660*/  LDL R28, [R1+0x3a8] ;  /* 0x0003a800011c7983 */ /* 0x001f280000100800 */
[----:B-1----:R-:W2:Y:S04]  /*11670*/  LDL.LU R14, [R1+0x40] ;  /* 0x00004000010e7983 */ /* 0x002ea80000300800 */
[----:B------:R-:W4:Y:S04]  /*11680*/  LDL R15, [R1+0x520] ;  /* 0x00052000010f7983 */ /* 0x000f280000100800 */
[----:B------:R0:W-:Y:S02]  /*11690*/  STS.U16 [R3+0x6800], R17 ;  /* 0x0068001103007388 */ /* 0x0001e40000000400 */
[----:B0-----:R-:W-:-:S02]  /*116a0*/  PRMT R17, RZ, 0x7610, R17 ;  /* 0x00007610ff117816 */ /* 0x001fc40000000011 */
[----:B---3--:R-:W-:Y:S04]  /*116b0*/  STL [R1+0xf70], R18 ;  /* 0x000f701201007387 */ /* 0x008fe80000100800 */
[----:B--2---:R4:W-:Y:S02]  /*116c0*/  STS.U16 [R3+0xd800], R14 ;  /* 0x00d8000e03007388 */ /* 0x0049e40000000400 */
[----:B----4-:R-:W-:Y:S02]  /*116d0*/  IADD3 R14, P1, R15, R2, RZ ;  /* 0x000000020f0e7210 */ /* 0x010fe40007f3e0ff */
[----:B------:R0:W-:Y:S03]  /*116e0*/  STL [R1+0xf74], R18 ;  /* 0x000f741201007387 */ /* 0x0001e60000100800 */
[----:B------:R-:W-:-:S05]  /*116f0*/  IMAD.X R15, R29, 0x1, R0, P1 ;  /* 0x000000011d0f7824 */ /* 0x000fca00008e0600 */
[----:B------:R1:W2:Y:S04]  /*11700*/  @!P0 LDG.E.U16 R17, [R14.64] ;  /* 0x000000060e118981 */ /* 0x0002a8000c1e1500 */
[----:B0-----:R-:W3:Y:S04]  /*11710*/  LDL.LU R18, [R1+0x58] ;  /* 0x0000580001127983 */ /* 0x001ee80000300800 */
[----:B------:R0:W-:Y:S04]  /*11720*/  STL [R1+0x740], R29 ;  /* 0x0007401d01007387 */ /* 0x0001e80000100800 */
[----:B0-----:R-:W4:Y:S04]  /*11730*/  LDL.LU R29, [R1+0x274] ;  /* 0x00027400011d7983 */ /* 0x001f280000300800 */
[----:B-1----:R-:W2:Y:S01]  /*11740*/  LDL.LU R15, [R1+0x5c] ;  /* 0x00005c00010f7983 */ /* 0x002ea20000300800 */
[----:B------:R-:W-:-:S03]  /*11750*/  IADD3 R14, P1, R28, R2, RZ ;  /* 0x000000021c0e7210 */ /* 0x000fc60007f3e0ff */
[----:B------:R0:W-:Y:S04]  /*11760*/  STS.U16 [R3+0xa800], R16 ;  /* 0x00a8001003007388 */ /* 0x0001e80000000400 */
[----:B------:R-:W3:Y:S01]  /*11770*/  LDL.LU R28, [R1+0x48] ;  /* 0x00004800011c7983 */ /* 0x000ee20000300800 */
[----:B0-----:R-:W-:-:S03]  /*11780*/  PRMT R16, RZ, 0x7610, R16 ;  /* 0x00007610ff107816 */ /* 0x001fc60000000010 */
[----:B--2---:R0:W-:Y:S04]  /*11790*/  STS.U16 [R3+0xe000], R15 ;  /* 0x00e0000f03007388 */ /* 0x0041e80000000400 */
[----:B----4-:R-:W-:Y:S01]  /*117a0*/  STL [R1+0x754], R29 ;  /* 0x0007541d01007387 */ /* 0x010fe20000100800 */
[----:B0-----:R-:W-:-:S05]  /*117b0*/  IMAD.X R15, R29, 0x1, R0, P1 ;  /* 0x000000011d0f7824 */ /* 0x001fca00008e0600 */
[----:B------:R0:W2:Y:S04]  /*117c0*/  @!P0 LDG.E.U16 R16, [R14.64] ;  /* 0x000000060e108981 */ /* 0x0000a8000c1e1500 */
[----:B0-----:R-:W4:Y:S02]  /*117d0*/  LDL R15, [R1+0x5d4] ;  /* 0x0005d400010f7983 */ /* 0x001f240000100800 */
[----:B----4-:R-:W-:Y:S02]  /*117e0*/  IADD3 R14, P1, R15, R2, RZ ;  /* 0x000000020f0e7210 */ /* 0x010fe40007f3e0ff */
[----:B------:R-:W4:Y:S04]  /*117f0*/  LDL R15, [R1+0x50c] ;  /* 0x00050c00010f7983 */ /* 0x000f280000100800 */
[----:B------:R0:W-:Y:S04]  /*11800*/  STS.U16 [R3+0x8000], R13 ;  /* 0x0080000d03007388 */ /* 0x0001e80000000400 */
[----:B---3--:R1:W-:Y:S01]  /*11810*/  STS.U16 [R3+0xe800], R18 ;  /* 0x00e8001203007388 */ /* 0x0083e20000000400 */
[----:B0-----:R-:W-:-:S03]  /*11820*/  PRMT R13, RZ, 0x7610, R13 ;  /* 0x00007610ff0d7816 */ /* 0x001fc6000000000d */
[----:B-1----:R-:W3:Y:S01]  /*11830*/  LDL R18, [R1+0x5f4] ;  /* 0x0005f40001127983 */ /* 0x002ee20000100800 */
[----:B----4-:R-:W-:-:S05]  /*11840*/  IMAD.X R15, R15, 0x1, R0, P1 ;  /* 0x000000010f0f7824 */ /* 0x010fca00008e0600 */
[----:B------:R0:W4:Y:S04]  /*11850*/  @!P0 LDG.E.U16 R13, [R14.64] ;  /* 0x000000060e0d8981 */ /* 0x000128000c1e1500 */
[----:B0-----:R-:W2:Y:S04]  /*11860*/  LDL.LU R14, [R1+0x54] ;  /* 0x00005400010e7983 */ /* 0x001ea80000300800 */
[----:B------:R-:W3:Y:S04]  /*11870*/  LDL R15, [R1+0x500] ;  /* 0x00050000010f7983 */ /* 0x000ee80000100800 */
[----:B--2---:R3:W-:Y:S02]  /*11880*/  STS.U16 [R3+0xf000], R14 ;  /* 0x00f0000e03007388 */ /* 0x0047e40000000400 */
[----:B---3--:R-:W-:-:S02]  /*11890*/  IADD3 R14, P1, R15, R2, RZ ;  /* 0x000000020f0e7210 */ /* 0x008fc40007f3e0ff */
[----:B------:R-:W2:Y:S04]  /*118a0*/  LDL R15, [R1+0x394] ;  /* 0x00039400010f7983 */ /* 0x000ea80000100800 */
[----:B------:R0:W-:Y:S02]  /*118b0*/  STS.U16 [R3+0x3800], R25 ;  /* 0x0038001903007388 */ /* 0x0001e40000000400 */
[----:B0-----:R-:W-:Y:S01]  /*118c0*/  PRMT R25, RZ, 0x7610, R25 ;  /* 0x00007610ff197816 */ /* 0x001fe20000000019 */
[----:B--2---:R-:W-:-:S05]  /*118d0*/  IMAD.X R15, R15, 0x1, R0, P1 ;  /* 0x000000010f0f7824 */ /* 0x004fca00008e0600 */
[----:B------:R0:W2:Y:S04]  /*118e0*/  @!P0 LDG.E.U16 R25, [R14.64] ;  /* 0x000000060e198981 */ /* 0x0000a8000c1e1500 */
[----:B0-----:R-:W3:Y:S04]  /*118f0*/  LDL.LU R14, [R1+0x50] ;  /* 0x00005000010e7983 */ /* 0x001ee80000300800 */
[----:B------:R-:W2:Y:S04]  /*11900*/  LDL R15, [R1+0x4f4] ;  /* 0x0004f400010f7983 */ /* 0x000ea80000100800 */
[----:B------:R-:W-:Y:S04]  /*11910*/  STL [R1+0x708], R3 ;  /* 0x0007080301007387 */ /* 0x000fe80000100800 */
        /* <DEDUP_REMOVED lines=28> */
[----:B------:R-:W3:Y:S04]  /*11ae0*/  LDL R15, [R1+0x5b4] ;  /* 0x0005b400010f7983 */ /* 0x000ee80000100800 */
[----:B------:R0:W-:Y:S04]  /*11af0*/  STS.U16 [R18+0x1200], R28 ;  /* 0x0012001c12007388 */ /* 0x0001e80000000400 */
[----:B0-----:R-:W4:Y:S01]  /*11b00*/  LDL.LU R28, [R1+0x18] ;  /* 0x00001800011c7983 */ /* 0x001f220000300800 */
[----:B---3--:R-:W-:-:S03]  /*11b10*/  IADD3 R14, P1, R15, R2, RZ ;  /* 0x000000020f0e7210 */ /* 0x008fc60007f3e0ff */
[----:B------:R-:W3:Y:S01]  /*11b20*/  LDL R15, [R1+0x4d0] ;  /* 0x0004d000010f7983 */ /* 0x000ee20000100800 */
[----:B--2---:R-:W-:Y:S01]  /*11b30*/  PRMT R27, RZ, 0x7610, R27 ;  /* 0x00007610ff1b7816 */ /* 0x004fe2000000001b */
[----:B---3--:R-:W-:-:S05]  /*11b40*/  IMAD.X R15, R15, 0x1, R0, P1 ;  /* 0x000000010f0f7824 */ /* 0x008fca00008e0600 */
        /* <DEDUP_REMOVED lines=54> */
[----:B----4-:R0:W-:Y:S04]  /*11eb0*/  STS.U16 [R18+0x4200], R28 ;  /* 0x0042001c12007388 */ /* 0x0101e80000000400 */
[----:B0-----:R-:W4:Y:S01]  /*11ec0*/  LDL.LU R28, [R1] ;  /* 0x00000000011c7983 */ /* 0x001f220000300800 */
        /* <DEDUP_REMOVED lines=54> */
[----:B------:R0:W2:Y:S04]  /*12230*/  @!P0 LDG.E.U16 R3, [R14.64] ;  /* 0x000000060e038981 */ /* 0x0000a8000c1e1500 */
[----:B0-----:R-:W3:Y:S04]  /*12240*/  LDL R15, [R1+0x2f0] ;  /* 0x0002f000010f7983 */ /* 0x001ee80000100800 */
[----:B----4-:R0:W-:Y:S04]  /*12250*/  STS.U16 [R18+0x7200], R28 ;  /* 0x0072001c12007388 */ /* 0x0101e80000000400 */
[----:B0-----:R-:W4:Y:S04]  /*12260*/  LDL.LU R28, [R1+0x3b0] ;  /* 0x0003b000011c7983 */ /* 0x001f280000300800 */
[----:B--2---:R0:W-:Y:S04]  /*12270*/  STL [R1+0x54], R3 ;  /* 0x0000540301007387 */ /* 0x0041e80000100800 */
[----:B0-----:R-:W2:Y:S01]  /*12280*/  LDL.LU R3, [R1+0x528] ;  /* 0x0005280001037983 */ /* 0x001ea20000300800 */
[----:B---3--:R-:W-:-:S03]  /*12290*/  IADD3 R14, P1, R15, R2, RZ ;  /* 0x000000020f0e7210 */ /* 0x008fc60007f3e0ff */
        /* <DEDUP_REMOVED lines=32> */
[----:B------:R-:W2:Y:S04]  /*124a0*/  LDL R15, [R1+0x418] ;  /* 0x00041800010f7983 */ /* 0x000ea80000100800 */
[----:B---3--:R0:W-:Y:S02]  /*124b0*/  STS.U16 [R18+0x7a00], R27 ;  /* 0x007a001b12007388 */ /* 0x0081e40000000400 */
[----:B0-----:R-:W-:Y:S01]  /*124c0*/  PRMT R27, RZ, 0x7610, R27 ;  /* 0x00007610ff1b7816 */ /* 0x001fe2000000001b */
[----:B--2---:R-:W-:-:S05]  /*124d0*/  IMAD.X R15, R15, 0x1, R0, P1 ;  /* 0x000000010f0f7824 */ /* 0x004fca00008e0600 */
[----:B------:R0:W2:Y:S04]  /*124e0*/  @!P0 LDG.E.U16 R27, [R14.64] ;  /* 0x000000060e1b8981 */ /* 0x0000a8000c1e1500 */
[----:B0-----:R-:W3:Y:S02]  /*124f0*/  LDL R15, [R1+0x40c] ;  /* 0x00040c00010f7983 */ /* 0x001ee40000100800 */
[----:B---3--:R-:W-:Y:S02]  /*12500*/  IADD3 R14, P1, R15, R2, RZ ;  /* 0x000000020f0e7210 */ /* 0x008fe40007f3e0ff */
[----:B------:R-:W3:Y:S01]  /*12510*/  LDL R15, [R1+0x2bc] ;  /* 0x0002bc00010f7983 */ /* 0x000ee20000100800 */
[----:B------:R-:W-:Y:S02]  /*12520*/  PRMT R4, RZ, 0x7610, R4 ;  /* 0x00007610ff047816 */ /* 0x000fe40000000004 */
        /* <DEDUP_REMOVED lines=26> */
[----:B------:R-:W-:Y:S04]  /*126d0*/  STS.U16 [R18+0x8200], R26 ;  /* 0x0082001a12007388 */ /* 0x000fe80000000400 */
[----:B------:R-:W-:Y:S04]  /*126e0*/  STS.U16 [R18+0x8a00], R24 ;  /* 0x008a001812007388 */ /* 0x000fe80000000400 */
[----:B------:R-:W-:Y:S04]  /*126f0*/  STS.U16 [R18+0x9200], R23 ;  /* 0x0092001712007388 */ /* 0x000fe80000000400 */
[----:B------:R-:W-:Y:S04]  /*12700*/  STS.U16 [R18+0x9a00], R22 ;  /* 0x009a001612007388 */ /* 0x000fe80000000400 */
[----:B---3--:R-:W-:Y:S04]  /*12710*/  STS.U16 [R18+0xa200], R4 ;  /* 0x00a2000412007388 */ /* 0x008fe80000000400 */
[----:B------:R-:W-:Y:S04]  /*12720*/  STS.U16 [R18+0xaa00], R12 ;  /* 0x00aa000c12007388 */ /* 0x000fe80000000400 */
[----:B------:R0:W-:Y:S04]  /*12730*/  STS.U16 [R18+0xb200], R11 ;  /* 0x00b2000b12007388 */ /* 0x0001e80000000400 */
[----:B0-----:R-:W3:Y:S04]  /*12740*/  LDL R11, [R1+0x290] ;  /* 0x00029000010b7983 */ /* 0x001ee80000100800 */
[----:B--2---:R0:W-:Y:S04]  /*12750*/  STL [R1+0x34], R10 ;  /* 0x0000340a01007387 */ /* 0x0041e80000100800 */
[----:B0-----:R-:W2:Y:S04]  /*12760*/  LDL.LU R10, [R1+0xf88] ;  /* 0x000f8800010a7983 */ /* 0x001ea80000300800 */
[----:B------:R-:W3:Y:S01]  /*12770*/  LDL R15, [R1+0x1f8] ;  /* 0x0001f800010f7983 */ /* 0x000ee20000100800 */
[----:B------:R-:W-:-:S03]  /*12780*/  PRMT R19, RZ, 0x7610, R19 ;  /* 0x00007610ff137816 */ /* 0x000fc60000000013 */
[----:B--2---:R3:W-:Y:S02]  /*12790*/  STS.U16 [R18+0xba00], R10 ;  /* 0x00ba000a12007388 */ /* 0x0047e40000000400 */
[----:B---3--:R-:W-:-:S05]  /*127a0*/  IADD3 R10, P1, R11, R2, RZ ;  /* 0x000000020b0a7210 */ /* 0x008fca0007f3e0ff */
        /* <DEDUP_REMOVED lines=18> */
[----:B------:R0:W2:Y:S02]  /*128d0*/  @!P0 LDG.E.U16 R4, [R10.64] ;  /* 0x000000060a048981 */ /* 0x0000a4000c1e1500 */
[-C--:B0-----:R-:W-:Y:S02]  /*128e0*/  IADD3 R10, P1, R3, R2.reuse, RZ ;  /* 0x00000002030a7210 */ /* 0x081fe40007f3e0ff */
[----:B--2---:R0:W-:Y:S04]  /*128f0*/  STL [R1+0x24], R4 ;  /* 0x0000240401007387 */ /* 0x0041e80000100800 */
[----:B0-----:R-:W2:Y:S04]  /*12900*/  LDL R4, [R1+0x514] ;  /* 0x0005140001047983 */ /* 0x001ea80000100800 */
[----:B------:R0:W-:Y:S04]  /*12910*/  STL [R1+0x728], R3 ;  /* 0x0007280301007387 */ /* 0x0001e80000100800 */
[----:B0-----:R-:W2:Y:S01]  /*12920*/  LDL.LU R3, [R1+0x278] ;  /* 0x0002780001037983 */ /* 0x001ea20000300800 */
[----:B------:R-:W-:Y:S01]  /*12930*/  PRMT R12, RZ, 0x7610, R12 ;  /* 0x00007610ff0c7816 */ /* 0x000fe2000000000c */
[----:B------:R-:W-:Y:S01]  /*12940*/  IMAD.X R11, R15, 0x1, R0, P1 ;  /* 0x000000010f0b7824 */ /* 0x000fe200008e0600 */
[----:B------:R-:W-:Y:S01]  /*12950*/  PRMT R8, RZ, 0x7610, R8 ;  /* 0x00007610ff087816 */ /* 0x000fe20000000008 */
[----:B---3--:R-:W-:Y:S04]  /*12960*/  STS.U16 [R18+0xc200], R19 ;  /* 0x00c2001312007388 */ /* 0x008fe80000000400 */
[----:B------:R4:W3:Y:S04]  /*12970*/  @!P0 LDG.E.U16 R12, [R10.64] ;  /* 0x000000060a0c8981 */ /* 0x0008e8000c1e1500 */
[----:B------:R-:W3:Y:S01]  /*12980*/  LDL R15, [R1+0x39c] ;  /* 0x00039c00010f7983 */ /* 0x000ee20000100800 */
[----:B----4-:R-:W-:-:S05]  /*12990*/  IADD3 R10, P1, R28, R2, RZ ;  /* 0x000000021c0a7210 */ /* 0x010fca0007f3e0ff */
[----:B--2---:R-:W-:-:S05]  /*129a0*/  IMAD.X R11, R3, 0x1, R0, P1 ;  /* 0x00000001030b7824 */ /* 0x004fca00008e0600 */
[----:B------:R-:W2:Y:S04]  /*129b0*/  @!P0 LDG.E.U16 R8, [R10.64] ;  /* 0x000000060a088981 */ /* 0x000ea8000c1e1500 */
[----:B------:R-:W-:Y:S04]  /*129c0*/  STS.U16 [R18+0xca00], R20 ;  /* 0x00ca001412007388 */ /* 0x000fe80000000400 */
[----:B------:R-:W-:Y:S04]  /*129d0*/  STS.U16 [R18+0xd200], R21 ;  /* 0x00d2001512007388 */ /* 0x000fe80000000400 */
[----:B---3--:R0:W-:Y:S04]  /*129e0*/  STL [R1+0x20], R12 ;  /* 0x0000200c01007387 */ /* 0x0081e80000100800 */
[----:B------:R1:W-:Y:S04]  /*129f0*/  STS.U16 [R18+0xda00], R9 ;  /* 0x00da000912007388 */ /* 0x0003e80000000400 */
[----:B0-----:R-:W3:Y:S04]  /*12a00*/  LDL R12, [R1+0x390] ;  /* 0x00039000010c7983 */ /* 0x001ee80000100800 */
[----:B-1----:R-:W4:Y:S04]  /*12a10*/  LDL R9, [R1+0x5d8] ;  /* 0x0005d80001097983 */ /* 0x002f280000100800 */
[----:B------:R-:W-:Y:S04]  /*12a20*/  STL [R1+0x744], R28 ;  /* 0x0007441c01007387 */ /* 0x000fe80000100800 */
[----:B------:R-:W-:Y:S04]  /*12a30*/  STL [R1+0x748], R3 ;  /* 0x0007480301007387 */ /* 0x000fe80000100800 */
[----:B--2---:R0:W-:Y:S04]  /*12a40*/  STL [R1+0x1c], R8 ;  /* 0x00001c0801007387 */ /* 0x0041e80000100800 */
[----:B0-----:R-:W2:Y:S01]  /*12a50*/  LDL.LU R8, [R1+0xf7c] ;  /* 0x000f7c0001087983 */ /* 0x001ea20000300800 */
[----:B------:R-:W-:-:S03]  /*12a60*/  PRMT R14, RZ, 0x7610, R14 ;  /* 0x00007610ff0e7816 */ /* 0x000fc6000000000e */
[----:B--2---:R4:W-:Y:S02]  /*12a70*/  STS.U16 [R18+0xe200], R8 ;  /* 0x00e2000812007388 */ /* 0x0049e40000000400 */
[----:B----4-:R-:W-:-:S05]  /*12a80*/  IADD3 R8, P1, R9, R2, RZ ;  /* 0x0000000209087210 */ /* 0x010fca0007f3e0ff */
[----:B------:R-:W-:Y:S01]  /*12a90*/  IMAD.X R9, R4, 0x1, R0, P1 ;  /* 0x0000000104097824 */ /* 0x000fe200008e0600 */
[----:B------:R0:W-:Y:S04]  /*12aa0*/  STS.U16 [R18+0xea00], R7 ;  /* 0x00ea000712007388 */ /* 0x0001e80000000400 */
[----:B------:R1:W2:Y:S04]  /*12ab0*/  @!P0 LDG.E.U16 R14, [R8.64] ;  /* 0x00000006080e8981 */ /* 0x0002a8000c1e1500 */
[----:B------:R-:W4:Y:S04]  /*12ac0*/  LDL R4, [R1+0x5c4] ;  /* 0x0005c40001047983 */ /* 0x000f280000100800 */
[----:B-1----:R-:W2:Y:S01]  /*12ad0*/  LDL R9, [R1+0x508] ;  /* 0x0005080001097983 */ /* 0x002ea20000100800 */
[----:B0-----:R-:W-:-:S02]  /*12ae0*/  PRMT R7, RZ, 0x7610, R7 ;  /* 0x00007610ff077816 */ /* 0x001fc40000000007 */
[----:B--2---:R-:W-:-:S05]  /*12af0*/  IADD3 R8, P1, R9, R2, RZ ;  /* 0x0000000209087210 */ /* 0x004fca0007f3e0ff */
[----:B------:R-:W-:-:S05]  /*12b00*/  IMAD.X R9, R15, 0x1, R0, P1 ;  /* 0x000000010f097824 */ /* 0x000fca00008e0600 */
[----:B------:R-:W2:Y:S04]  /*12b10*/  @!P0 LDG.E.U16 R7, [R8.64] ;  /* 0x0000000608078981 */ /* 0x000ea8000c1e1500 */
[----:B------:R0:W-:Y:S04]  /*12b20*/  STL [R1+0x18], R14 ;  /* 0x0000180e01007387 */ /* 0x0001e80000100800 */
[----:B0-----:R-:W3:Y:S04]  /*12b30*/  LDL R14, [R1+0x5f0] ;  /* 0x0005f000010e7983 */ /* 0x001ee80000100800 */
[----:B--2---:R0:W-:Y:S04]  /*12b40*/  STL [R1+0x14], R7 ;  /* 0x0000140701007387 */ /* 0x0041e80000100800 */
[----:B------:R3:W-:Y:S01]  /*12b50*/  STS.U16 [R18+0xf200], R6 ;  /* 0x00f2000612007388 */ /* 0x0007e20000000400 */
[----:B------:R-:W-:-:S03]  /*12b60*/  PRMT R5, RZ, 0x7610, R5 ;  /* 0x00007610ff057816 */ /* 0x000fc60000000005 */
[----:B------:R-:W2:Y:S04]  /*12b70*/  LDL R15, [R1+0x5b8] ;  /* 0x0005b800010f7983 */ /* 0x000ea80000100800 */
[----:B0-----:R-:W2:Y:S01]  /*12b80*/  LDL R7, [R1+0x268] ;  /* 0x0002680001077983 */ /* 0x001ea20000100800 */
[----:B---3--:R-:W-:-:S03]  /*12b90*/  IADD3 R6, P1, R12, R2, RZ ;  /* 0x000000020c067210 */ /* 0x008fc60007f3e0ff */
[----:B------:R-:W3:Y:S02]  /*12ba0*/  LDL R12, [R1+0x4d8] ;  /* 0x0004d800010c7983 */ /* 0x000ee40000100800 */
[----:B--2---:R-:W-:-:S05]  /*12bb0*/  IMAD.X R7, R7, 0x1, R0, P1 ;  /* 0x0000000107077824 */ /* 0x004fca00008e0600 */
[----:B------:R-:W2:Y:S04]  /*12bc0*/  @!P0 LDG.E.U16 R5, [R6.64] ;  /* 0x0000000606058981 */ /* 0x000ea8000c1e1500 */
[----:B--2---:R0:W-:Y:S04]  /*12bd0*/  STL [R1+0x10], R5 ;  /* 0x0000100501007387 */ /* 0x0041e80000100800 */
[----:B0-----:R-:W2:Y:S01]  /*12be0*/  LDL.LU R5, [R1+0xf78] ;  /* 0x000f780001057983 */ /* 0x001ea20000300800 */
[----:B----4-:R-:W-:-:S03]  /*12bf0*/  IADD3 R4, P1, R4, R2, RZ ;  /* 0x0000000204047210 */ /* 0x010fc60007f3e0ff */
[----:B--2---:R0:W-:Y:S04]  /*12c00*/  STS.U16 [R18+0xfa00], R5 ;  /* 0x00fa000512007388 */ /* 0x0041e80000000400 */
[----:B0-----:R-:W2:Y:S04]  /*12c10*/  LDL.LU R18, [R1+0xf74] ;  /* 0x000f740001127983 */ /* 0x001ea80000300800 */
[----:B------:R-:W4:Y:S01]  /*12c20*/  LDL R5, [R1+0x4f0] ;  /* 0x0004f00001057983 */ /* 0x000f220000100800 */
[----:B--2---:R-:W-:Y:S01]  /*12c30*/  PRMT R18, RZ, 0x7610, R18 ;  /* 0x00007610ff127816 */ /* 0x004fe20000000012 */
[----:B----4-:R-:W-:-:S05]  /*12c40*/  IMAD.X R5, R5, 0x1, R0, P1 ;  /* 0x0000000105057824 */ /* 0x010fca00008e0600 */
[----:B------:R-:W2:Y:S04]  /*12c50*/  @!P0 LDG.E.U16 R18, [R4.64] ;  /* 0x0000000604128981 */ /* 0x000ea8000c1e1500 */
[----:B--2---:R0:W-:Y:S04]  /*12c60*/  STL [R1+0xc], R18 ;  /* 0x00000c1201007387 */ /* 0x0041e80000100800 */
[----:B0-----:R-:W2:Y:S04]  /*12c70*/  LDL.LU R18, [R1+0xf70] ;  /* 0x000f700001127983 */ /* 0x001ea80000300800 */
[----:B------:R-:W4:Y:S02]  /*12c80*/  LDL R5, [R1+0x380] ;  /* 0x0003800001057983 */ /* 0x000f240000100800 */
[----:B----4-:R-:W-:-:S02]  /*12c90*/  IADD3 R4, P1, R5, R2, RZ ;  /* 0x0000000205047210 */ /* 0x010fc40007f3e0ff */
[----:B------:R-:W4:Y:S01]  /*12ca0*/  LDL R5, [R1+0x264] ;  /* 0x0002640001057983 */ /* 0x000f220000100800 */
[----:B------:R-:W-:Y:S02]  /*12cb0*/  PRMT R3, RZ, 0x7610, R3 ;  /* 0x00007610ff037816 */ /* 0x000fe40000000003 */
[----:B----4-:R-:W-:-:S05]  /*12cc0*/  IMAD.X R5, R5, 0x1, R0, P1 ;  /* 0x0000000105057824 */ /* 0x010fca00008e0600 */
[----:B------:R0:W4:Y:S01]  /*12cd0*/  @!P0 LDG.E.U16 R3, [R4.64] ;  /* 0x0000000604038981 */ /* 0x000122000c1e1500 */
[----:B------:R-:W-:Y:S02]  /*12ce0*/  PRMT R29, RZ, 0x7610, R29 ;  /* 0x00007610ff1d7816 */ /* 0x000fe4000000001d */
[----:B0-----:R-:W-:-:S05]  /*12cf0*/  IADD3 R4, P1, R15, R2, RZ ;  /* 0x000000020f047210 */ /* 0x001fca0007f3e0ff */
[----:B---3--:R-:W-:-:S05]  /*12d00*/  IMAD.X R5, R12, 0x1, R0, P1 ;  /* 0x000000010c057824 */ /* 0x008fca00008e0600 */
[----:B------:R0:W3:Y:S04]  /*12d10*/  @!P0 LDG.E.U16 R29, [R4.64] ;  /* 0x00000006041d8981 */ /* 0x0000e8000c1e1500 */
[----:B----4-:R1:W-:Y:S04]  /*12d20*/  STL [R1+0x8], R3 ;  /* 0x0000080301007387 */ /* 0x0103e80000100800 */
[----:B------:R-:W4:Y:S04]  /*12d30*/  LDL R12, [R1+0x4b0] ;  /* 0x0004b000010c7983 */ /* 0x000f280000100800 */
[----:B-1----:R-:W2:Y:S04]  /*12d40*/  LDL R3, [R1+0x5ac] ;  /* 0x0005ac0001037983 */ /* 0x002ea80000100800 */
[----:B------:R-:W2:Y:S04]  /*12d50*/  LDL.LU R15, [R1+0x88] ;  /* 0x00008800010f7983 */ /* 0x000ea80000300800 */
[----:B0-----:R-:W2:Y:S04]  /*12d60*/  LDL R5, [R1+0x4cc] ;  /* 0x0004cc0001057983 */ /* 0x001ea80000100800 */
[----:B---3--:R0:W-:Y:S04]  /*12d70*/  STL [R1+0xf40], R29 ;  /* 0x000f401d01007387 */ /* 0x0081e80000100800 */
[----:B0-----:R-:W3:Y:S01]  /*12d80*/  LDL.LU R29, [R1+0x2c] ;  /* 0x00002c00011d7983 */ /* 0x001ee20000300800 */
[----:B--2---:R-:W-:-:S03]  /*12d90*/  IADD3 R4, P1, R5, R2, RZ ;  /* 0x0000000205047210 */ /* 0x004fc60007f3e0ff */
[----:B------:R-:W2:Y:S01]  /*12da0*/  LDL R5, [R1+0x36c] ;  /* 0x00036c0001057983 */ /* 0x000ea20000100800 */
[----:B------:R-:W-:Y:S01]  /*12db0*/  PRMT R28, RZ, 0x7610, R28 ;  /* 0x00007610ff1c7816 */ /* 0x000fe2000000001c */
[----:B--2---:R-:W-:-:S05]  /*12dc0*/  IMAD.X R5, R5, 0x1, R0, P1 ;  /* 0x0000000105057824 */ /* 0x004fca00008e0600 */
[----:B------:R-:W2:Y:S04]  /*12dd0*/  @!P0 LDG.E.U16 R28, [R4.64] ;  /* 0x00000006041c8981 */ /* 0x000ea8000c1e1500 */
[----:B--2---:R0:W-:Y:S04]  /*12de0*/  STL [R1+0xf44], R28 ;  /* 0x000f441c01007387 */ /* 0x0041e80000100800 */
[----:B0-----:R-:W2:Y:S01]  /*12df0*/  LDL R28, [R1+0x4bc] ;  /* 0x0004bc00011c7983 */ /* 0x001ea20000100800 */
[----:B------:R-:W-:Y:S02]  /*12e00*/  IADD3 R4, P1, R3, R2, RZ ;  /* 0x0000000203047210 */ /* 0x000fe40007f3e0ff */
[----:B------:R-:W-:Y:S01]  /*12e10*/  PRMT R26, RZ, 0x7610, R26 ;  /* 0x00007610ff1a7816 */ /* 0x000fe2000000001a */
[----:B------:R-:W-:Y:S04]  /*12e20*/  STS.U16 [R14+0x400], R18 ;  /* 0x000400120e007388 */ /* 0x000fe80000000400 */
[----:B------:R-:W3:Y:S01]  /*12e30*/  LDL R3, [R1+0x34c] ;  /* 0x00034c0001037983 */ /* 0x000ee20000100800 */
[----:B--2---:R-:W-:-:S05]  /*12e40*/  IMAD.X R5, R28, 0x1, R0, P1 ;  /* 0x000000011c057824 */ /* 0x004fca00008e0600 */
[----:B------:R-:W2:Y:S04]  /*12e50*/  @!P0 LDG.E.U16 R26, [R4.64] ;  /* 0x00000006041a8981 */ /* 0x000ea8000c1e1500 */
[----:B------:R-:W-:Y:S04]  /*12e60*/  STS.U16 [R14+0xc00], R17 ;  /* 0x000c00110e007388 */ /* 0x000fe80000000400 */
[----:B------:R-:W-:Y:S04]  /*12e70*/  STS.U16 [R14+0x1400], R16 ;  /* 0x001400100e007388 */ /* 0x000fe80000000400 */
[----:B------:R0:W-:Y:S04]  /*12e80*/  STS.U16 [R14+0x1c00], R13 ;  /* 0x001c000d0e007388 */ /* 0x0001e80000000400 */
[----:B0-----:R-:W3:Y:S04]  /*12e90*/  LDL.LU R13, [R1+0x84] ;  /* 0x00008400010d7983 */ /* 0x001ee80000300800 */
[----:B--2---:R0:W-:Y:S04]  /*12ea0*/  STL [R1+0xf48], R26 ;  /* 0x000f481a01007387 */ /* 0x0041e80000100800 */
[----:B0-----:R-:W2:Y:S01]  /*12eb0*/  LDL R26, [R1+0x358] ;  /* 0x00035800011a7983 */ /* 0x001ea20000100800 */
[----:B----4-:R-:W-:-:S02]  /*12ec0*/  IADD3 R4, P1, R12, R2, RZ ;  /* 0x000000020c047210 */ /* 0x010fc40007f3e0ff */
[----:B------:R-:W-:Y:S01]  /*12ed0*/  PRMT R24, RZ, 0x7610, R24 ;  /* 0x00007610ff187816 */ /* 0x000fe20000000018 */
[----:B------:R-:W4:Y:S04]  /*12ee0*/  LDL R12, [R1+0x59c] ;  /* 0x00059c00010c7983 */ /* 0x000f280000100800 */
[----:B------:R-:W3:Y:S01]  /*12ef0*/  LDL.LU R28, [R1+0x80] ;  /* 0x00008000011c7983 */ /* 0x000ee20000300800 */
[----:B--2---:R-:W-:-:S03]  /*12f00*/  IMAD.X R5, R26, 0x1, R0, P1 ;  /* 0x000000011a057824 */ /* 0x004fc600008e0600 */
[----:B------:R-:W2:Y:S04]  /*12f10*/  LDL R26, [R1+0x498] ;  /* 0x00049800011a7983 */ /* 0x000ea80000100800 */
[----:B------:R-:W2:Y:S04]  /*12f20*/  @!P0 LDG.E.U16 R24, [R4.64] ;  /* 0x0000000604188981 */ /* 0x000ea8000c1e1500 */
[----:B--2---:R0:W-:Y:S04]  /*12f30*/  STL [R1+0xf4c], R24 ;  /* 0x000f4c1801007387 */ /* 0x0041e80000100800 */
[----:B0-----:R-:W2:Y:S01]  /*12f40*/  LDL R24, [R1+0x250] ;  /* 0x0002500001187983 */ /* 0x001ea20000100800 */
[----:B---3--:R-:W-:-:S02]  /*12f50*/  IADD3 R4, P1, R3, R2, RZ ;  /* 0x0000000203047210 */ /* 0x008fc40007f3e0ff */
[----:B------:R-:W-:Y:S02]  /*12f60*/  PRMT R22, RZ, 0x7610, R22 ;  /* 0x00007610ff167816 */ /* 0x000fe40000000016 */
[----:B------:R-:W-:Y:S01]  /*12f70*/  PRMT R20, RZ, 0x7610, R20 ;  /* 0x00007610ff147816 */ /* 0x000fe20000000014 */
[----:B------:R-:W-:Y:S04]  /*12f80*/  STS.U16 [R14+0x2400], R25 ;  /* 0x002400190e007388 */ /* 0x000fe80000000400 */
[----:B------:R-:W3:Y:S01]  /*12f90*/  LDL R3, [R1+0x338] ;  /* 0x0003380001037983 */ /* 0x000ee20000100800 */
[----:B--2---:R-:W-:-:S05]  /*12fa0*/  IMAD.X R5, R24, 0x1, R0, P1 ;  /* 0x0000000118057824 */ /* 0x004fca00008e0600 */
[----:B------:R4:W2:Y:S02]  /*12fb0*/  @!P0 LDG.E.U16 R22, [R4.64] ;  /* 0x0000000604168981 */ /* 0x0008a4000c1e1500 */
[----:B----4-:R-:W-:-:S05]  /*12fc0*/  IADD3 R4, P1, R12, R2, RZ ;  /* 0x000000020c047210 */ /* 0x010fca0007f3e0ff */
[----:B------:R-:W-:-:S05]  /*12fd0*/  IMAD.X R5, R26, 0x1, R0, P1 ;  /* 0x000000011a057824 */ /* 0x000fca00008e0600 */
[----:B------:R-:W4:Y:S04]  /*12fe0*/  @!P0 LDG.E.U16 R20, [R4.64] ;  /* 0x0000000604148981 */ /* 0x000f28000c1e1500 */
[----:B------:R0:W-:Y:S04]  /*12ff0*/  STS.U16 [R14+0x2c00], R29 ;  /* 0x002c001d0e007388 */ /* 0x0001e80000000400 */
[----:B------:R1:W-:Y:S04]  /*13000*/  STS.U16 [R14+0x3400], R15 ;  /* 0x0034000f0e007388 */ /* 0x0003e80000000400 */
[----:B0-----:R-:W3:Y:S04]  /*13010*/  LDL.LU R29, [R1+0x7c] ;  /* 0x00007c00011d7983 */ /* 0x001ee80000300800 */
[----:B------:R-:W3:Y:S04]  /*13020*/  LDL R24, [R1+0x24c] ;  /* 0x00024c0001187983 */ /* 0x000ee80000100800 */
[----:B--2---:R-:W-:Y:S04]  /*13030*/  STL [R1+0xf50], R22 ;  /* 0x000f501601007387 */ /* 0x004fe80000100800 */
[----:B-1----:R-:W2:Y:S04]  /*13040*/  LDL R15, [R1+0x590] ;  /* 0x00059000010f7983 */ /* 0x002ea80000100800 */
[----:B------:R-:W2:Y:S04]  /*13050*/  LDL R12, [R1+0x480] ;  /* 0x00048000010c7983 */ /* 0x000ea80000100800 */
[----:B------:R-:W2:Y:S04]  /*13060*/  LDL.LU R14, [R1+0x78] ;  /* 0x00007800010e7983 */ /* 0x000ea80000300800 */
[----:B----4-:R0:W-:Y:S04]  /*13070*/  STL [R1+0xf54], R20 ;  /* 0x000f541401007387 */ /* 0x0101e80000100800 */
[----:B0-----:R-:W4:Y:S01]  /*13080*/  LDL R20, [R1+0x5f0] ;  /* 0x0005f00001147983 */ /* 0x001f220000100800 */
[----:B---3--:R-:W-:-:S02]  /*13090*/  IADD3 R4, P1, R3, R2, RZ ;  /* 0x0000000203047210 */ /* 0x008fc40007f3e0ff */
[----:B------:R-:W-:Y:S01]  /*130a0*/  PRMT R18, RZ, 0x7610, R18 ;  /* 0x00007610ff127816 */ /* 0x000fe20000000012 */
[----:B------:R-:W3:Y:S02]  /*130b0*/  LDL R3, [R1+0x324] ;  /* 0x0003240001037983 */ /* 0x000ee40000100800 */
[----:B------:R-:W-:-:S05]  /*130c0*/  IMAD.X R5, R24, 0x1, R0, P1 ;  /* 0x0000000118057824 */ /* 0x000fca00008e0600 */
[----:B------:R2:W3:Y:S01]  /*130d0*/  @!P0 LDG.E.U16 R18, [R4.64] ;  /* 0x0000000604128981 */ /* 0x0004e2000c1e1500 */
[----:B------:R-:W-:Y:S02]  /*130e0*/  PRMT R16, RZ, 0x7610, R16 ;  /* 0x00007610ff107816 */ /* 0x000fe40000000010 */
[----:B--2---:R-:W-:Y:S01]  /*130f0*/  IADD3 R4, P1, R15, R2, RZ ;  /* 0x000000020f047210 */ /* 0x004fe20007f3e0ff */
[----:B----4-:R0:W-:Y:S04]  /*13100*/  STS.U16 [R20+0x3c00], R13 ;  /* 0x003c000d14007388 */ /* 0x0101e80000000400 */
[----:B0-----:R-:W2:Y:S01]  /*13110*/  LDL R13, [R1+0x474] ;  /* 0x00047400010d7983 */ /* 0x001ea20000100800 */
[----:B------:R-:W-:Y:S01]  /*13120*/  IMAD.X R5, R12, 0x1, R0, P1 ;  /* 0x000000010c057824 */ /* 0x000fe200008e0600 */
[----:B------:R-:W-:-:S02]  /*13130*/  PRMT R11, RZ, 0x7610, R11 ;  /* 0x00007610ff0b7816 */ /* 0x000fc4000000000b */
[----:B------:R-:W4:Y:S04]  /*13140*/  LDL.LU R26, [R1+0x74] ;  /* 0x00007400011a7983 */ /* 0x000f280000300800 */
[----:B------:R2:W4:Y:S04]  /*13150*/  @!P0 LDG.E.U16 R16, [R4.64] ;  /* 0x0000000604108981 */ /* 0x000528000c1e1500 */
[----:B---3--:R-:W-:Y:S04]  /*13160*/  STL [R1+0xf58], R18 ;  /* 0x000f581201007387 */ /* 0x008fe80000100800 */
[----:B------:R-:W3:Y:S04]  /*13170*/  LDL R15, [R1+0x318] ;  /* 0x00031800010f7983 */ /* 0x000ee80000100800 */
[----:B------:R-:W3:Y:S04]  /*13180*/  LDL R12, [R1+0x23c] ;  /* 0x00023c00010c7983 */ /* 0x000ee80000100800 */
[----:B------:R0:W-:Y:S04]  /*13190*/  STS.U16 [R20+0x4400], R28 ;  /* 0x0044001c14007388 */ /* 0x0001e80000000400 */
[----:B0-----:R-:W3:Y:S01]  /*131a0*/  LDL.LU R28, [R1+0x70] ;  /* 0x00007000011c7983 */ /* 0x001ee20000300800 */
[----:B--2---:R-:W-:-:S05]  /*131b0*/  IADD3 R4, P1, R13, R2, RZ ;  /* 0x000000020d047210 */ /* 0x004fca0007f3e0ff */
[----:B------:R-:W-:-:S05]  /*131c0*/  IMAD.X R5, R3, 0x1, R0, P1 ;  /* 0x0000000103057824 */ /* 0x000fca00008e0600 */
[----:B------:R3:W2:Y:S04]  /*131d0*/  @!P0 LDG.E.U16 R11, [R4.64] ;  /* 0x00000006040b8981 */ /* 0x0006a8000c1e1500 */
[----:B----4-:R-:W-:Y:S04]  /*131e0*/  STL [R1+0xf5c], R16 ;  /* 0x000f5c1001007387 */ /* 0x010fe80000100800 */
[----:B------:R-:W4:Y:S04]  /*131f0*/  LDL R13, [R1+0x580] ;  /* 0x00058000010d7983 */ /* 0x000f280000100800 */
[----:B------:R-:W4:Y:S01]  /*13200*/  LDL R3, [R1+0x460] ;  /* 0x0004600001037983 */ /* 0x000f220000100800 */
[----:B---3--:R-:W-:-:S03]  /*13210*/  IADD3 R4, P1, R15, R2, RZ ;  /* 0x000000020f047210 */ /* 0x008fc60007f3e0ff */
[----:B------:R0:W-:Y:S01]  /*13220*/  STS.U16 [R20+0x4c00], R29 ;  /* 0x004c001d14007388 */ /* 0x0001e20000000400 */
[----:B------:R-:W-:Y:S01]  /*13230*/  PRMT R10, RZ, 0x7610, R10 ;  /* 0x00007610ff0a7816 */ /* 0x000fe2000000000a */
[----:B------:R-:W-:Y:S02]  /*13240*/  IMAD.X R5, R12, 0x1, R0, P1 ;  /* 0x000000010c057824 */ /* 0x000fe400008e0600 */
[----:B------:R1:W-:Y:S04]  /*13250*/  STS.U16 [R20+0x5400], R14 ;  /* 0x0054000e14007388 */ /* 0x0003e80000000400 */
[----:B------:R4:W3:Y:S04]  /*13260*/  @!P0 LDG.E.U16 R10, [R4.64] ;  /* 0x00000006040a8981 */ /* 0x0008e8000c1e1500 */
[----:B0-----:R-:W3:Y:S01]  /*13270*/  LDL.LU R29, [R1+0x6c] ;  /* 0x00006c00011d7983 */ /* 0x001ee20000300800 */
[----:B------:R-:W-:-:S03]  /*13280*/  PRMT R9, RZ, 0x7610, R9 ;  /* 0x00007610ff097816 */ /* 0x000fc60000000009 */
[----:B--2---:R0:W-:Y:S04]  /*13290*/  STL [R1+0xf60], R11 ;  /* 0x000f600b01007387 */ /* 0x0041e80000100800 */
[----:B-1----:R-:W2:Y:S04]  /*132a0*/  LDL.LU R14, [R1+0x68] ;  /* 0x00006800010e7983 */ /* 0x002ea80000300800 */
[----:B------:R-:W2:Y:S04]  /*132b0*/  LDL R22, [R1+0x454] ;  /* 0x0004540001167983 */ /* 0x000ea80000100800 */
[----:B------:R-:W2:Y:S01]  /*132c0*/  LDL R15, [R1+0x304] ;  /* 0x00030400010f7983 */ /* 0x000ea20000100800 */
[----:B----4-:R-:W-:-:S02]  /*132d0*/  IADD3 R4, P1, R13, R2, RZ ;  /* 0x000000020d047210 */ /* 0x010fc40007f3e0ff */
[----:B------:R-:W-:Y:S01]  /*132e0*/  PRMT R8, RZ, 0x7610, R8 ;  /* 0x00007610ff087816 */ /* 0x000fe20000000008 */
[----:B------:R-:W4:Y:S02]  /*132f0*/  LDL.LU R12, [R1+0x64] ;  /* 0x00006400010c7983 */ /* 0x000f240000300800 */
[----:B------:R-:W-:-:S05]  /*13300*/  IMAD.X R5, R3, 0x1, R0, P1 ;  /* 0x0000000103057824 */ /* 0x000fca00008e0600 */
[----:B------:R2:W4:Y:S04]  /*13310*/  @!P0 LDG.E.U16 R9, [R4.64] ;  /* 0x0000000604098981 */ /* 0x000528000c1e1500 */
[----:B---3--:R1:W-:Y:S04]  /*13320*/  STL [R1+0xf64], R10 ;  /* 0x000f640a01007387 */ /* 0x0083e80000100800 */
[----:B------:R-:W3:Y:S04]  /*13330*/  LDL R18, [R1+0x2f8] ;  /* 0x0002f80001127983 */ /* 0x000ee80000100800 */
[----:B------:R-:W3:Y:S04]  /*13340*/  LDL R16, [R1+0x22c] ;  /* 0x00022c0001107983 */ /* 0x000ee80000100800 */
[----:B------:R-:W3:Y:S04]  /*13350*/  LDL R13, [R1+0x570] ;  /* 0x00057000010d7983 */ /* 0x000ee80000100800 */
[----:B0-----:R-:W3:Y:S04]  /*13360*/  LDL R11, [R1+0x440] ;  /* 0x00044000010b7983 */ /* 0x001ee80000100800 */
[----:B------:R-:W3:Y:S01]  /*13370*/  LDL.LU R3, [R1+0x60] ;  /* 0x0000600001037983 */ /* 0x000ee20000300800 */
[----:B--2---:R-:W-:-:S05]  /*13380*/  IADD3 R4, P1, R22, R2, RZ ;  /* 0x0000000216047210 */ /* 0x004fca0007f3e0ff */
[----:B------:R-:W-:-:S05]  /*13390*/  IMAD.X R5, R15, 0x1, R0, P1 ;  /* 0x000000010f057824 */ /* 0x000fca00008e0600 */
[----:B------:R3:W2:Y:S04]  /*133a0*/  @!P0 LDG.E.U16 R8, [R4.64] ;  /* 0x0000000604088981 */ /* 0x0006a8000c1e1500 */
[----:B----4-:R0:W-:Y:S04]  /*133b0*/  STL [R1+0xf68], R9 ;  /* 0x000f680901007387 */ /* 0x0101e80000100800 */
[----:B-1----:R-:W4:Y:S01]  /*133c0*/  LDL R10, [R1+0x434] ;  /* 0x00043400010a7983 */ /* 0x002f220000100800 */
[----:B---3--:R-:W-:-:S03]  /*133d0*/  IADD3 R4, P1, R18, R2, RZ ;  /* 0x0000000212047210 */ /* 0x008fc60007f3e0ff */
[----:B------:R-:W3:Y:S01]  /*133e0*/  LDL.LU R15, [R1+0x5c] ;  /* 0x00005c00010f7983 */ /* 0x000ee20000300800 */
[----:B------:R-:W-:Y:S01]  /*133f0*/  PRMT R7, RZ, 0x7610, R7 ;  /* 0x00007610ff077816 */ /* 0x000fe20000000007 */
[----:B------:R-:W-:Y:S02]  /*13400*/  IMAD.X R5, R16, 0x1, R0, P1 ;  /* 0x0000000110057824 */ /* 0x000fe400008e0600 */
[----:B------:R-:W-:Y:S04]  /*13410*/  STS.U16 [R20+0x5c00], R26 ;  /* 0x005c001a14007388 */ /* 0x000fe80000000400 */
[----:B------:R-:W-:Y:S04]  /*13420*/  STS.U16 [R20+0x6400], R28 ;  /* 0x0064001c14007388 */ /* 0x000fe80000000400 */
[----:B------:R-:W-:Y:S04]  /*13430*/  STS.U16 [R20+0x6c00], R29 ;  /* 0x006c001d14007388 */ /* 0x000fe80000000400 */
[----:B------:R1:W3:Y:S04]  /*13440*/  @!P0 LDG.E.U16 R7, [R4.64] ;  /* 0x0000000604078981 */ /* 0x0002e8000c1e1500 */
[----:B------:R0:W-:Y:S01]  /*13450*/  STS.U16 [R20+0x7400], R14 ;  /* 0x0074000e14007388 */ /* 0x0001e20000000400 */
[----:B-1----:R-:W-:-:S03]  /*13460*/  IADD3 R4, P1, R13, R2, RZ ;  /* 0x000000020d047210 */ /* 0x002fc60007f3e0ff */
[----:B------:R4:W-:Y:S02]  /*13470*/  STS.U16 [R20+0x7c00], R12 ;  /* 0x007c000c14007388 */ /* 0x0009e40000000400 */
[----:B------:R-:W-:Y:S02]  /*13480*/  IMAD.X R5, R11, 0x1, R0, P1 ;  /* 0x000000010b057824 */ /* 0x000fe400008e0600 */
[----:B--2---:R1:W-:Y:S04]  /*13490*/  STL [R1+0xf6c], R8 ;  /* 0x000f6c0801007387 */ /* 0x0043e80000100800 */
[----:B------:R-:W2:Y:S04]  /*134a0*/  LDL R16, [R1+0x2e4] ;  /* 0x0002e40001107983 */ /* 0x000ea80000100800 */
[----:B0-----:R-:W2:Y:S04]  /*134b0*/  LDL.LU R9, [R1+0x58] ;  /* 0x0000580001097983 */ /* 0x001ea80000300800 */
[----:B------:R-:W2:Y:S04]  /*134c0*/  LDL R14, [R1+0x2d8] ;  /* 0x0002d800010e7983 */ /* 0x000ea80000100800 */
[----:B------:R-:W2:Y:S01]  /*134d0*/  LDL R11, [R1+0x21c] ;  /* 0x00021c00010b7983 */ /* 0x000ea20000100800 */
[----:B----4-:R-:W-:-:S03]  /*134e0*/  IADD3 R12, P1, R10, R2, RZ ;  /* 0x000000020a0c7210 */ /* 0x010fc60007f3e0ff */
[----:B------:R-:W4:Y:S04]  /*134f0*/  LDL.LU R24, [R1+0x54] ;  /* 0x0000540001187983 */ /* 0x000f280000300800 */
[----:B------:R-:W4:Y:S04]  /*13500*/  LDL R10, [R1+0x560] ;  /* 0x00056000010a7983 */ /* 0x000f280000100800 */
[----:B-1----:R-:W4:Y:S04]  /*13510*/  LDL R8, [R1+0x420] ;  /* 0x0004200001087983 */ /* 0x002f280000100800 */
[----:B------:R-:W4:Y:S01]  /*13520*/  LDL.LU R26, [R1+0x50] ;  /* 0x00005000011a7983 */ /* 0x000f220000300800 */
[----:B------:R-:W-:-:S03]  /*13530*/  PRMT R6, RZ, 0x7610, R6 ;  /* 0x00007610ff067816 */ /* 0x000fc60000000006 */
[----:B------:R-:W4:Y:S04]  /*13540*/  LDL.LU R28, [R1+0x4c] ;  /* 0x00004c00011c7983 */ /* 0x000f280000300800 */
[----:B------:R0:W-:Y:S04]  /*13550*/  STS.U16 [R20+0x8400], R3 ;  /* 0x0084000314007388 */ /* 0x0001e80000000400 */
[----:B------:R1:W4:Y:S04]  /*13560*/  @!P0 LDG.E.U16 R6, [R4.64] ;  /* 0x0000000604068981 */ /* 0x000328000c1e1500 */
[----:B0-----:R-:W4:Y:S04]  /*13570*/  LDL R3, [R1+0x414] ;  /* 0x0004140001037983 */ /* 0x001f280000100800 */
[----:B------:R-:W4:Y:S04]  /*13580*/  LDL.LU R29, [R1+0x48] ;  /* 0x00004800011d7983 */ /* 0x000f280000300800 */
[----:B------:R-:W4:Y:S01]  /*13590*/  LDL R22, [R1+0x2c4] ;  /* 0x0002c40001167983 */ /* 0x000f220000100800 */
[----:B-1----:R-:W-:-:S03]  /*135a0*/  PRMT R5, RZ, 0x7610, R5 ;  /* 0x00007610ff057816 */ /* 0x002fc60000000005 */
[----:B------:R-:W4:Y:S04]  /*135b0*/  LDL R18, [R1+0x2b8] ;  /* 0x0002b80001127983 */ /* 0x000f280000100800 */
[----:B---3--:R0:W-:Y:S01]  /*135c0*/  STS.U16 [R20+0x8c00], R15 ;  /* 0x008c000f14007388 */ /* 0x0081e20000000400 */
[----:B--2---:R-:W-:-:S03]  /*135d0*/  IMAD.X R13, R16, 0x1, R0, P1 ;  /* 0x00000001100d7824 */ /* 0x004fc600008e0600 */
[----:B------:R-:W2:Y:S04]  /*135e0*/  LDL R16, [R1+0x20c] ;  /* 0x00020c0001107983 */ /* 0x000ea80000100800 */
[----:B------:R1:W3:Y:S02]  /*135f0*/  @!P0 LDG.E.U16 R5, [R12.64] ;  /* 0x000000060c058981 */ /* 0x0002e4000c1e1500 */
[----:B-1----:R-:W-:-:S05]  /*13600*/  IADD3 R12, P1, R14, R2, RZ ;  /* 0x000000020e0c7210 */ /* 0x002fca0007f3e0ff */
[----:B------:R-:W-:Y:S02]  /*13610*/  IMAD.X R13, R11, 0x1, R0, P1 ;  /* 0x000000010b0d7824 */ /* 0x000fe400008e0600 */
[----:B------:R-:W3:Y:S01]  /*13620*/  LDL R11, [R1+0x550] ;  /* 0x00055000010b7983 */ /* 0x000ee20000100800 */
[----:B----4-:R-:W-:-:S03]  /*13630*/  IADD3 R14, P1, R10, R2, RZ ;  /* 0x000000020a0e7210 */ /* 0x010fc60007f3e0ff */
[----:B------:R-:W4:Y:S04]  /*13640*/  LDL R10, [R1+0x400] ;  /* 0x00040000010a7983 */ /* 0x000f280000100800 */
[----:B------:R1:W-:Y:S01]  /*13650*/  STS.U16 [R20+0x9400], R9 ;  /* 0x0094000914007388 */ /* 0x0003e20000000400 */
[----:B0-----:R-:W-:-:S03]  /*13660*/  IMAD.X R15, R8, 0x1, R0, P1 ;  /* 0x00000001080f7824 */ /* 0x001fc600008e0600 */
[----:B------:R-:W4:Y:S04]  /*13670*/  LDL R8, [R1+0x2a4] ;  /* 0x0002a40001087983 */ /* 0x000f280000100800 */
[----:B-1----:R-:W4:Y:S01]  /*13680*/  LDL R9, [R1+0x3f4] ;  /* 0x0003f40001097983 */ /* 0x002f220000100800 */
[----:B------:R-:W-:-:S06]  /*13690*/  PRMT R4, RZ, 0x7610, R4 ;  /* 0x00007610ff047816 */ /* 0x000fcc0000000004 */
[----:B------:R0:W4:Y:S02]  /*136a0*/  @!P0 LDG.E.U16 R4, [R12.64] ;  /* 0x000000060c048981 */ /* 0x000124000c1e1500 */
[----:B0-----:R-:W-:-:S06]  /*136b0*/  PRMT R12, RZ, 0x7610, R12 ;  /* 0x00007610ff0c7816 */ /* 0x001fcc000000000c */
[----:B------:R0:W4:Y:S01]  /*136c0*/  @!P0 LDG.E.U16 R12, [R14.64] ;  /* 0x000000060e0c8981 */ /* 0x000122000c1e1500 */
[----:B------:R-:W-:Y:S02]  /*136d0*/  PRMT R13, RZ, 0x7610, R13 ;  /* 0x00007610ff0d7816 */ /* 0x000fe4000000000d */
[----:B0-----:R-:W-:Y:S02]  /*136e0*/  IADD3 R14, P1, R3, R2, RZ ;  /* 0x00000002030e7210 */ /* 0x001fe40007f3e0ff */
[----:B------:R-:W-:Y:S01]  /*136f0*/  PRMT R17, RZ, 0x7610, R17 ;  /* 0x00007610ff117816 */ /* 0x000fe20000000011 */
[----:B------:R-:W4:Y:S02]  /*13700*/  LDL R3, [R1+0x298] ;  /* 0x0002980001037983 */ /* 0x000f240000100800 */
[----:B------:R-:W-:-:S05]  /*13710*/  IMAD.X R15, R22, 0x1, R0, P1 ;  /* 0x00000001160f7824 */ /* 0x000fca00008e0600 */
[----:B------:R0:W4:Y:S02]  /*13720*/  @!P0 LDG.E.U16 R13, [R14.64] ;  /* 0x000000060e0d8981 */ /* 0x000124000c1e1500 */
[----:B0-----:R-:W-:Y:S02]  /*13730*/  IADD3 R14, P1, R18, R2, RZ ;  /* 0x00000002120e7210 */ /* 0x001fe40007f3e0ff */
[----:B------:R-:W-:Y:S02]  /*13740*/  PRMT R19, RZ, 0x7610, R19 ;  /* 0x00007610ff137816 */ /* 0x000fe40000000013 */
[----:B------:R-:W-:Y:S01]  /*13750*/  PRMT R21, RZ, 0x7610, R21 ;  /* 0x00007610ff157816 */ /* 0x000fe20000000015 */
[----:B--2---:R-:W-:-:S05]  /*13760*/  IMAD.X R15, R16, 0x1, R0, P1 ;  /* 0x00000001100f7824 */ /* 0x004fca00008e0600 */
[----:B------:R3:W2:Y:S02]  /*13770*/  @!P0 LDG.E.U16 R17, [R14.64] ;  /* 0x000000060e118981 */ /* 0x0006a4000c1e1500 */
[----:B---3--:R-:W-:-:S05]  /*13780*/  IADD3 R14, P1, R11, R2, RZ ;  /* 0x000000020b0e7210 */ /* 0x008fca0007f3e0ff */
[----:B----4-:R-:W-:-:S05]  /*13790*/  IMAD.X R15, R10, 0x1, R0, P1 ;  /* 0x000000010a0f7824 */ /* 0x010fca00008e0600 */
[----:B------:R0:W3:Y:S02]  /*137a0*/  @!P0 LDG.E.U16 R19, [R14.64] ;  /* 0x000000060e138981 */ /* 0x0000e4000c1e1500 */
[----:B0-----:R-:W-:-:S05]  /*137b0*/  IADD3 R14, P1, R9, R2, RZ ;  /* 0x00000002090e7210 */ /* 0x001fca0007f3e0ff */
[----:B------:R-:W-:-:S05]  /*137c0*/  IMAD.X R15, R8, 0x1, R0, P1 ;  /* 0x00000001080f7824 */ /* 0x000fca00008e0600 */
[----:B------:R0:W4:Y:S04]  /*137d0*/  @!P0 LDG.E.U16 R21, [R14.64] ;  /* 0x000000060e158981 */ /* 0x000128000c1e1500 */
[----:B0-----:R-:W2:Y:S01]  /*137e0*/  LDL R15, [R1+0x1fc] ;  /* 0x0001fc00010f7983 */ /* 0x001ea20000100800 */
[----:B------:R-:W-:-:S03]  /*137f0*/  PRMT R23, RZ, 0x7610, R23 ;  /* 0x00007610ff177816 */ /* 0x000fc60000000017 */
[----:B------:R0:W-:Y:S01]  /*13800*/  STS.U16 [R20+0x9c00], R24 ;  /* 0x009c001814007388 */ /* 0x0001e20000000400 */
[----:B------:R-:W-:-:S03]  /*13810*/  IADD3 R14, P1, R3, R2, RZ ;  /* 0x00000002030e7210 */ /* 0x000fc60007f3e0ff */
[----:B------:R-:W3:Y:S04]  /*13820*/  LDL R3, [R1+0x3e0] ;  /* 0x0003e00001037983 */ /* 0x000ee80000100800 */
[----:B------:R-:W3:Y:S04]  /*13830*/  LDL.LU R8, [R1+0x40] ;  /* 0x0000400001087983 */ /* 0x000ee80000300800 */
[----:B------:R-:W3:Y:S04]  /*13840*/  LDL.LU R9, [R1+0x3c] ;  /* 0x00003c0001097983 */ /* 0x000ee80000300800 */
[----:B------:R-:W3:Y:S04]  /*13850*/  LDL.LU R10, [R1+0x38] ;  /* 0x00003800010a7983 */ /* 0x000ee80000300800 */
[----:B------:R-:W3:Y:S04]  /*13860*/  LDL.LU R11, [R1+0x34] ;  /* 0x00003400010b7983 */ /* 0x000ee80000300800 */
[----:B------:R-:W3:Y:S04]  /*13870*/  LDL.LU R16, [R1+0x30] ;  /* 0x0000300001107983 */ /* 0x000ee80000300800 */
[----:B------:R-:W3:Y:S04]  /*13880*/  LDL.LU R18, [R1+0x28] ;  /* 0x0000280001127983 */ /* 0x000ee80000300800 */
[----:B------:R-:W3:Y:S04]  /*13890*/  LDL.LU R22, [R1+0x24] ;  /* 0x0000240001167983 */ /* 0x000ee80000300800 */
[----:B------:R1:W-:Y:S04]  /*138a0*/  STS.U16 [R20+0xa400], R26 ;  /* 0x00a4001a14007388 */ /* 0x0003e80000000400 */
[----:B0-----:R-:W3:Y:S04]  /*138b0*/  LDL.LU R24, [R1+0x8c] ;  /* 0x00008c0001187983 */ /* 0x001ee80000300800 */
[----:B------:R0:W-:Y:S04]  /*138c0*/  STS.U16 [R20+0xac00], R28 ;  /* 0x00ac001c14007388 */ /* 0x0001e80000000400 */
[----:B-1----:R-:W3:Y:S04]  /*138d0*/  LDL.LU R26, [R1+0x20] ;  /* 0x00002000011a7983 */ /* 0x002ee80000300800 */
[----:B------:R1:W-:Y:S04]  /*138e0*/  STS.U16 [R20+0xb400], R29 ;  /* 0x00b4001d14007388 */ /* 0x0003e80000000400 */
[----:B0-----:R-:W3:Y:S04]  /*138f0*/  LDL.LU R28, [R1+0x1c] ;  /* 0x00001c00011c7983 */ /* 0x001ee80000300800 */
[----:B-1----:R-:W3:Y:S01]  /*13900*/  LDL.LU R29, [R1+0x18] ;  /* 0x00001800011d7983 */ /* 0x002ee20000300800 */
[----:B--2---:R-:W-:-:S05]  /*13910*/  IMAD.X R15, R15, 0x1, R0, P1 ;  /* 0x000000010f0f7824 */ /* 0x004fca00008e0600 */
[----:B------:R0:W2:Y:S04]  /*13920*/  @!P0 LDG.E.U16 R23, [R14.64] ;  /* 0x000000060e178981 */ /* 0x0000a8000c1e1500 */
[----:B0-----:R-:W2:Y:S04]  /*13930*/  LDL.LU R14, [R1+0x44] ;  /* 0x00004400010e7983 */ /* 0x001ea80000300800 */
[----:B------:R-:W3:Y:S01]  /*13940*/  LDL R15, [R1+0x540] ;  /* 0x00054000010f7983 */ /* 0x000ee20000100800 */
[----:B------:R-:W-:-:S03]  /*13950*/  PRMT R25, RZ, 0x7610, R25 ;  /* 0x00007610ff197816 */ /* 0x000fc60000000019 */
[----:B--2---:R3:W-:Y:S02]  /*13960*/  STS.U16 [R20+0xbc00], R14 ;  /* 0x00bc000e14007388 */ /* 0x0047e40000000400 */
[----:B---3--:R-:W-:-:S05]  /*13970*/  IADD3 R14, P1, R15, R2, RZ ;  /* 0x000000020f0e7210 */ /* 0x008fca0007f3e0ff */
[----:B------:R-:W-:Y:S02]  /*13980*/  IMAD.X R15, R3, 0x1, R0, P1 ;  /* 0x00000001030f7824 */ /* 0x000fe400008e0600 */
[----:B------:R-:W2:Y:S04]  /*13990*/  LDL R3, [R1+0x5ec] ;  /* 0x0005ec0001037983 */ /* 0x000ea80000100800 */
[----:B------:R0:W3:Y:S04]  /*139a0*/  @!P0 LDG.E.U16 R25, [R14.64] ;  /* 0x000000060e198981 */ /* 0x0000e8000c1e1500 */
[----:B0-----:R-:W2:Y:S02]  /*139b0*/  LDL R15, [R1+0x53c] ;  /* 0x00053c00010f7983 */ /* 0x001ea40000100800 */
[----:B--2---:R-:W-:-:S02]  /*139c0*/  IADD3 R14, P1, R15, R2, RZ ;  /* 0x000000020f0e7210 */ /* 0x004fc40007f3e0ff */
[----:B------:R-:W2:Y:S04]  /*139d0*/  LDL R15, [R1+0x284] ;  /* 0x00028400010f7983 */ /* 0x000ea80000100800 */
[----:B------:R0:W-:Y:S04]  /*139e0*/  STS.U16 [R20+0xc400], R27 ;  /* 0x00c4001b14007388 */ /* 0x0001e80000000400 */
[----:B------:R1:W-:Y:S01]  /*139f0*/  STL [R1+0x74c], R2 ;  /* 0x00074c0201007387 */ /* 0x0003e20000100800 */
[----:B0-----:R-:W-:-:S03]  /*13a00*/  PRMT R27, RZ, 0x7610, R27 ;  /* 0x00007610ff1b7816 */ /* 0x001fc6000000001b */
[----:B-1----:R-:W3:Y:S04]  /*13a10*/  LDL.LU R2, [R1+0x8] ;  /* 0x0000080001027983 */ /* 0x002ee80000300800 */
[----:B------:R0:W-:Y:S04]  /*13a20*/  STL [R1+0x750], R0 ;  /* 0x0007500001007387 */ /* 0x0001e80000100800 */
[----:B------:R1:W-:Y:S04]  /*13a30*/  STS.U16 [R20+0xcc00], R8 ;  /* 0x00cc000814007388 */ /* 0x0003e80000000400 */
        /* <DEDUP_REMOVED lines=9> */
[----:B------:R0:W-:Y:S01]  /*13ad0*/  STS.U16 [R3+0x1600], R29 ;  /* 0x0016001d03007388 */ /* 0x0001e20000000400 */
[----:B--2---:R-:W-:-:S03]  /*13ae0*/  IMAD.X R15, R15, 0x1, R0, P1 ;  /* 0x000000010f0f7824 */ /* 0x004fc600008e0600 */
[----:B0-----:R-:W2:Y:S04]  /*13af0*/  LDL.LU R0, [R1+0xc] ;  /* 0x00000c0001007983 */ /* 0x001ea80000300800 */
[----:B------:R0:W2:Y:S04]  /*13b00*/  @!P0 LDG.E.U16 R27, [R14.64] ;  /* 0x000000060e1b8981 */ /* 0x0000a8000c1e1500 */
[----:B0-----:R-:W2:Y:S04]  /*13b10*/  LDL.LU R14, [R1+0x14] ;  /* 0x00001400010e7983 */ /* 0x001ea80000300800 */
[----:B------:R-:W3:Y:S04]  /*13b20*/  LDL.LU R15, [R1+0x10] ;  /* 0x00001000010f7983 */ /* 0x000ee80000300800 */
[----:B-1----:R-:W4:Y:S04]  /*13b30*/  LDL.LU R8, [R1+0xf6c] ;  /* 0x000f6c0001087983 */ /* 0x002f280000300800 */
        /* <DEDUP_REMOVED lines=11> */
[----:B--2---:R-:W-:Y:S04]  /*13bf0*/  STS.U16 [R3+0x1e00], R14 ;  /* 0x001e000e03007388 */ /* 0x004fe80000000400 */
[----:B---3--:R-:W-:Y:S04]  /*13c00*/  STS.U16 [R3+0x2600], R15 ;  /* 0x0026000f03007388 */ /* 0x008fe80000000400 */
[----:B------:R0:W-:Y:S04]  /*13c10*/  STS.U16 [R3+0x2e00], R0 ;  /* 0x002e000003007388 */ /* 0x0001e80000000400 */
[----:B------:R1:W-:Y:S04]  /*13c20*/  STS.U16 [R3+0x3600], R2 ;  /* 0x0036000203007388 */ /* 0x0003e80000000400 */
[----:B0-----:R-:W2:Y:S04]  /*13c30*/  LDL R0, [R1+0x1d0] ;  /* 0x0001d00001007983 */ /* 0x001ea80000100800 */
[----:B-1----:R-:W3:Y:S04]  /*13c40*/  LDL R2, [R1+0x1c8] ;  /* 0x0001c80001027983 */ /* 0x002ee80000100800 */
[----:B----4-:R0:W-:Y:S04]  /*13c50*/  STS.U16 [R3+0x3e00], R29 ;  /* 0x003e001d03007388 */ /* 0x0101e80000000400 */
[----:B0-----:R-:W4:Y:S04]  /*13c60*/  LDL R29, [R1+0x1dc] ;  /* 0x0001dc00011d7983 */ /* 0x001f280000100800 */
[----:B------:R0:W-:Y:S04]  /*13c70*/  STS.U16 [R3+0x4600], R28 ;  /* 0x0046001c03007388 */ /* 0x0001e80000000400 */
[----:B0-----:R-:W4:Y:S04]  /*13c80*/  LDL R28, [R1+0x1d8] ;  /* 0x0001d800011c7983 */ /* 0x001f280000100800 */
[----:B------:R-:W-:Y:S04]  /*13c90*/  STS.U16 [R3+0x4e00], R26 ;  /* 0x004e001a03007388 */ /* 0x000fe80000000400 */
[----:B------:R-:W-:Y:S04]  /*13ca0*/  STS.U16 [R3+0x5600], R24 ;  /* 0x0056001803007388 */ /* 0x000fe80000000400 */
[----:B------:R-:W-:Y:S04]  /*13cb0*/  STS.U16 [R3+0x5e00], R22 ;  /* 0x005e001603007388 */ /* 0x000fe80000000400 */
[----:B------:R0:W-:Y:S04]  /*13cc0*/  STS.U16 [R3+0x6600], R20 ;  /* 0x0066001403007388 */ /* 0x0001e80000000400 */
[----:B------:R-:W-:Y:S04]  /*13cd0*/  STS.U16 [R3+0x6e00], R18 ;  /* 0x006e001203007388 */ /* 0x000fe80000000400 */
        /* <DEDUP_REMOVED lines=17> */
[----:B------:R-:W-:Y:S06]  /*13df0*/  BAR.SYNC.DEFER_BLOCKING 0x0 ;  /* 0x0000000000007b1d */ /* 0x000fec0000010000 */
[----:B0-----:R-:W4:Y:S04]  /*13e00*/  LDL R20, [R1+0x1d4] ;  /* 0x0001d40001147983 */ /* 0x001f280000100800 */
[----:B--2---:R-:W-:Y:S04]  /*13e10*/  LDSM.16.MT88.4 R24, [R0+0x10000] ;  /* 0x010000000018783b */ /* 0x004fe80000004200 */
[----:B---3--:R-:W-:Y:S04]  /*13e20*/  STL [R1+0xeb8], R2 ;  /* 0x000eb80201007387 */ /* 0x008fe80000100800 */
[----:B------:R-:W-:Y:S04]  /*13e30*/  LDSM.16.MT88.4 R12, [R2+0x10000] ;  /* 0x01000000020c783b */ /* 0x000fe80000004200 */
[----:B----4-:R-:W0:Y:S04]  /*13e40*/  LDSM.16.M88.4 R8, [R29] ;  /* 0x000000001d08783b */ /* 0x010e280000000200 */
[----:B------:R-:W1:Y:S04]  /*13e50*/  LDSM.16.M88.4 R4, [R29+0x4000] ;  /* 0x004000001d04783b */ /* 0x000e680000000200 */
[----:B------:R-:W-:Y:S04]  /*13e60*/  LDSM.16.MT88.4 R16, [R28+0x10000] ;  /* 0x010000001c10783b */ /* 0x000fe80000004200 */
[----:B0-----:R-:W-:Y:S04]  /*13e70*/  STL.64 [R1+0x10], R8 ;  /* 0x0000100801007387 */ /* 0x001fe80000100a00 */
[----:B------:R-:W-:Y:S01]  /*13e80*/  STL.64 [R1+0x18], R10 ;  /* 0x0000180a01007387 */ /* 0x000fe20000100a00 */
[----:B-1----:R-:W-:-:S02]  /*13e90*/  IMAD.MOV.U32 R3, RZ, RZ, R4 ;  /* 0x000000ffff037224 */ /* 0x002fc400078e0004 */
[----:B------:R-:W-:Y:S01]  /*13ea0*/  IMAD.MOV.U32 R2, RZ, RZ, R5 ;  /* 0x000000ffff027224 */ /* 0x000fe200078e0005 */
[----:B------:R-:W-:Y:S04]  /*13eb0*/  STL.64 [R1], R4 ;  /* 0x0000000401007387 */ /* 0x000fe80000100a00 */
[----:B------:R-:W-:Y:S04]  /*13ec0*/  STL.64 [R1+0x8], R6 ;  /* 0x0000080601007387 */ /* 0x000fe80000100a00 */
[----:B------:R-:W0:Y:S04]  /*13ed0*/  LDSM.16.M88.4 R4, [R29+0x8000] ;  /* 0x008000001d04783b */ /* 0x000e280000000200 */
[----:B------:R-:W1:Y:S04]  /*13ee0*/  LDSM.16.M88.4 R8, [R29+0xc000] ;  /* 0x00c000001d08783b */ /* 0x000e680000000200 */
[----:B0-----:R-:W-:Y:S04]  /*13ef0*/  STL.64 [R1+0xf28], R6 ;  /* 0x000f280601007387 */ /* 0x001fe80000100a00 */
[----:B------:R0:W-:Y:S04]  /*13f00*/  STL.64 [R1+0xf20], R4 ;  /* 0x000f200401007387 */ /* 0x0001e80000100a00 */
[----:B-1----:R-:W-:Y:S04]  /*13f10*/  STL [R1+0xe4c], R10 ;  /* 0x000e4c0a01007387 */ /* 0x002fe80000100800 */
[----:B------:R-:W-:Y:S04]  /*13f20*/  STL [R1+0xe48], R11 ;  /* 0x000e480b01007387 */ /* 0x000fe80000100800 */
[----:B------:R-:W-:Y:S04]  /*13f30*/  STL.64 [R1+0xf18], R8 ;  /* 0x000f180801007387 */ /* 0x000fe80000100a00 */
[----:B------:R-:W-:Y:S04]  /*13f40*/  STL.64 [R1+0xf10], R18 ;  /* 0x000f101201007387 */ /* 0x000fe80000100a00 */
[----:B------:R-:W-:Y:S04]  /*13f50*/  STL.64 [R1+0xf08], R16 ;  /* 0x000f081001007387 */ /* 0x000fe80000100a00 */
[----:B0-----:R-:W2:Y:S04]  /*13f60*/  LDL.LU.64 R4, [R1+0x190] ;  /* 0x0001900001047983 */ /* 0x001ea80000300a00 */
[----:B------:R-:W3:Y:S04]  /*13f70*/  LDL.LU.64 R6, [R1+0x198] ;  /* 0x0001980001067983 */ /* 0x000ee80000300a00 */
[----:B------:R-:W0:Y:S04]  /*13f80*/  LDSM.16.MT88.4 R20, [R20+0x10000] ;  /* 0x010000001414783b */ /* 0x000e280000004200 */
[----:B---3--:R-:W-:Y:S04]  /*13f90*/  STL.64 [R1+0xf38], R6 ;  /* 0x000f380601007387 */ /* 0x008fe80000100a00 */
[----:B--2---:R1:W-:Y:S04]  /*13fa0*/  STL.64 [R1+0xf30], R4 ;  /* 0x000f300401007387 */ /* 0x0043e80000100a00 */
[----:B-1----:R-:W2:Y:S04]  /*13fb0*/  LDL.LU.64 R4, [R1+0x110] ;  /* 0x0001100001047983 */ /* 0x002ea80000300a00 */
[----:B------:R-:W2:Y:S04]  /*13fc0*/  LDL.LU.64 R6, [R1+0x118] ;  /* 0x0001180001067983 */ /* 0x000ea80000300a00 */
[----:B------:R-:W3:Y:S04]  /*13fd0*/  LDL.LU.64 R8, [R1+0xf0] ;  /* 0x0000f00001087983 */ /* 0x000ee80000300a00 */
[----:B------:R-:W3:Y:S04]  /*13fe0*/  LDL.LU.64 R10, [R1+0xf8] ;  /* 0x0000f800010a7983 */ /* 0x000ee80000300a00 */
[----:B0-----:R-:W-:Y:S04]  /*13ff0*/  STL.64 [R1+0xec8], R22 ;  /* 0x000ec81601007387 */ /* 0x001fe80000100a00 */
[----:B------:R0:W-:Y:S04]  /*14000*/  STL.64 [R1+0xec0], R20 ;  /* 0x000ec01401007387 */ /* 0x0001e80000100a00 */
[----:B0-----:R-:W4:Y:S04]  /*14010*/  LDL.LU.64 R20, [R1+0xa0] ;  /* 0x0000a00001147983 */ /* 0x001f280000300a00 */
[----:B------:R-:W2:Y:S04]  /*14020*/  LDL.LU.64 R22, [R1+0xa8] ;  /* 0x0000a80001167983 */ /* 0x000ea80000300a00 */
[----:B--2---:R-:W-:Y:S04]  /*14030*/  STL.64 [R1+0xed8], R22 ;  /* 0x000ed81601007387 */ /* 0x004fe80000100a00 */
[----:B----4-:R0:W-:Y:S04]  /*14040*/  STL.64 [R1+0xed0], R20 ;  /* 0x000ed01401007387 */ /* 0x0101e80000100a00 */
[----:B0-----:R-:W2:Y:S04]  /*14050*/  LDL.LU.64 R20, [R1+0xb0] ;  /* 0x0000b00001147983 */ /* 0x001ea80000300a00 */
[----:B------:R-:W4:Y:S04]  /*14060*/  LDL.LU.64 R22, [R1+0xb8] ;  /* 0x0000b80001167983 */ /* 0x000f280000300a00 */
[----:B----4-:R-:W-:Y:S04]  /*14070*/  STL.64 [R1+0xee8], R22 ;  /* 0x000ee81601007387 */ /* 0x010fe80000100a00 */
[----:B--2---:R-:W-:Y:S04]  /*14080*/  STL.64 [R1+0xee0], R20 ;  /* 0x000ee01401007387 */ /* 0x004fe80000100a00 */
[----:B------:R-:W2:Y:S04]  /*14090*/  LDL.LU.64 R16, [R1+0xe0] ;  /* 0x0000e00001107983 */ /* 0x000ea80000300a00 */
[----:B------:R-:W2:Y:S04]  /*140a0*/  LDL.LU.64 R18, [R1+0xe8] ;  /* 0x0000e80001127983 */ /* 0x000ea80000300a00 */
[----:B------:R-:W-:Y:S04]  /*140b0*/  STL.64 [R1+0xeb0], R26 ;  /* 0x000eb01a01007387 */ /* 0x000fe80000100a00 */
[----:B------:R0:W-:Y:S04]  /*140c0*/  STL.64 [R1+0xea8], R24 ;  /* 0x000ea81801007387 */ /* 0x0001e80000100a00 */
[----:B0-----:R-:W4:Y:S04]  /*140d0*/  LDL.LU.64 R24, [R1+0x10] ;  /* 0x0000100001187983 */ /* 0x001f280000300a00 */
[----:B------:R-:W-:Y:S01]  /*140e0*/  STL [R1+0xe68], R0 ;  /* 0x000e680001007387 */ /* 0x000fe20000100800 */
[----:B----4-:R-:W-:Y:S11]  /*140f0*/  HMMA.16816.F32 R4, R12, R24, R4 ;  /* 0x000000180c04723c */ /* 0x010ff60000001804 */
[----:B------:R-:W-:Y:S11]  /*14100*/  @!UPT UIADD3 URZ, URZ, URZ, URZ ;  /* 0x0000003f3f3ff290 */ /* 0x000ff6000fffe03f */
[----:B------:R-:W-:Y:S01]  /*14110*/  @!UPT UIADD3 URZ, URZ, URZ, URZ ;  /* 0x0000003f3f3ff290 */ /* 0x000fe2000fffe03f */
[----:B------:R-:W-:Y:S04]  /*14120*/  STL.64 [R1+0x110], R4 ;  /* 0x0001100401007387 */ /* 0x000fe80000100a00 */
[----:B------:R0:W-:Y:S04]  /*14130*/  STL.64 [R1+0x118], R6 ;  /* 0x0001180601007387 */ /* 0x0001e80000100a00 */
[----:B0-----:R-:W4:Y:S04]  /*14140*/  LDL.LU.64 R6, [R1+0xf38] ;  /* 0x000f380001067983 */ /* 0x001f280000300a00 */
[----:B------:R-:W4:Y:S01]  /*14150*/  LDL.LU.64 R4, [R1+0xf30] ;  /* 0x000f300001047983 */ /* 0x000f220000300a00 */
[----:B------:R-:W-:-:S02]  /*14160*/  IMAD.MOV.U32 R20, RZ, RZ, R3 ;  /* 0x000000ffff147224 */ /* 0x000fc400078e0003 */
[----:B------:R-:W-:-:S07]  /*14170*/  IMAD.MOV.U32 R21, RZ, RZ, R2 ;  /* 0x000000ffff157224 */ /* 0x000fce00078e0002 */
[C---:B----4-:R-:W-:Y:S11]  /*14180*/  HMMA.16816.F32 R4, R12.reuse, R20, R4 ;  /* 0x000000140c04723c */ /* 0x050ff60000001804 */
[----:B------:R-:W-:Y:S11]  /*14190*/  @!UPT UIADD3 URZ, URZ, URZ, URZ ;  /* 0x0000003f3f3ff290 */ /* 0x000ff6000fffe03f */
[----:B------:R-:W-:Y:S01]  /*141a0*/  @!UPT UIADD3 URZ, URZ, URZ, URZ ;  /* 0x0000003f3f3ff290 */ /* 0x000fe2000fffe03f */
[----:B------:R-:W-:Y:S04]  /*141b0*/  STL.64 [R1+0x100], R4 ;  /* 0x0001000401007387 */ /* 0x000fe80000100a00 */
[----:B------:R0:W-:Y:S04]  /*141c0*/  STL.64 [R1+0x108], R6 ;  /* 0x0001080601007387 */ /* 0x0001e80000100a00 */
[----:B0-----:R-:W4:Y:S04]  /*141d0*/  LDL.LU.64 R6, [R1+0xf28] ;  /* 0x000f280001067983 */ /* 0x001f280000300a00 */
[----:B------:R-:W3:Y:S04]  /*141e0*/  LDL.LU.64 R4, [R1+0xf20] ;  /* 0x000f200001047983 */ /* 0x000ee80000300a00 */
[----:B------:R0:W-:Y:S04]  /*141f0*/  STL.64 [R1+0xf00], R20 ;  /* 0x000f001401007387 */ /* 0x0001e80000100a00 */
[----:B0-----:R-:W2:Y:S04]  /*14200*/  LDL.LU.64 R20, [R1+0xd0] ;  /* 0x0000d00001147983 */ /* 0x001ea80000300a00 */
[----:B------:R-:W2:Y:S01]  /*14210*/  LDL.LU.64 R22, [R1+0xd8] ;  /* 0x0000d80001167983 */ /* 0x000ea20000300a00 */
[C---:B---3--:R-:W-:Y:S11]  /*14220*/  HMMA.16816.F32 R8, R12.reuse, R4, R8 ;  /* 0x000000040c08723c */ /* 0x048ff60000001808 */
[----:B------:R-:W-:Y:S11]  /*14230*/  @!UPT UIADD3 URZ, URZ, URZ, URZ ;  /* 0x0000003f3f3ff290 */ /* 0x000ff6000fffe03f */
[----:B------:R-:W-:Y:S01]  /*14240*/  @!UPT UIADD3 URZ, URZ, URZ, URZ ;  /* 0x0000003f3f3ff290 */ /* 0x000fe2000fffe03f */
[----:B------:R0:W-:Y:S04]  /*14250*/  STL.64 [R1+0xf0], R8 ;  /* 0x0000f00801007387 */ /* 0x0001e80000100a00 */
[----:B------:R-:W-:Y:S04]  /*14260*/  STL [R1+0xf8], R10 ;  /* 0x0000f80a01007387 */ /* 0x000fe80000100800 */
[----:B0-----:R-:W2:Y:S04]  /*14270*/  LDL.LU.64 R8, [R1+0xf18] ;  /* 0x000f180001087983 */ /* 0x001ea80000300a00 */
[----:B----4-:R-:W-:Y:S04]  /*14280*/  STL.64 [R1+0xef8], R6 ;  /* 0x000ef80601007387 */ /* 0x010fe80000100a00 */
[----:B------:R0:W-:Y:S04]  /*14290*/  STL.64 [R1+0xef0], R4 ;  /* 0x000ef00401007387 */ /* 0x0001e80000100a00 */
[----:B0-----:R-:W3:Y:S04]  /*142a0*/  LDL.LU.64 R4, [R1+0xc0] ;  /* 0x0000c00001047983 */ /* 0x001ee80000300a00 */
[----:B------:R-:W3:Y:S01]  /*142b0*/  LDL.LU.64 R6, [R1+0xc8] ;  /* 0x0000c80001067983 */ /* 0x000ee20000300a00 */
[----:B--2---:R-:W-:Y:S03]  /*142c0*/  HMMA.16816.F32 R12, R12, R8, R16 ;  /* 0x000000080c0c723c */ /* 0x004fe60000001810 */
[----:B------:R-:W2:Y:S04]  /*142d0*/  LDL.LU.64 R18, [R1+0xf10] ;  /* 0x000f100001127983 */ /* 0x000ea80000300a00 */
[----:B------:R-:W2:Y:S11]  /*142e0*/  LDL.LU.64 R16, [R1+0xf08] ;  /* 0x000f080001107983 */ /* 0x000eb60000300a00 */
[----:B------:R-:W-:Y:S05]  /*142f0*/  @!UPT UIADD3 URZ, URZ, URZ, URZ ;  /* 0x0000003f3f3ff290 */ /* 0x000fea000fffe03f */
[----:B------:R0:W-:Y:S04]  /*14300*/  STL.64 [R1+0xe0], R12 ;  /* 0x0000e00c01007387 */ /* 0x0001e80000100a00 */
[----:B------:R1:W-:Y:S04]  /*14310*/  STL.64 [R1+0xe8], R14 ;  /* 0x0000e80e01007387 */ /* 0x0003e80000100a00 */
[----:B0-----:R-:W4:Y:S04]  /*14320*/  LDL.LU.64 R12, [R1+0x180] ;  /* 0x00018000010c7983 */ /* 0x001f280000300a00 */
[----:B-1----:R-:W4:Y:S01]  /*14330*/  LDL.LU.64 R14, [R1+0x188] ;  /* 0x00018800010e7983 */ /* 0x002f220000300a00 */
[C---:B--2---:R-:W-:Y:S11]  /*14340*/  HMMA.16816.F32 R20, R16.reuse, R24, R20 ;  /* 0x000000181014723c */ /* 0x044ff60000001814 */
[----:B------:R-:W-:Y:S11]  /*14350*/  @!UPT UIADD3 URZ, URZ, URZ, URZ ;  /* 0x0000003f3f3ff290 */ /* 0x000ff6000fffe03f */
[----:B------:R-:W-:Y:S01]  /*14360*/  @!UPT UIADD3 URZ, URZ, URZ, URZ ;  /* 0x0000003f3f3ff290 */ /* 0x000fe2000fffe03f */
[----:B------:R0:W-:Y:S04]  /*14370*/  STL.64 [R1+0xd0], R20 ;  /* 0x0000d01401007387 */ /* 0x0001e80000100a00 */
[----:B------:R3:W-:Y:S04]  /*14380*/  STL.64 [R1+0xd8], R22 ;  /* 0x0000d81601007387 */ /* 0x0007e80000100a00 */
[----:B0-----:R-:W3:Y:S02]  /*14390*/  LDL.LU.64 R20, [R1+0xf00] ;  /* 0x000f000001147983 */ /* 0x001ee40000300a00 */
[C---:B---3--:R-:W-:Y:S02]  /*143a0*/  HMMA.16816.F32 R20, R16.reuse, R20, R4 ;  /* 0x000000141014723c */ /* 0x048fe40000001804 */
[----:B------:R-:W2:Y:S04]  /*143b0*/  LDL.LU.64 R6, [R1+0xef8] ;  /* 0x000ef80001067983 */ /* 0x000ea80000300a00 */
[----:B------:R-:W3:Y:S11]  /*143c0*/  LDL.LU.64 R4, [R1+0xef0] ;  /* 0x000ef00001047983 */ /* 0x000ef60000300a00 */
[----:B------:R-:W-:Y:S06]  /*143d0*/  @!UPT UIADD3 URZ, URZ, URZ, URZ ;  /* 0x0000003f3f3ff290 */ /* 0x000fec000fffe03f */
[----:B------:R-:W-:Y:S04]  /*143e0*/  STL.64 [R1+0xc0], R20 ;  /* 0x0000c01401007387 */ /* 0x000fe80000100a00 */
[----:B------:R0:W-:Y:S04]  /*143f0*/  STL.64 [R1+0xc8], R22 ;  /* 0x0000c81601007387 */ /* 0x0001e80000100a00 */
[----:B0-----:R-:W3:Y:S04]  /*14400*/  LDL.LU.64 R22, [R1+0xee8] ;  /* 0x000ee80001167983 */ /* 0x001ee80000300a00 */
[----:B------:R-:W3:Y:S02]  /*14410*/  LDL.LU.64 R20, [R1+0xee0] ;  /* 0x000ee00001147983 */ /* 0x000ee40000300a00 */
[C---:B---3--:R-:W-:Y:S11]  /*14420*/  HMMA.16816.F32 R20, R16.reuse, R4, R20 ;  /* 0x000000041014723c */ /* 0x048ff60000001814 */
[----:B------:R-:W-:Y:S11]  /*14430*/  @!UPT UIADD3 URZ, URZ, URZ, URZ ;  /* 0x0000003f3f3ff290 */ /* 0x000ff6000fffe03f */
[----:B------:R-:W-:Y:S01]  /*14440*/  @!UPT UIADD3 URZ, URZ, URZ, URZ ;  /* 0x0000003f3f3ff290 */ /* 0x000fe2000fffe03f */
[----:B------:R-:W-:Y:S04]  /*14450*/  STL.64 [R1+0xb0], R20 ;  /* 0x0000b01401007387 */ /* 0x000fe80000100a00 */
[----:B------:R0:W-:Y:S04]  /*14460*/  STL.64 [R1+0xb8], R22 ;  /* 0x0000b81601007387 */ /* 0x0001e80000100a00 */
[----:B0-----:R-:W3:Y:S04]  /*14470*/  LDL.LU.64 R22, [R1+0xed8] ;  /* 0x000ed80001167983 */ /* 0x001ee80000300a00 */
[----:B------:R-:W3:Y:S02]  /*14480*/  LDL.LU.64 R20, [R1+0xed0] ;  /* 0x000ed00001147983 */ /* 0x000ee40000300a00 */
[----:B---3--:R-:W-:Y:S02]  /*14490*/  HMMA.16816.F32 R16, R16, R8, R20 ;  /* 0x000000081010723c */ /* 0x008fe40000001814 */
[----:B------:R-:W3:Y:S04]  /*144a0*/  LDL.LU.64 R22, [R1+0xec8] ;  /* 0x000ec80001167983 */ /* 0x000ee80000300a00 */
[----:B------:R-:W3:Y:S11]  /*144b0*/  LDL.LU.64 R20, [R1+0xec0] ;  /* 0x000ec00001147983 */ /* 0x000ef60000300a00 */
[----:B------:R-:W-:Y:S06]  /*144c0*/  @!UPT UIADD3 URZ, URZ, URZ, URZ ;  /* 0x0000003f3f3ff290 */ /* 0x000fec000fffe03f */
[----:B------:R0:W-:Y:S04]  /*144d0*/  STL.64 [R1+0xa0], R16 ;  /* 0x0000a01001007387 */ /* 0x0001e80000100a00 */
[----:B------:R1:W-:Y:S04]  /*144e0*/  STL.64 [R1+0xa8], R18 ;  /* 0x0000a81201007387 */ /* 0x0003e80000100a00 */
[----:B0-----:R-:W3:Y:S04]  /*144f0*/  LDL.LU.64 R16, [R1+0x90] ;  /* 0x0000900001107983 */ /* 0x001ee80000300a00 */
[----:B-1----:R-:W3:Y:S01]  /*14500*/  LDL.LU.64 R18, [R1+0x98] ;  /* 0x0000980001127983 */ /* 0x002ee20000300a00 */
[----:B------:R-:W-:-:S02]  /*14510*/  IMAD.MOV.U32 R28, RZ, RZ, R24 ;  /* 0x000000ffff1c7224 */ /* 0x000fc400078e0018 */
[----:B------:R-:W-:Y:S01]  /*14520*/  IMAD.MOV.U32 R3, RZ, RZ, R25 ;  /* 0x000000ffff037224 */ /* 0x000fe200078e0019 */
[C---:B---3--:R-:W-:Y:S11]  /*14530*/  HMMA.16816.F32 R16, R20.reuse, R24, R16 ;  /* 0x000000181410723c */ /* 0x048ff60000001810 */
[----:B------:R-:W-:Y:S11]  /*14540*/  @!UPT UIADD3 URZ, URZ, URZ, URZ ;  /* 0x0000003f3f3ff290 */ /* 0x000ff6000fffe03f */
[----:B------:R-:W-:Y:S01]  /*14550*/  @!UPT UIADD3 URZ, URZ, URZ, URZ ;  /* 0x0000003f3f3ff290 */ /* 0x000fe2000fffe03f */
[----:B------:R-:W-:Y:S04]  /*14560*/  STL.64 [R1+0x90], R16 ;  /* 0x0000901001007387 */ /* 0x000fe80000100a00 */
[----:B------:R0:W-:Y:S04]  /*14570*/  STL.64 [R1+0x98], R18 ;  /* 0x0000981201007387 */ /* 0x0001e80000100a00 */
[----:B------:R-:W3:Y:S04]  /*14580*/  LDL.LU.64 R24, [R1+0x170] ;  /* 0x0001700001187983 */ /* 0x000ee80000300a00 */
[----:B------:R-:W3:Y:S04]  /*14590*/  LDL.LU.64 R26, [R1+0x178] ;  /* 0x00017800011a7983 */ /* 0x000ee80000300a00 */
[----:B0-----:R-:W2:Y:S04]  /*145a0*/  LDL R19, [R1+0x1d8] ;  /* 0x0001d80001137983 */ /* 0x001ea80000100800 */
[----:B--2---:R-:W-:Y:S04]  /*145b0*/  STL [R1+0xe6c], R19 ;  /* 0x000e6c1301007387 */ /* 0x004fe80000100800 */
[----:B------:R-:W4:Y:S01]  /*145c0*/  LDL.LU.64 R16, [R1] ;  /* 0x0000000001107983 */ /* 0x000f220000300a00 */
[----:B------:R-:W-:Y:S01]  /*145d0*/  IMAD.MOV.U32 R0, RZ, RZ, R11 ;  /* 0x000000ffff007224 */ /* 0x000fe200078e000b */
[----:B----4-:R-:W-:Y:S01]  /*145e0*/  HMMA.16816.F32 R12, R20, R16, R12 ;  /* 0x00000010140c723c */ /* 0x010fe2000000180c */
[----:B------:R-:W-:-:S02]  /*145f0*/  IMAD.MOV.U32 R2, RZ, RZ, R16 ;  /* 0x000000ffff027224 */ /* 0x000fc400078e0010 */
[----:B------:R-:W-:Y:S11]  /*14600*/  IMAD.MOV.U32 R29, RZ, RZ, R17 ;  /* 0x000000ffff1d7224 */ /* 0x000ff600078e0011 */
[----:B------:R-:W-:Y:S09]  /*14610*/  @!UPT UIADD3 URZ, URZ, URZ, URZ ;  /* 0x0000003f3f3ff290 */ /* 0x000ff2000fffe03f */
[----:B------:R0:W-:Y:S01]  /*14620*/  STL.64 [R1+0x80], R12 ;  /* 0x0000800c01007387 */ /* 0x0001e20000100a00 */
[----:B------:R-:W-:Y:S02]  /*14630*/  IMAD.MOV.U32 R10, RZ, RZ, R14 ;  /* 0x000000ffff0a7224 */ /* 0x000fe400078e000e */
[----:B------:R-:W-:Y:S01]  /*14640*/  IMAD.MOV.U32 R11, RZ, RZ, R15 ;  /* 0x000000ffff0b7224 */ /* 0x000fe200078e000f */
[----:B0-----:R-:W2:Y:S04]  /*14650*/  LDL.LU.64 R12, [R1+0x160] ;  /* 0x00016000010c7983 */ /* 0x001ea80000300a00 */
[----:B------:R-:W2:Y:S04]  /*14660*/  LDL.LU.64 R14, [R1+0x168] ;  /* 0x00016800010e7983 */ /* 0x000ea80000300a00 */
[----:B------:R-:W4:Y:S04]  /*14670*/  LDL.LU.64 R16, [R1+0x130] ;  /* 0x0001300001107983 */ /* 0x000f280000300a00 */
[----:B------:R-:W2:Y:S01]  /*14680*/  LDL.LU.64 R18, [R1+0x138] ;  /* 0x0001380001127983 */ /* 0x000ea20000300a00 */
[----:B---3--:R-:W-:Y:S03]  /*14690*/  HMMA.16816.F32 R24, R20, R4, R24 ;  /* 0x000000041418723c */ /* 0x008fe60000001818 */
[----:B--2---:R-:W-:Y:S04]  /*146a0*/  STL.64 [R1+0xe78], R18 ;  /* 0x000e781201007387 */ /* 0x004fe80000100a00 */
[----:B----4-:R0:W-:Y:S02]  /*146b0*/  STL.64 [R1+0xe70], R16 ;  /* 0x000e701001007387 */ /* 0x0101e40000100a00 */
[----:B0-----:R-:W-:-:S02]  /*146c0*/  IMAD.MOV.U32 R16, RZ, RZ, R2 ;  /* 0x000000ffff107224 */ /* 0x001fc400078e0002 */
[----:B------:R-:W-:Y:S01]  /*146d0*/  IMAD.MOV.U32 R17, RZ, RZ, R29 ;  /* 0x000000ffff117224 */ /* 0x000fe200078e001d */
[----:B------:R-:W2:Y:S04]  /*146e0*/  LDL.LU R2, [R1+0xeb8] ;  /* 0x000eb80001027983 */ /* 0x000ea80000300800 */
[----:B------:R-:W-:Y:S04]  /*146f0*/  STL.64 [R1+0xe90], R16 ;  /* 0x000e901001007387 */ /* 0x000fe80000100a00 */
[----:B------:R-:W-:Y:S04]  /*14700*/  STL [R1+0xe54], R11 ;  /* 0x000e540b01007387 */ /* 0x000fe80000100800 */
[----:B------:R-:W-:Y:S04]  /*14710*/  STL [R1+0xe50], R10 ;  /* 0x000e500a01007387 */ /* 0x000fe80000100800 */
[----:B------:R-:W-:Y:S04]  /*14720*/  STL.64 [R1+0x70], R24 ;  /* 0x0000701801007387 */ /* 0x000fe80000100a00 */
[----:B------:R0:W-:Y:S04]  /*14730*/  STL.64 [R1+0x78], R26 ;  /* 0x0000781a01007387 */ /* 0x0001e80000100a00 */
[----:B0-----:R-:W3:Y:S04]  /*14740*/  LDL.LU.64 R26, [R1+0xeb0] ;  /* 0x000eb000011a7983 */ /* 0x001ee80000300a00 */
[----:B------:R-:W3:Y:S04]  /*14750*/  LDL.LU.64 R24, [R1+0xea8] ;  /* 0x000ea80001187983 */ /* 0x000ee80000300a00 */
[----:B------:R-:W-:Y:S04]  /*14760*/  STL.64 [R1+0xe88], R6 ;  /* 0x000e880601007387 */ /* 0x000fe80000100a00 */
[----:B------:R0:W-:Y:S04]  /*14770*/  STL.64 [R1+0xe80], R4 ;  /* 0x000e800401007387 */ /* 0x0001e80000100a00 */
[----:B0-----:R-:W4:Y:S04]  /*14780*/  LDL.LU.64 R4, [R1+0x140] ;  /* 0x0001400001047983 */ /* 0x001f280000300a00 */
[----:B------:R-:W2:Y:S01]  /*14790*/  LDL.LU.64 R6, [R1+0x148] ;  /* 0x0001480001067983 */ /* 0x000ea20000300a00 */
[----:B------:R-:W-:-:S02]  /*147a0*/  IMAD.MOV.U32 R16, RZ, RZ, R28 ;  /* 0x000000ffff107224 */ /* 0x000fc400078e001c */
[----:B------:R-:W-:Y:S01]  /*147b0*/  IMAD.MOV.U32 R17, RZ, RZ, R3 ;  /* 0x000000ffff117224 */ /* 0x000fe200078e0003 */
[----:B--2---:R-:W-:Y:S04]  /*147c0*/  STL.64 [R1+0xea0], R6 ;  /* 0x000ea00601007387 */ /* 0x004fe80000100a00 */
[----:B----4-:R0:W-:Y:S04]  /*147d0*/  STL.64 [R1+0xe98], R4 ;  /* 0x000e980401007387 */ /* 0x0101e80000100a00 */
[----:B0-----:R-:W3:Y:S04]  /*147e0*/  LDL.LU.64 R4, [R1+0x150] ;  /* 0x0001500001047983 */ /* 0x001ee80000300a00 */
[----:B------:R-:W3:Y:S01]  /*147f0*/  LDL.LU.64 R6, [R1+0x158] ;  /* 0x0001580001067983 */ /* 0x000ee20000300a00 */
[----:B------:R-:W-:Y:S11]  /*14800*/  HMMA.16816.F32 R12, R20, R8, R12 ;  /* 0x00000008140c723c */ /* 0x000ff6000000180c */
[----:B------:R-:W-:Y:S11]  /*14810*/  @!UPT UIADD3 URZ, URZ, URZ, URZ ;  /* 0x0000003f3f3ff290 */ /* 0x000ff6000fffe03f */
[----:B------:R-:W-:Y:S01]  /*14820*/  @!UPT UIADD3 URZ, URZ, URZ, URZ ;  /* 0x0000003f3f3ff290 */ /* 0x000fe2000fffe03f */
[----:B------:R0:W-:Y:S01]  /*14830*/  STL.64 [R1+0x60], R12 ;  /* 0x0000600c01007387 */ /* 0x0001e20000100a00 */
[----:B------:R-:W-:Y:S02]  /*14840*/  IMAD.MOV.U32 R11, RZ, RZ, R14 ;  /* 0x000000ffff0b7224 */ /* 0x000fe400078e000e */
[----:B------:R-:W-:Y:S01]  /*14850*/  IMAD.MOV.U32 R10, RZ, RZ, R15 ;  /* 0x000000ffff0a7224 */ /* 0x000fe200078e000f */
[----:B0-----:R-:W2:Y:S04]  /*14860*/  LDL.LU.64 R12, [R1+0x120] ;  /* 0x00012000010c7983 */ /* 0x001ea80000300a00 */
[----:B------:R-:W2:Y:S04]  /*14870*/  LDL.LU.64 R14, [R1+0x128] ;  /* 0x00012800010e7983 */ /* 0x000ea80000300a00 */
[----:B------:R-:W4:Y:S01]  /*14880*/  LDL R23, [R1+0x1d4] ;  /* 0x0001d40001177983 */ /* 0x000f220000100800 */
[----:B---3--:R-:W-:Y:S03]  /*14890*/  HMMA.16816.F32 R16, R24, R16, R4 ;  /* 0x000000101810723c */ /* 0x008fe60000001804 */
[----:B------:R-:W3:Y:S04]  /*148a0*/  LDL.LU.64 R6, [R1+0xea0] ;  /* 0x000ea00001067983 */ /* 0x000ee80000300a00 */
[----:B------:R-:W3:Y:S11]  /*148b0*/  LDL.LU.64 R4, [R1+0xe98] ;  /* 0x000e980001047983 */ /* 0x000ef60000300a00 */
[----:B------:R-:W-:Y:S05]  /*148c0*/  @!UPT UIADD3 URZ, URZ, URZ, URZ ;  /* 0x0000003f3f3ff290 */ /* 0x000fea000fffe03f */
[----:B------:R0:W-:Y:S01]  /*148d0*/  STL [R1+0x50], R16 ;  /* 0x0000501001007387 */ /* 0x0001e20000100800 */
[----:B------:R-:W-:-:S03]  /*148e0*/  IMAD.MOV.U32 R29, RZ, RZ, R17 ;  /* 0x000000ffff1d7224 */ /* 0x000fc600078e0011 */
[----:B0-----:R-:W3:Y:S01]  /*148f0*/  LDL.LU.64 R16, [R1+0xe90] ;  /* 0x000e900001107983 */ /* 0x001ee20000300a00 */
[----:B------:R-:W-:Y:S02]  /*14900*/  IMAD.MOV.U32 R28, RZ, RZ, R18 ;  /* 0x000000ffff1c7224 */ /* 0x000fe400078e0012 */
[----:B------:R-:W-:-:S05]  /*14910*/  IMAD.MOV.U32 R3, RZ, RZ, R19 ;  /* 0x000000ffff037224 */ /* 0x000fca00078e0013 */
[----:B------:R-:W-:Y:S04]  /*14920*/  STL [R1+0xe30], R3 ;  /* 0x000e300301007387 */ /* 0x000fe80000100800 */
[----:B------:R-:W-:Y:S04]  /*14930*/  STL [R1+0xe2c], R28 ;  /* 0x000e2c1c01007387 */ /* 0x000fe80000100800 */
[----:B------:R-:W-:Y:S01]  /*14940*/  STL [R1+0xe28], R29 ;  /* 0x000e281d01007387 */ /* 0x000fe20000100800 */
[C---:B--2---:R-:W-:Y:S03]  /*14950*/  HMMA.16816.F32 R12, R24.reuse, R8, R12 ;  /* 0x00000008180c723c */ /* 0x044fe6000000180c */
[----:B----4-:R-:W-:Y:S05]  /*14960*/  LDSM.16.MT88.4 R20, [R23+0x10800] ;  /* 0x010800001714783b */ /* 0x010fea0000004200 */
[C---:B---3--:R-:W-:Y:S01]  /*14970*/  HMMA.16816.F32 R16, R24.reuse, R16, R4 ;  /* 0x000000101810723c */ /* 0x048fe20000001804 */
[----:B------:R-:W2:Y:S04]  /*14980*/  LDL.LU.64 R6, [R1+0xe88] ;  /* 0x000e880001067983 */ /* 0x000ea80000300a00 */
[----:B------:R-:W3:Y:S11]  /*14990*/  LDL.LU.64 R4, [R1+0xe80] ;  /* 0x000e800001047983 */ /* 0x000ef60000300a00 */
[----:B------:R-:W-:Y:S07]  /*149a0*/  @!UPT UIADD3 URZ, URZ, URZ, URZ ;  /* 0x0000003f3f3ff290 */ /* 0x000fee000fffe03f */
[----:B------:R-:W-:Y:S04]  /*149b0*/  STL.64 [R1+0x40], R16 ;  /* 0x0000401001007387 */ /* 0x000fe80000100a00 */
[----:B------:R0:W-:Y:S04]  /*149c0*/  STL.64 [R1+0x48], R18 ;  /* 0x0000481201007387 */ /* 0x0001e80000100a00 */
[----:B0-----:R-:W3:Y:S04]  /*149d0*/  LDL.LU.64 R18, [R1+0xe78] ;  /* 0x000e780001127983 */ /* 0x001ee80000300a00 */
[----:B------:R-:W3:Y:S02]  /*149e0*/  LDL.LU.64 R16, [R1+0xe70] ;  /* 0x000e700001107983 */ /* 0x000ee40000300a00 */
[----:B---3--:R-:W-:Y:S11]  /*149f0*/  HMMA.16816.F32 R16, R24, R4, R16 ;  /* 0x000000041810723c */ /* 0x008ff60000001810 */
[----:B------:R-:W-:Y:S11]  /*14a00*/  @!UPT UIADD3 URZ, URZ, URZ, URZ ;  /* 0x0000003f3f3ff290 */ /* 0x000ff6000fffe03f */
[----:B------:R-:W-:Y:S01]  /*14a10*/  @!UPT UIADD3 URZ, URZ, URZ, URZ ;  /* 0x0000003f3f3ff290 */ /* 0x000fe2000fffe03f */
[----:B------:R-:W-:Y:S01]  /*14a20*/  STL [R1+0x30], R16 ;  /* 0x0000301001007387 */ /* 0x000fe20000100800 */
[----:B------:R-:W-:-:S03]  /*14a30*/  IMAD.MOV.U32 R29, RZ, RZ, R19 ;  /* 0x000000ffff1d7224 */ /* 0x000fc600078e0013 */
[----:B------:R-:W3:Y:S01]  /*14a40*/  LDL.LU R19, [R1+0xe6c] ;  /* 0x000e6c0001137983 */ /* 0x000ee20000300800 */
[----:B------:R-:W-:Y:S02]  /*14a50*/  IMAD.MOV.U32 R3, RZ, RZ, R17 ;  /* 0x000000ffff037224 */ /* 0x000fe400078e0011 */
[----:B------:R-:W-:Y:S01]  /*14a60*/  IMAD.MOV.U32 R28, RZ, RZ, R18 ;  /* 0x000000ffff1c7224 */ /* 0x000fe200078e0012 */
[----:B--2---:R0:W-:Y:S04]  /*14a70*/  STL.64 [R1+0xe58], R6 ;  /* 0x000e580601007387 */ /* 0x0041e80000100a00 */
[----:B0-----:R-:W2:Y:S04]  /*14a80*/  LDL R6, [R1+0x18] ;  /* 0x0000180001067983 */ /* 0x001ea80000100800 */
[----:B------:R-:W2:Y:S04]  /*14a90*/  LDL R7, [R1+0x1c] ;  /* 0x00001c0001077983 */ /* 0x000ea80000100800 */
[----:B------:R0:W-:Y:S04]  /*14aa0*/  STL.64 [R1+0xe60], R10 ;  /* 0x000e600a01007387 */ /* 0x0001e80000100a00 */
[----:B------:R-:W2:Y:S04]  /*14ab0*/  LDL.LU R8, [R1+0x110] ;  /* 0x0001100001087983 */ /* 0x000ea80000300800 */
[----:B------:R-:W-:Y:S04]  /*14ac0*/  STL.64 [R1+0x20], R12 ;  /* 0x0000200c01007387 */ /* 0x000fe80000100a00 */
[----:B------:R-:W-:Y:S04]  /*14ad0*/  STL.64 [R1+0x28], R14 ;  /* 0x0000280e01007387 */ /* 0x000fe80000100a00 */
[----:B------:R-:W2:Y:S04]  /*14ae0*/  LDL.LU R9, [R1+0x114] ;  /* 0x0001140001097983 */ /* 0x000ea80000300800 */
[----:B0-----:R-:W2:Y:S04]  /*14af0*/  LDL.LU R10, [R1+0x118] ;  /* 0x00011800010a7983 */ /* 0x001ea80000300800 */
[----:B------:R-:W2:Y:S04]  /*14b00*/  LDL.LU R11, [R1+0x11c] ;  /* 0x00011c00010b7983 */ /* 0x000ea80000300800 */
[----:B------:R-:W-:Y:S04]  /*14b10*/  LDSM.16.MT88.4 R12, [R2+0x10800] ;  /* 0x01080000020c783b */ /* 0x000fe80000004200 */
[----:B---3--:R-:W0:Y:S04]  /*14b20*/  LDSM.16.MT88.4 R16, [R19+0x10800] ;  /* 0x010800001310783b */ /* 0x008e280000004200 */
[----:B0-----:R0:W-:Y:S04]  /*14b30*/  STL.64 [R1+0xe40], R18 ;  /* 0x000e401201007387 */ /* 0x0011e80000100a00 */
[----:B------:R1:W-:Y:S01]  /*14b40*/  STL.64 [R1+0xe38], R16 ;  /* 0x000e381001007387 */ /* 0x0003e20000100a00 */
[----:B0-----:R-:W-:-:S03]  /*14b50*/  IMAD.MOV.U32 R19, RZ, RZ, R0 ;  /* 0x000000ffff137224 */ /* 0x001fc600078e0000 */
[----:B-1----:R-:W3:Y:S04]  /*14b60*/  LDL.LU R16, [R1+0xf0] ;  /* 0x0000f00001107983 */ /* 0x002ee80000300800 */
[----:B------:R-:W3:Y:S04]  /*14b70*/  LDL.LU R17, [R1+0xf4] ;  /* 0x0000f40001117983 */ /* 0x000ee80000300800 */
[----:B------:R-:W3:Y:S04]  /*14b80*/  LDL.LU R18, [R1+0xf8] ;  /* 0x0000f80001127983 */ /* 0x000ee80000300800 */
[----:B------:R-:W4:Y:S01]  /*14b90*/  LDL.LU R0, [R1+0xe68] ;  /* 0x000e680001007983 */ /* 0x000f220000300800 */
[C---:B--2---:R-:W-:Y:S03]  /*14ba0*/  HMMA.16816.F32 R4, R12.reuse, R6, R8 ;  /* 0x000000060c04723c */ /* 0x044fe60000001808 */
[----:B------:R-:W-:Y:S04]  /*14bb0*/  STL.64 [R1+0xde8], R22 ;  /* 0x000de81601007387 */ /* 0x000fe80000100a00 */
[----:B------:R0:W-:Y:S04]  /*14bc0*/  STL.64 [R1+0xde0], R20 ;  /* 0x000de01401007387 */ /* 0x0001e80000100a00 */
[----:B0-----:R-:W2:Y:S04]  /*14bd0*/  LDL.LU R20, [R1+0x100] ;  /* 0x0001000001147983 */ /* 0x001ea80000300800 */
[----:B------:R-:W2:Y:S04]  /*14be0*/  LDL.LU R21, [R1+0x104] ;  /* 0x0001040001157983 */ /* 0x000ea80000300800 */
[----:B------:R-:W2:Y:S04]  /*14bf0*/  LDL.LU R22, [R1+0x108] ;  /* 0x0001080001167983 */ /* 0x000ea80000300800 */
[----:B------:R-:W2:Y:S04]  /*14c00*/  LDL.LU R23, [R1+0x10c] ;  /* 0x00010c0001177983 */ /* 0x000ea80000300800 */
[----:B----4-:R-:W0:Y:S04]  /*14c10*/  LDSM.16.MT88.4 R24, [R0+0x10800] ;  /* 0x010800000018783b */ /* 0x010e280000004200 */
[----:B0-----:R0:W-:Y:S04]  /*14c20*/  STL.64 [R1+0xda8], R26 ;  /* 0x000da81a01007387 */ /* 0x0011e80000100a00 */
[----:B------:R-:W-:Y:S04]  /*14c30*/  STL.64 [R1+0xda0], R24 ;  /* 0x000da01801007387 */ /* 0x000fe80000100a00 */
[----:B0-----:R-:W2:Y:S04]  /*14c40*/  LDL.LU.64 R26, [R1+0x8] ;  /* 0x00000800011a7983 */ /* 0x001ea80000300a00 */
[----:B------:R-:W-:Y:S04]  /*14c50*/  STL [R1+0xd70], R0 ;  /* 0x000d700001007387 */ /* 0x000fe80000100800 */
[----:B------:R-:W4:Y:S04]  /*14c60*/  LDL.LU.64 R10, [R1+0xe60] ;  /* 0x000e6000010a7983 */ /* 0x000f280000300a00 */
[----:B------:R-:W-:Y:S04]  /*14c70*/  STL.64 [R1+0x110], R4 ;  /* 0x0001100401007387 */ /* 0x000fe80000100a00 */
[----:B------:R0:W-:Y:S04]  /*14c80*/  STL.64 [R1+0x118], R6 ;  /* 0x0001180601007387 */ /* 0x0001e80000100a00 */
[----:B0-----:R-:W3:Y:S01]  /*14c90*/  LDL.LU.64 R6, [R1+0xe58] ;  /* 0x000e580001067983 */ /* 0x001ee20000300a00 */
[C---:B--2---:R-:W-:Y:S08]  /*14ca0*/  HMMA.16816.F32 R20, R12.reuse, R26, R20 ;  /* 0x0000001a0c14723c */ /* 0x044ff00000001814 */
[----:B---3--:R-:W-:Y:S11]  /*14cb0*/  HMMA.16816.F32 R16, R12, R6, R16 ;  /* 0x000000060c10723c */ /* 0x008ff60000001810 */
[----:B------:R-:W-:Y:S04]  /*14cc0*/  @!UPT UIADD3 URZ, URZ, URZ, URZ ;  /* 0x0000003f3f3ff290 */ /* 0x000fe8000fffe03f */
[----:B------:R-:W-:Y:S04]  /*14cd0*/  STL.64 [R1+0x100], R20 ;  /* 0x0001001401007387 */ /* 0x000fe80000100a00 */
[----:B------:R-:W-:Y:S04]  /*14ce0*/  STL [R1+0x108], R22 ;  /* 0x0001081601007387 */ /* 0x000fe80000100800 */
[----:B------:R-:W-:Y:S04]  /*14cf0*/  STL.64 [R1+0xe20], R6 ;  /* 0x000e200601007387 */ /* 0x000fe80000100a00 */
[----:B------:R-:W2:Y:S04]  /*14d00*/  LDL.LU R24, [R1+0x60] ;  /* 0x0000600001187983 */ /* 0x000ea80000300800 */
[----:B------:R-:W-:Y:S04]  /*14d10*/  STL.64 [R1+0xf0], R16 ;  /* 0x0000f01001007387 */ /* 0x000fe80000100a00 */
[----:B------:R-:W-:Y:S04]  /*14d20*/  STL.64 [R1+0xf8], R18 ;  /* 0x0000f81201007387 */ /* 0x000fe80000100a00 */
[----:B------:R-:W2:Y:S01]  /*14d30*/  LDL.LU R25, [R1+0x64] ;  /* 0x0000640001197983 */ /* 0x000ea20000300800 */
[----:B------:R-:W-:-:S02]  /*14d40*/  IMAD.MOV.U32 R9, RZ, RZ, R26 ;  /* 0x000000ffff097224 */ /* 0x000fc400078e001a */
[----:B------:R-:W-:Y:S02]  /*14d50*/  IMAD.MOV.U32 R8, RZ, RZ, R27 ;  /* 0x000000ffff087224 */ /* 0x000fe400078e001b */
[----:B----4-:R-:W-:Y:S02]  /*14d60*/  IMAD.MOV.U32 R26, RZ, RZ, R11 ;  /* 0x000000ffff1a7224 */ /* 0x010fe400078e000b */
[----:B------:R-:W-:Y:S01]  /*14d70*/  IMAD.MOV.U32 R27, RZ, RZ, R10 ;  /* 0x000000ffff1b7224 */ /* 0x000fe200078e000a */
[----:B------:R-:W3:Y:S04]  /*14d80*/  LDL.LU R11, [R1+0xe54] ;  /* 0x000e5400010b7983 */ /* 0x000ee80000300800 */
[----:B------:R-:W4:Y:S04]  /*14d90*/  LDL.LU R10, [R1+0xe50] ;  /* 0x000e5000010a7983 */ /* 0x000f280000300800 */
[----:B------:R-:W-:Y:S01]  /*14da0*/  STL.64 [R1+0xdb8], R26 ;  /* 0x000db81a01007387 */ /* 0x000fe20000100a00 */
[----:B------:R-:W-:-:S03]  /*14db0*/  IMAD.MOV.U32 R0, RZ, RZ, R23 ;  /* 0x000000ffff007224 */ /* 0x000fc600078e0017 */
[----:B--2---:R0:W-:Y:S04]  /*14dc0*/  STL.64 [R1+0xdb0], R24 ;  /* 0x000db01801007387 */ /* 0x0041e80000100a00 */
[----:B0-----:R-:W2:Y:S04]  /*14dd0*/  LDL.LU R24, [R1+0x70] ;  /* 0x0000700001187983 */ /* 0x001ea80000300800 */
[----:B------:R-:W2:Y:S04]  /*14de0*/  LDL.LU R25, [R1+0x74] ;  /* 0x0000740001197983 */ /* 0x000ea80000300800 */
[----:B------:R-:W2:Y:S04]  /*14df0*/  LDL.LU R26, [R1+0x78] ;  /* 0x00007800011a7983 */ /* 0x000ea80000300800 */
[----:B------:R-:W2:Y:S04]  /*14e00*/  LDL.LU R27, [R1+0x7c] ;  /* 0x00007c00011b7983 */ /* 0x000ea80000300800 */
[----:B------:R-:W2:Y:S04]  /*14e10*/  LDL.LU R20, [R1+0xa0] ;  /* 0x0000a00001147983 */ /* 0x000ea80000300800 */
[----:B------:R-:W2:Y:S04]  /*14e20*/  LDL.LU R21, [R1+0xa4] ;  /* 0x0000a40001157983 */ /* 0x000ea80000300800 */
[----:B------:R-:W2:Y:S04]  /*14e30*/  LDL.LU R22, [R1+0xa8] ;  /* 0x0000a80001167983 */ /* 0x000ea80000300800 */
[----:B------:R-:W2:Y:S04]  /*14e40*/  LDL.LU R23, [R1+0xac] ;  /* 0x0000ac0001177983 */ /* 0x000ea80000300800 */
[----:B------:R-:W3:Y:S04]  /*14e50*/  LDL.LU R16, [R1+0xe0] ;  /* 0x0000e00001107983 */ /* 0x000ee80000300800 */
[----:B------:R-:W3:Y:S04]  /*14e60*/  LDL.LU R17, [R1+0xe4] ;  /* 0x0000e40001117983 */ /* 0x000ee80000300800 */
[----:B------:R-:W3:Y:S04]  /*14e70*/  LDL.LU R18, [R1+0xe8] ;  /* 0x0000e80001127983 */ /* 0x000ee80000300800 */
[----:B------:R-:W3:Y:S04]  /*14e80*/  LDL.LU R19, [R1+0xec] ;  /* 0x0000ec0001137983 */ /* 0x000ee80000300800 */
[----:B--2---:R-:W-:Y:S04]  /*14e90*/  STL.64 [R1+0xdf8], R22 ;  /* 0x000df81601007387 */ /* 0x004fe80000100a00 */
[----:B------:R0:W-:Y:S04]  /*14ea0*/  STL.64 [R1+0xdf0], R20 ;  /* 0x000df01401007387 */ /* 0x0001e80000100a00 */
[----:B0-----:R-:W2:Y:S04]  /*14eb0*/  LDL.LU R20, [R1+0xb0] ;  /* 0x0000b00001147983 */ /* 0x001ea80000300800 */
[----:B------:R-:W2:Y:S04]  /*14ec0*/  LDL.LU R21, [R1+0xb4] ;  /* 0x0000b40001157983 */ /* 0x000ea80000300800 */
[----:B------:R-:W2:Y:S04]  /*14ed0*/  LDL.LU R22, [R1+0xb8] ;  /* 0x0000b80001167983 */ /* 0x000ea80000300800 */
[----:B------:R-:W2:Y:S04]  /*14ee0*/  LDL.LU R23, [R1+0xbc] ;  /* 0x0000bc0001177983 */ /* 0x000ea80000300800 */
[----:B--2---:R-:W-:Y:S04]  /*14ef0*/  STL.64 [R1+0xe08], R22 ;  /* 0x000e081601007387 */ /* 0x004fe80000100a00 */
[----:B------:R0:W-:Y:S04]  /*14f00*/  STL.64 [R1+0xe00], R20 ;  /* 0x000e001401007387 */ /* 0x0001e80000100a00 */
[----:B0-----:R-:W2:Y:S04]  /*14f10*/  LDL.LU R20, [R1+0xc0] ;  /* 0x0000c00001147983 */ /* 0x001ea80000300800 */
[----:B------:R-:W2:Y:S04]  /*14f20*/  LDL.LU R21, [R1+0xc4] ;  /* 0x0000c40001157983 */ /* 0x000ea80000300800 */
[----:B------:R-:W2:Y:S04]  /*14f30*/  LDL.LU R22, [R1+0xc8] ;  /* 0x0000c80001167983 */ /* 0x000ea80000300800 */
[----:B------:R-:W2:Y:S04]  /*14f40*/  LDL.LU R23, [R1+0xcc] ;  /* 0x0000cc0001177983 */ /* 0x000ea80000300800 */
[----:B------:R-:W3:Y:S04]  /*14f50*/  LDL.LU R4, [R1+0xd0] ;  /* 0x0000d00001047983 */ /* 0x000ee80000300800 */
[----:B------:R-:W3:Y:S04]  /*14f60*/  LDL.LU R5, [R1+0xd4] ;  /* 0x0000d40001057983 */ /* 0x000ee80000300800 */
[----:B------:R-:W3:Y:S04]  /*14f70*/  LDL.LU R6, [R1+0xd8] ;  /* 0x0000d80001067983 */ /* 0x000ee80000300800 */
[----:B------:R-:W3:Y:S04]  /*14f80*/  LDL.LU R7, [R1+0xdc] ;  /* 0x0000dc0001077983 */ /* 0x000ee80000300800 */
[----:B--2---:R0:W-:Y:S04]  /*14f90*/  STL.64 [R1+0xe18], R22 ;  /* 0x000e181601007387 */ /* 0x0041e80000100a00 */
[----:B------:R-:W-:Y:S04]  /*14fa0*/  STL.64 [R1+0xe10], R20 ;  /* 0x000e101401007387 */ /* 0x000fe80000100a00 */
[----:B0-----:R-:W2:Y:S04]  /*14fb0*/  LDL.LU.64 R22, [R1+0x18] ;  /* 0x0000180001167983 */ /* 0x001ea80000300a00 */
[----:B------:R4:W-:Y:S04]  /*14fc0*/  STL.64 [R1+0xdc8], R26 ;  /* 0x000dc81a01007387 */ /* 0x0009e80000100a00 */
[----:B------:R0:W-:Y:S01]  /*14fd0*/  STL.64 [R1+0xdc0], R24 ;  /* 0x000dc01801007387 */ /* 0x0001e20000100a00 */
[----:B----4-:R-:W-:-:S02]  /*14fe0*/  IMAD.MOV.U32 R26, RZ, RZ, R10 ;  /* 0x000000ffff1a7224 */ /* 0x010fc400078e000a */
[----:B---3--:R-:W-:Y:S01]  /*14ff0*/  IMAD.MOV.U32 R27, RZ, RZ, R11 ;  /* 0x000000ffff1b7224 */ /* 0x008fe200078e000b */
[----:B0-----:R-:W3:Y:S04]  /*15000*/  LDL.LU R24, [R1+0x80] ;  /* 0x0000800001187983 */ /* 0x001ee80000300800 */
[----:B------:R-:W3:Y:S04]  /*15010*/  LDL.LU R25, [R1+0x84] ;  /* 0x0000840001197983 */ /* 0x000ee80000300800 */
[----:B------:R-:W4:Y:S04]  /*15020*/  LDL.LU R10, [R1+0xe4c] ;  /* 0x000e4c00010a7983 */ /* 0x000f280000300800 */
[----:B------:R-:W4:Y:S04]  /*15030*/  LDL.LU R11, [R1+0xe48] ;  /* 0x000e4800010b7983 */ /* 0x000f280000300800 */
[----:B------:R-:W-:Y:S01]  /*15040*/  STL.64 [R1+0xdd8], R26 ;  /* 0x000dd81a01007387 */ /* 0x000fe20000100a00 */
[----:B----4-:R-:W-:Y:S03]  /*15050*/  HMMA.16816.F32 R12, R12, R10, R16 ;  /* 0x0000000a0c0c723c */ /* 0x010fe60000001810 */
[----:B---3--:R0:W-:Y:S04]  /*15060*/  STL.64 [R1+0xdd0], R24 ;  /* 0x000dd01801007387 */ /* 0x0081e80000100a00 */
[----:B0-----:R-:W3:Y:S04]  /*15070*/  LDL.LU R24, [R1+0x90] ;  /* 0x0000900001187983 */ /* 0x001ee80000300800 */
[----:B------:R-:W3:Y:S04]  /*15080*/  LDL.LU R25, [R1+0x94] ;  /* 0x0000940001197983 */ /* 0x000ee80000300800 */
[----:B------:R-:W3:Y:S04]  /*15090*/  LDL.LU R26, [R1+0x98] ;  /* 0x00009800011a7983 */ /* 0x000ee80000300800 */
[----:B------:R-:W3:Y:S04]  /*150a0*/  LDL.LU R27, [R1+0x9c] ;  /* 0x00009c00011b7983 */ /* 0x000ee80000300800 */
[----:B------:R-:W2:Y:S04]  /*150b0*/  LDL.LU.64 R18, [R1+0xe40] ;  /* 0x000e400001127983 */ /* 0x000ea80000300a00 */
[----:B------:R-:W2:Y:S04]  /*150c0*/  LDL.LU.64 R16, [R1+0xe38] ;  /* 0x000e380001107983 */ /* 0x000ea80000300a00 */
[----:B------:R0:W-:Y:S04]  /*150d0*/  STL.64 [R1+0xe0], R12 ;  /* 0x0000e00c01007387 */ /* 0x0001e80000100a00 */
[----:B------:R1:W-:Y:S04]  /*150e0*/  STL.64 [R1+0xe8], R14 ;  /* 0x0000e80e01007387 */ /* 0x0003e80000100a00 */
[----:B0-----:R-:W4:Y:S04]  /*150f0*/  LDL.LU R12, [R1+0x20] ;  /* 0x00002000010c7983 */ /* 0x001f280000300800 */
[----:B------:R-:W4:Y:S04]  /*15100*/  LDL.LU R13, [R1+0x24] ;  /* 0x00002400010d7983 */ /* 0x000f280000300800 */
[----:B-1----:R-:W2:Y:S04]  /*15110*/  LDL.LU R14, [R1+0x28] ;  /* 0x00002800010e7983 */ /* 0x002ea80000300800 */
[----:B------:R-:W2:Y:S04]  /*15120*/  LDL.LU R15, [R1+0x2c] ;  /* 0x00002c00010f7983 */ /* 0x000ea80000300800 */
[----:B--2---:R-:W-:Y:S04]  /*15130*/  STL.64 [R1+0xd80], R14 ;  /* 0x000d800e01007387 */ /* 0x004fe80000100a00 */
[----:B----4-:R0:W-:Y:S04]  /*15140*/  STL.64 [R1+0xd78], R12 ;  /* 0x000d780c01007387 */ /* 0x0101e80000100a00 */
[----:B0-----:R-:W2:Y:S01]  /*15150*/  LDL.LU R12, [R1+0x30] ;  /* 0x00003000010c7983 */ /* 0x001ea20000300800 */
[----:B------:R-:W-:Y:S01]  /*15160*/  HMMA.16816.F32 R4, R16, R22, R4 ;  /* 0x000000161004723c */ /* 0x000fe20000001804 */
[----:B------:R-:W-:-:S02]  /*15170*/  IMAD.MOV.U32 R14, RZ, RZ, R28 ;  /* 0x000000ffff0e7224 */ /* 0x000fc400078e001c */
[----:B------:R-:W-:Y:S02]  /*15180*/  IMAD.MOV.U32 R15, RZ, RZ, R29 ;  /* 0x000000ffff0f7224 */ /* 0x000fe400078e001d */
[----:B------:R-:W-:Y:S02]  /*15190*/  IMAD.MOV.U32 R13, RZ, RZ, R3 ;  /* 0x000000ffff0d7224 */ /* 0x000fe400078e0003 */
[----:B------:R-:W4:Y:S04]  /*151a0*/  LDL.LU R3, [R1+0xe30] ;  /* 0x000e300001037983 */ /* 0x000f280000300800 */
[----:B------:R-:W3:Y:S04]  /*151b0*/  LDL.LU R28, [R1+0xe2c] ;  /* 0x000e2c00011c7983 */ /* 0x000ee80000300800 */
[----:B------:R-:W3:Y:S04]  /*151c0*/  LDL.LU R29, [R1+0xe28] ;  /* 0x000e2800011d7983 */ /* 0x000ee80000300800 */
[----:B------:R-:W-:Y:S04]  /*151d0*/  STL.64 [R1+0xd90], R14 ;  /* 0x000d900e01007387 */ /* 0x000fe80000100a00 */
[----:B--2---:R-:W-:Y:S04]  /*151e0*/  STL.64 [R1+0xd88], R12 ;  /* 0x000d880c01007387 */ /* 0x004fe80000100a00 */
[----:B------:R0:W-:Y:S04]  /*151f0*/  STL.64 [R1+0xd0], R4 ;  /* 0x0000d00401007387 */ /* 0x0001e80000100a00 */
[----:B------:R1:W-:Y:S01]  /*15200*/  STL.64 [R1+0xd8], R6 ;  /* 0x0000d80601007387 */ /* 0x0003e20000100a00 */
[----:B0-----:R-:W-:-:S02]  /*15210*/  IMAD.MOV.U32 R5, RZ, RZ, R22 ;  /* 0x000000ffff057224 */ /* 0x001fc400078e0016 */
[----:B------:R-:W-:Y:S01]  /*15220*/  IMAD.MOV.U32 R4, RZ, RZ, R23 ;  /* 0x000000ffff047224 */ /* 0x000fe200078e0017 */
[----:B-1----:R-:W2:Y:S04]  /*15230*/  LDL.LU.64 R6, [R1+0xe20] ;  /* 0x000e200001067983 */ /* 0x002ea80000300a00 */
[----:B------:R-:W2:Y:S04]  /*15240*/  LDL.LU.64 R22, [R1+0xe18] ;  /* 0x000e180001167983 */ /* 0x000ea80000300a00 */
[----:B------:R-:W2:Y:S01]  /*15250*/  LDL.LU.64 R20, [R1+0xe10] ;  /* 0x000e100001147983 */ /* 0x000ea20000300a00 */
[----:B------:R-:W-:-:S02]  /*15260*/  IMAD.MOV.U32 R14, RZ, RZ, R9 ;  /* 0x000000ffff0e7224 */ /* 0x000fc400078e0009 */
[----:B------:R-:W-:-:S07]  /*15270*/  IMAD.MOV.U32 R15, RZ, RZ, R8 ;  /* 0x000000ffff0f7224 */ /* 0x000fce00078e0008 */
[C---:B--2---:R-:W-:Y:S11]  /*15280*/  HMMA.16816.F32 R20, R16.reuse, R14, R20 ;  /* 0x0000000e1014723c */ /* 0x044ff60000001814 */
[----:B------:R-:W-:Y:S11]  /*15290*/  @!UPT UIADD3 URZ, URZ, URZ, URZ ;  /* 0x0000003f3f3ff290 */ /* 0x000ff6000fffe03f */
[----:B------:R-:W-:Y:S01]  /*152a0*/  @!UPT UIADD3 URZ, URZ, URZ, URZ ;  /* 0x0000003f3f3ff290 */ /* 0x000fe2000fffe03f */
[----:B------:R-:W-:Y:S04]  /*152b0*/  STL.64 [R1+0xc0], R20 ;  /* 0x0000c01401007387 */ /* 0x000fe80000100a00 */
[----:B------:R0:W-:Y:S04]  /*152c0*/  STL.64 [R1+0xc8], R22 ;  /* 0x0000c81601007387 */ /* 0x0001e80000100a00 */
[----:B0-----:R-:W2:Y:S04]  /*152d0*/  LDL.LU.64 R22, [R1+0xe08] ;  /* 0x000e080001167983 */ /* 0x001ea80000300a00 */
[----:B------:R-:W2:Y:S02]  /*152e0*/  LDL.LU.64 R20, [R1+0xe00] ;  /* 0x000e000001147983 */ /* 0x000ea40000300a00 */
[C---:B--2---:R-:W-:Y:S11]  /*152f0*/  HMMA.16816.F32 R20, R16.reuse, R6, R20 ;  /* 0x000000061014723c */ /* 0x044ff60000001814 */
[----:B------:R-:W-:Y:S11]  /*15300*/  @!UPT UIADD3 URZ, URZ, URZ, URZ ;  /* 0x0000003f3f3ff290 */ /* 0x000ff6000fffe03f */
[----:B------:R-:W-:Y:S01]  /*15310*/  @!UPT UIADD3 URZ, URZ, URZ, URZ ;  /* 0x0000003f3f3ff290 */ /* 0x000fe2000fffe03f */
[----:B------:R-:W-:Y:S04]  /*15320*/  STL.64 [R1+0xb0], R20 ;  /* 0x0000b01401007387 */ /* 0x000fe80000100a00 */
[----:B------:R0:W-:Y:S04]  /*15330*/  STL.64 [R1+0xb8], R22 ;  /* 0x0000b81601007387 */ /* 0x0001e80000100a00 */
[----:B0-----:R-:W2:Y:S04]  /*15340*/  LDL.LU.64 R22, [R1+0xdf8] ;  /* 0x000df80001167983 */ /* 0x001ea80000300a00 */
[----:B------:R-:W2:Y:S02]  /*15350*/  LDL.LU.64 R20, [R1+0xdf0] ;  /* 0x000df00001147983 */ /* 0x000ea40000300a00 */
[----:B--2---:R-:W-:Y:S02]  /*15360*/  HMMA.16816.F32 R16, R16, R10, R20 ;  /* 0x0000000a1010723c */ /* 0x004fe40000001814 */
[----:B------:R-:W3:Y:S04]  /*15370*/  LDL.LU.64 R22, [R1+0xde8] ;  /* 0x000de80001167983 */ /* 0x000ee80000300a00 */
[----:B------:R-:W3:Y:S11]  /*15380*/  LDL.LU.64 R20, [R1+0xde0] ;  /* 0x000de00001147983 */ /* 0x000ef60000300a00 */
[----:B------:R-:W-:Y:S06]  /*15390*/  @!UPT UIADD3 URZ, URZ, URZ, URZ ;  /* 0x0000003f3f3ff290 */ /* 0x000fec000fffe03f */
[----:B------:R-:W-:Y:S04]  /*153a0*/  STL.64 [R1+0xa0], R16 ;  /* 0x0000a01001007387 */ /* 0x000fe80000100a00 */
[----:B------:R0:W-:Y:S02]  /*153b0*/  STL.64 [R1+0xa8], R18 ;  /* 0x0000a81201007387 */ /* 0x0001e40000100a00 */
[----:B0-----:R-:W-:Y:S02]  /*153c0*/  IMAD.MOV.U32 R18, RZ, RZ, R5 ;  /* 0x000000ffff127224 */ /* 0x001fe400078e0005 */
[----:B------:R-:W-:-:S07]  /*153d0*/  IMAD.MOV.U32 R19, RZ, RZ, R4 ;  /* 0x000000ffff137224 */ /* 0x000fce00078e0004 */
[C---:B---3--:R-:W-:Y:S11]  /*153e0*/  HMMA.16816.F32 R24, R20.reuse, R18, R24 ;  /* 0x000000121418723c */ /* 0x048ff60000001818 */
        /* <DEDUP_REMOVED lines=19> */
[----:B------:R-:W2:Y:S04]  /*15520*/  LDL.LU.64 R24, [R1+0xdb0] ;  /* 0x000db00001187983 */ /* 0x000ea80000300a00 */
[----:B------:R0:W-:Y:S04]  /*15530*/  STL.64 [R1+0xd98], R6 ;  /* 0x000d980601007387 */ /* 0x0001e80000100a00 */
[----:B------:R-:W3:Y:S04]  /*15540*/  LDL.LU R4, [R1+0x40] ;  /* 0x0000400001047983 */ /* 0x000ee80000300800 */
[----:B------:R-:W3:Y:S04]  /*15550*/  LDL.LU R5, [R1+0x44] ;  /* 0x0000440001057983 */ /* 0x000ee80000300800 */
[----:B0-----:R-:W3:Y:S04]  /*15560*/  LDL.LU R6, [R1+0x48] ;  /* 0x0000480001067983 */ /* 0x001ee80000300800 */
[----:B------:R-:W3:Y:S04]  /*15570*/  LDL.LU R7, [R1+0x4c] ;  /* 0x00004c0001077983 */ /* 0x000ee80000300800 */
[----:B------:R-:W3:Y:S01]  /*15580*/  LDL R8, [R1+0x1cc] ;  /* 0x0001cc0001087983 */ /* 0x000ee20000100800 */
[----:B--2---:R-:W-:Y:S03]  /*15590*/  HMMA.16816.F32 R20, R20, R10, R24 ;  /* 0x0000000a1414723c */ /* 0x004fe60000001818 */
[----:B------:R-:W3:Y:S04]  /*155a0*/  LDL.LU.64 R26, [R1+0xda8] ;  /* 0x000da800011a7983 */ /* 0x000ee80000300a00 */
[----:B------:R-:W3:Y:S11]  /*155b0*/  LDL.LU.64 R24, [R1+0xda0] ;  /* 0x000da00001187983 */ /* 0x000ef60000300a00 */
[----:B------:R-:W-:Y:S05]  /*155c0*/  @!UPT UIADD3 URZ, URZ, URZ, URZ ;  /* 0x0000003f3f3ff290 */ /* 0x000fea000fffe03f */
[----:B------:R0:W-:Y:S04]  /*155d0*/  STL.64 [R1+0x60], R20 ;  /* 0x0000601401007387 */ /* 0x0001e80000100a00 */
[----:B------:R1:W-:Y:S04]  /*155e0*/  STL.64 [R1+0x68], R22 ;  /* 0x0000681601007387 */ /* 0x0003e80000100a00 */
[----:B0-----:R-:W2:Y:S01]  /*155f0*/  LDL.LU R20, [R1+0x50] ;  /* 0x0000500001147983 */ /* 0x001ea20000300800 */
[----:B------:R-:W-:Y:S02]  /*15600*/  IMAD.MOV.U32 R21, RZ, RZ, R29 ;  /* 0x000000ffff157224 */ /* 0x000fe400078e001d */
[----:B-1----:R-:W-:-:S02]  /*15610*/  IMAD.MOV.U32 R22, RZ, RZ, R28 ;  /* 0x000000ffff167224 */ /* 0x002fc400078e001c */
[----:B----4-:R-:W-:Y:S01]  /*15620*/  IMAD.MOV.U32 R23, RZ, RZ, R3 ;  /* 0x000000ffff177224 */ /* 0x010fe200078e0003 */
[C---:B---3--:R-:W-:Y:S08]  /*15630*/  HMMA.16816.F32 R12, R24.reuse, R14, R4 ;  /* 0x0000000e180c723c */ /* 0x048ff00000001804 */
[----:B--2---:R-:W-:Y:S11]  /*15640*/  HMMA.16816.F32 R16, R24, R18, R20 ;  /* 0x000000121810723c */ /* 0x004ff60000001814 */
[----:B------:R-:W-:Y:S11]  /*15650*/  @!UPT UIADD3 URZ, URZ, URZ, URZ ;  /* 0x0000003f3f3ff290 */ /* 0x000ff6000fffe03f */
[----:B------:R-:W-:Y:S02]  /*15660*/  @!UPT UIADD3 URZ, URZ, URZ, URZ ;  /* 0x0000003f3f3ff290 */ /* 0x000fe4000fffe03f */
[----:B------:R-:W-:Y:S02]  /*15670*/  IMAD.MOV.U32 R3, RZ, RZ, R19 ;  /* 0x000000ffff037224 */ /* 0x000fe400078e0013 */
[----:B------:R-:W-:Y:S01]  /*15680*/  IMAD.MOV.U32 R28, RZ, RZ, R18 ;  /* 0x000000ffff1c7224 */ /* 0x000fe200078e0012 */
[----:B------:R-:W-:Y:S01]  /*15690*/  STL [R1+0x50], R16 ;  /* 0x0000501001007387 */ /* 0x000fe20000100800 */
[----:B------:R-:W-:-:S03]  /*156a0*/  IMAD.MOV.U32 R29, RZ, RZ, R17 ;  /* 0x000000ffff1d7224 */ /* 0x000fc600078e0011 */
[----:B------:R-:W2:Y:S04]  /*156b0*/  LDL R19, [R1+0x1d8] ;  /* 0x0001d80001137983 */ /* 0x000ea80000100800 */
[----:B------:R-:W3:Y:S04]  /*156c0*/  LDL R23, [R1+0x1d4] ;  /* 0x0001d40001177983 */ /* 0x000ee80000100800 */
[----:B------:R-:W-:Y:S04]  /*156d0*/  STL [R1+0xd30], R3 ;  /* 0x000d300301007387 */ /* 0x000fe80000100800 */
[----:B------:R-:W-:Y:S04]  /*156e0*/  STL [R1+0xd2c], R28 ;  /* 0x000d2c1c01007387 */ /* 0x000fe80000100800 */
[----:B------:R-:W-:Y:S04]  /*156f0*/  STL [R1+0xd28], R29 ;  /* 0x000d281d01007387 */ /* 0x000fe80000100800 */
[----:B------:R-:W4:Y:S04]  /*15700*/  LDL.LU.64 R6, [R1+0xd98] ;  /* 0x000d980001067983 */ /* 0x000f280000300a00 */
[----:B------:R-:W-:Y:S04]  /*15710*/  STL.64 [R1+0x40], R12 ;  /* 0x0000400c01007387 */ /* 0x000fe80000100a00 */
[----:B------:R0:W-:Y:S04]  /*15720*/  STL.64 [R1+0x48], R14 ;  /* 0x0000480e01007387 */ /* 0x0001e80000100a00 */
[----:B0-----:R-:W4:Y:S04]  /*15730*/  LDL.LU.64 R14, [R1+0xd90] ;  /* 0x000d9000010e7983 */ /* 0x001f280000300a00 */
[----:B------:R-:W4:Y:S04]  /*15740*/  LDL.LU.64 R12, [R1+0xd88] ;  /* 0x000d8800010c7983 */ /* 0x000f280000300a00 */
[----:B--2---:R-:W-:Y:S04]  /*15750*/  LDSM.16.MT88.4 R16, [R19+0x11000] ;  /* 0x011000001310783b */ /* 0x004fe80000004200 */
[----:B---3--:R-:W-:Y:S01]  /*15760*/  LDSM.16.MT88.4 R20, [R23+0x11000] ;  /* 0x011000001714783b */ /* 0x008fe20000004200 */
[----:B----4-:R-:W-:Y:S03]  /*15770*/  HMMA.16816.F32 R4, R24, R6, R12 ;  /* 0x000000061804723c */ /* 0x010fe6000000180c */
[----:B------:R-:W2:Y:S04]  /*15780*/  LDL.LU.64 R14, [R1+0xd80] ;  /* 0x000d8000010e7983 */ /* 0x000ea80000300a00 */
[----:B------:R-:W2:Y:S11]  /*15790*/  LDL.LU.64 R12, [R1+0xd78] ;  /* 0x000d7800010c7983 */ /* 0x000eb60000300a00 */
[----:B------:R-:W-:Y:S05]  /*157a0*/  @!UPT UIADD3 URZ, URZ, URZ, URZ ;  /* 0x0000003f3f3ff290 */ /* 0x000fea000fffe03f */
[----:B------:R-:W-:Y:S01]  /*157b0*/  STL.64 [R1+0x30], R4 ;  /* 0x0000300401007387 */ /* 0x000fe20000100a00 */
[----:B------:R-:W-:-:S03]  /*157c0*/  IMAD.MOV.U32 R3, RZ, RZ, R7 ;  /* 0x000000ffff037224 */ /* 0x000fc600078e0007 */
[----:B------:R-:W-:Y:S04]  /*157d0*/  STL [R1+0x38], R6 ;  /* 0x0000380601007387 */ /* 0x000fe80000100800 */
[----:B------:R-:W0:Y:S02]  /*157e0*/  LDSM.16.M88.4 R4, [R8] ;  /* 0x000000000804783b */ /* 0x000e240000000200 */
[----:B0-----:R-:W-:Y:S01]  /*157f0*/  IMAD.MOV.U32 R9, RZ, RZ, R5 ;  /* 0x000000ffff097224 */ /* 0x001fe200078e0005 */
[----:B--2---:R-:W-:Y:S01]  /*15800*/  HMMA.16816.F32 R24, R24, R10, R12 ;  /* 0x0000000a1818723c */ /* 0x004fe2000000180c */
[----:B------:R-:W-:Y:S06]  /*15810*/  LDSM.16.MT88.4 R12, [R2+0x11000] ;  /* 0x01100000020c783b */ /* 0x000fec0000004200 */
[----:B------:R-:W-:Y:S11]  /*15820*/  IMAD.MOV.U32 R10, RZ, RZ, R4 ;  /* 0x000000ffff0a7224 */ /* 0x000ff600078e0004 */
[----:B------:R-:W-:Y:S05]  /*15830*/  @!UPT UIADD3 URZ, URZ, URZ, URZ ;  /* 0x0000003f3f3ff290 */ /* 0x000fea000fffe03f */
[----:B------:R-:W-:Y:S04]  /*15840*/  STL.64 [R1+0x20], R24 ;  /* 0x0000201801007387 */ /* 0x000fe80000100a00 */
[----:B------:R-:W-:Y:S04]  /*15850*/  STL.64 [R1+0x28], R26 ;  /* 0x0000281a01007387 */ /* 0x000fe80000100a00 */
[----:B------:R-:W-:Y:S04]  /*15860*/  STL.64 [R1+0x10], R4 ;  /* 0x0000100401007387 */ /* 0x000fe80000100a00 */
[----:B------:R-:W-:Y:S04]  /*15870*/  STL.64 [R1+0x18], R6 ;  /* 0x0000180601007387 */ /* 0x000fe80000100a00 */
[----:B------:R-:W0:Y:S04]  /*15880*/  LDSM.16.M88.4 R4, [R8+0x8000] ;  /* 0x008000000804783b */ /* 0x000e280000000200 */
[----:B------:R-:W1:Y:S04]  /*15890*/  LDSM.16.M88.4 R24, [R8+0x4000] ;  /* 0x004000000818783b */ /* 0x000e680000000200 */
[----:B0-----:R-:W-:Y:S04]  /*158a0*/  STL.64 [R1+0xd40], R6 ;  /* 0x000d400601007387 */ /* 0x001fe80000100a00 */
[----:B-1----:R-:W-:Y:S04]  /*158b0*/  STL.64 [R1], R24 ;  /* 0x0000001801007387 */ /* 0x002fe80000100a00 */
[----:B------:R-:W-:Y:S04]  /*158c0*/  STL.64 [R1+0x8], R26 ;  /* 0x0000081a01007387 */ /* 0x000fe80000100a00 */
[----:B------:R0:W-:Y:S04]  /*158d0*/  STL.64 [R1+0xd38], R4 ;  /* 0x000d380401007387 */ /* 0x0001e80000100a00 */
[----:B0-----:R-:W2:Y:S04]  /*158e0*/  LDL.LU.64 R4, [R1] ;  /* 0x0000000001047983 */ /* 0x001ea80000300a00 */
[----:B--2---:R0:W-:Y:S02]  /*158f0*/  STL.64 [R1+0xd58], R4 ;  /* 0x000d580401007387 */ /* 0x0041e40000100a00 */
[----:B0-----:R-:W-:-:S02]  /*15900*/  IMAD.MOV.U32 R4, RZ, RZ, R10 ;  /* 0x000000ffff047224 */ /* 0x001fc400078e000a */
[----:B------:R-:W-:Y:S02]  /*15910*/  IMAD.MOV.U32 R5, RZ, RZ, R9 ;  /* 0x000000ffff057224 */ /* 0x000fe400078e0009 */
[----:B------:R-:W0:Y:S04]  /*15920*/  LDSM.16.M88.4 R8, [R8+0xc000] ;  /* 0x00c000000808783b */ /* 0x000e280000000200 */
[----:B0-----:R-:W-:Y:S04]  /*15930*/  STL.64 [R1+0xd50], R10 ;  /* 0x000d500a01007387 */ /* 0x001fe80000100a00 */
[----:B------:R0:W-:Y:S04]  /*15940*/  STL.64 [R1+0xd48], R8 ;  /* 0x000d480801007387 */ /* 0x0001e80000100a00 */
[----:B0-----:R-:W2:Y:S04]  /*15950*/  LDL.LU R8, [R1+0x100] ;  /* 0x0001000001087983 */ /* 0x001ea80000300800 */
[----:B------:R-:W2:Y:S04]  /*15960*/  LDL.LU R9, [R1+0x104] ;  /* 0x0001040001097983 */ /* 0x000ea80000300800 */
[----:B------:R-:W3:Y:S01]  /*15970*/  LDL.LU R10, [R1+0x108] ;  /* 0x00010800010a7983 */ /* 0x000ee20000300800 */
[----:B------:R-:W-:-:S03]  /*15980*/  IMAD.MOV.U32 R11, RZ, RZ, R0 ;  /* 0x000000ffff0b7224 */ /* 0x000fc600078e0000 */
[----:B------:R-:W4:Y:S04]  /*15990*/  LDL.LU R0, [R1+0xd70] ;  /* 0x000d700001007983 */ /* 0x000f280000300800 */
[----:B---3--:R-:W-:Y:S04]  /*159a0*/  STL.64 [R1+0xd68], R10 ;  /* 0x000d680a01007387 */ /* 0x008fe80000100a00 */
[----:B--2---:R0:W-:Y:S04]  /*159b0*/  STL.64 [R1+0xd60], R8 ;  /* 0x000d600801007387 */ /* 0x0041e80000100a00 */
[----:B----4-:R-:W1:Y:S04]  /*159c0*/  LDSM.16.MT88.4 R24, [R0+0x11000] ;  /* 0x011000000018783b */ /* 0x010e680000004200 */
[----:B0-----:R-:W2:Y:S04]  /*159d0*/  LDL.LU R8, [R1+0x110] ;  /* 0x0001100001087983 */ /* 0x001ea80000300800 */
[----:B------:R-:W2:Y:S04]  /*159e0*/  LDL.LU R9, [R1+0x114] ;  /* 0x0001140001097983 */ /* 0x000ea80000300800 */
[----:B------:R-:W2:Y:S04]  /*159f0*/  LDL.LU R10, [R1+0x118] ;  /* 0x00011800010a7983 */ /* 0x000ea80000300800 */
[----:B------:R-:W2:Y:S04]  /*15a00*/  LDL.LU R11, [R1+0x11c] ;  /* 0x00011c00010b7983 */ /* 0x000ea80000300800 */
[----:B------:R-:W-:Y:S04]  /*15a10*/  STL.64 [R1+0xce0], R22 ;  /* 0x000ce01601007387 */ /* 0x000fe80000100a00 */
[----:B------:R0:W-:Y:S04]  /*15a20*/  STL.64 [R1+0xcd8], R20 ;  /* 0x000cd81401007387 */ /* 0x0001e80000100a00 */
[----:B0-----:R-:W3:Y:S04]  /*15a30*/  LDL.LU R20, [R1+0xe0] ;  /* 0x0000e00001147983 */ /* 0x001ee80000300800 */
[----:B------:R-:W3:Y:S04]  /*15a40*/  LDL.LU R21, [R1+0xe4] ;  /* 0x0000e40001157983 */ /* 0x000ee80000300800 */
[----:B------:R-:W3:Y:S04]  /*15a50*/  LDL.LU R22, [R1+0xe8] ;  /* 0x0000e80001167983 */ /* 0x000ee80000300800 */
[----:B------:R-:W3:Y:S04]  /*15a60*/  LDL.LU R23, [R1+0xec] ;  /* 0x0000ec0001177983 */ /* 0x000ee80000300800 */
[----:B-1----:R-:W-:Y:S04]  /*15a70*/  STL.64 [R1+0xca0], R26 ;  /* 0x000ca01a01007387 */ /* 0x002fe80000100a00 */
[----:B------:R0:W-:Y:S04]  /*15a80*/  STL.64 [R1+0xc98], R24 ;  /* 0x000c981801007387 */ /* 0x0001e80000100a00 */
[----:B0-----:R-:W4:Y:S04]  /*15a90*/  LDL.LU R24, [R1+0xf0] ;  /* 0x0000f00001187983 */ /* 0x001f280000300800 */
[----:B------:R-:W4:Y:S04]  /*15aa0*/  LDL.LU R25, [R1+0xf4] ;  /* 0x0000f40001197983 */ /* 0x000f280000300800 */
[----:B------:R-:W4:Y:S04]  /*15ab0*/  LDL.LU R26, [R1+0xf8] ;  /* 0x0000f800011a7983 */ /* 0x000f280000300800 */
[----:B------:R-:W4:Y:S01]  /*15ac0*/  LDL.LU R27, [R1+0xfc] ;  /* 0x0000fc00011b7983 */ /* 0x000f220000300800 */
[C---:B--2---:R-:W-:Y:S03]  /*15ad0*/  HMMA.16816.F32 R4, R12.reuse, R4, R8 ;  /* 0x000000040c04723c */ /* 0x044fe60000001808 */
[----:B------:R-:W2:Y:S01]  /*15ae0*/  LDL.LU.64 R10, [R1+0xd68] ;  /* 0x000d6800010a7983 */ /* 0x000ea20000300a00 */
[----:B------:R-:W2:Y:S11]  /*15af0*/  LDL.LU.64 R8, [R1+0xd60] ;  /* 0x000d600001087983 */ /* 0x000eb60000300a00 */
[----:B------:R-:W-:Y:S08]  /*15b00*/  @!UPT UIADD3 URZ, URZ, URZ, URZ ;  /* 0x0000003f3f3ff290 */ /* 0x000ff0000fffe03f */
[----:B------:R0:W-:Y:S01]  /*15b10*/  STL.64 [R1+0x110], R4 ;  /* 0x0001100401007387 */ /* 0x0001e20000100a00 */
[----:B------:R-:W-:Y:S03]  /*15b20*/  STL.64 [R1+0x118], R6 ;  /* 0x0001180601007387 */ /* 0x000fe60000100a00 */
[----:B0-----:R-:W2:Y:S02]  /*15b30*/  LDL.LU.64 R4, [R1+0xd58] ;  /* 0x000d580001047983 */ /* 0x001ea40000300a00 */
[C---:B--2---:R-:W-:Y:S01]  /*15b40*/  HMMA.16816.F32 R8, R12.reuse, R4, R8 ;  /* 0x000000040c08723c */ /* 0x044fe20000001808 */
[----:B------:R-:W-:Y:S02]  /*15b50*/  IMAD.MOV.U32 R28, RZ, RZ, R4 ;  /* 0x000000ffff1c7224 */ /* 0x000fe400078e0004 */
[----:B------:R-:W-:Y:S11]  /*15b60*/  IMAD.MOV.U32 R29, RZ, RZ, R5 ;  /* 0x000000ffff1d7224 */ /* 0x000ff600078e0005 */
[----:B------:R-:W-:Y:S09]  /*15b70*/  @!UPT UIADD3 URZ, URZ, URZ, URZ ;  /* 0x0000003f3f3ff290 */ /* 0x000ff2000fffe03f */
[----:B------:R-:W-:Y:S01]  /*15b80*/  STL.64 [R1+0x100], R8 ;  /* 0x0001000801007387 */ /* 0x000fe20000100a00 */
[----:B------:R0:W-:Y:S03]  /*15b90*/  STL.64 [R1+0x108], R10 ;  /* 0x0001080a01007387 */ /* 0x0001e60000100a00 */
[----:B0-----:R-:W2:Y:S01]  /*15ba0*/  LDL.LU.64 R10, [R1+0xd50] ;  /* 0x000d5000010a7983 */ /* 0x001ea20000300a00 */
[----:B------:R-:W3:Y:S02]  /*15bb0*/  LDL.LU.64 R8, [R1+0xd48] ;  /* 0x000d480001087983 */ /* 0x000ee40000300a00 */
[----:B------:R-:W2:Y:S02]  /*15bc0*/  LDL.LU.64 R6, [R1+0xd40] ;  /* 0x000d400001067983 */ /* 0x000ea40000300a00 */
[----:B------:R-:W4:Y:S02]  /*15bd0*/  LDL.LU.64 R4, [R1+0xd38] ;  /* 0x000d380001047983 */ /* 0x000f240000300a00 */
[C---:B----4-:R-:W-:Y:S01]  /*15be0*/  HMMA.16816.F32 R24, R12.reuse, R4, R24 ;  /* 0x000000040c18723c */ /* 0x050fe20000001818 */
[----:B--2---:R-:W-:Y:S01]  /*15bf0*/  STL.64 [R1+0xd00], R6 ;  /* 0x000d000601007387 */ /* 0x004fe20000100a00 */
[----:B------:R3:W-:Y:S06]  /*15c00*/  STL.64 [R1+0xcf8], R4 ;  /* 0x000cf80401007387 */ /* 0x0007ec0000100a00 */
[----:B---3--:R-:W-:Y:S11]  /*15c10*/  HMMA.16816.F32 R4, R12, R8, R20 ;  /* 0x000000080c04723c */ /* 0x008ff60000001814 */
[----:B------:R-:W-:Y:S04]  /*15c20*/  @!UPT UIADD3 URZ, URZ, URZ, URZ ;  /* 0x0000003f3f3ff290 */ /* 0x000fe8000fffe03f */
[----:B------:R0:W-:Y:S01]  /*15c30*/  STL.64 [R1+0xf0], R24 ;  /* 0x0000f01801007387 */ /* 0x0001e20000100a00 */
[----:B------:R1:W-:Y:S02]  /*15c40*/  STL.64 [R1+0xf8], R26 ;  /* 0x0000f81a01007387 */ /* 0x0003e40000100a00 */
[----:B------:R-:W-:Y:S02]  /*15c50*/  STL.64 [R1+0xcf0], R10 ;  /* 0x000cf00a01007387 */ /* 0x000fe40000100a00 */
[----:B------:R2:W-:Y:S03]  /*15c60*/  STL.64 [R1+0xce8], R8 ;  /* 0x000ce80801007387 */ /* 0x0005e60000100a00 */
[----:B------:R-:W-:Y:S01]  /*15c70*/  STL.64 [R1+0xe0], R4 ;  /* 0x0000e00401007387 */ /* 0x000fe20000100a00 */
[----:B------:R-:W-:Y:S02]  /*15c80*/  STL.64 [R1+0xe8], R6 ;  /* 0x0000e80601007387 */ /* 0x000fe40000100a00 */
[----:B------:R-:W3:Y:S02]  /*15c90*/  LDL.LU R12, [R1+0x20] ;  /* 0x00002000010c7983 */ /* 0x000ee40000300800 */
[----:B------:R-:W3:Y:S01]  /*15ca0*/  LDL.LU R13, [R1+0x24] ;  /* 0x00002400010d7983 */ /* 0x000ee20000300800 */
[----:B------:R-:W4:Y:S01]  /*15cb0*/  LDL.LU R14, [R1+0x28] ;  /* 0x00002800010e7983 */ /* 0x000f220000300800 */
[----:B------:R-:W4:Y:S02]  /*15cc0*/  LDL.LU R15, [R1+0x2c] ;  /* 0x00002c00010f7983 */ /* 0x000f240000300800 */
[----:B0-----:R-:W2:Y:S02]  /*15cd0*/  LDL.LU R24, [R1+0x60] ;  /* 0x0000600001187983 */ /* 0x001ea40000300800 */
[----:B------:R-:W2:Y:S01]  /*15ce0*/  LDL.LU R25, [R1+0x64] ;  /* 0x0000640001197983 */ /* 0x000ea20000300800 */
[----:B-1----:R-:W2:Y:S01]  /*15cf0*/  LDL.LU R26, [R1+0x68] ;  /* 0x00006800011a7983 */ /* 0x002ea20000300800 */
[----:B------:R-:W2:Y:S02]  /*15d00*/  LDL.LU R27, [R1+0x6c] ;  /* 0x00006c00011b7983 */ /* 0x000ea40000300800 */
[----:B------:R-:W2:Y:S02]  /*15d10*/  LDL.LU R20, [R1+0xa0] ;  /* 0x0000a00001147983 */ /* 0x000ea40000300800 */
[----:B------:R-:W2:Y:S01]  /*15d20*/  LDL.LU R21, [R1+0xa4] ;  /* 0x0000a40001157983 */ /* 0x000ea20000300800 */
[----:B------:R-:W2:Y:S01]  /*15d30*/  LDL.LU R22, [R1+0xa8] ;  /* 0x0000a80001167983 */ /* 0x000ea20000300800 */
[----:B------:R-:W2:Y:S03]  /*15d40*/  LDL.LU R23, [R1+0xac] ;  /* 0x0000ac0001177983 */ /* 0x000ea60000300800 */
[----:B--2---:R-:W-:Y:S01]  /*15d50*/  STL.64 [R1+0xd10], R22 ;  /* 0x000d101601007387 */ /* 0x004fe20000100a00 */
[----:B------:R-:W-:Y:S02]  /*15d60*/  STL.64 [R1+0xd08], R20 ;  /* 0x000d081401007387 */ /* 0x000fe40000100a00 */
[----:B------:R-:W2:Y:S02]  /*15d70*/  LDL.LU R8, [R1+0xb0] ;  /* 0x0000b00001087983 */ /* 0x000ea40000300800 */
[----:B------:R-:W2:Y:S01]  /*15d80*/  LDL.LU R9, [R1+0xb4] ;  /* 0x0000b40001097983 */ /* 0x000ea20000300800 */
[----:B------:R-:W2:Y:S01]  /*15d90*/  LDL.LU R10, [R1+0xb8] ;  /* 0x0000b800010a7983 */ /* 0x000ea20000300800 */
[----:B------:R-:W2:Y:S03]  /*15da0*/  LDL.LU R11, [R1+0xbc] ;  /* 0x0000bc00010b7983 */ /* 0x000ea60000300800 */
[----:B--2---:R-:W-:Y:S01]  /*15db0*/  STL.64 [R1+0xd20], R10 ;  /* 0x000d200a01007387 */ /* 0x004fe20000100a00 */
[----:B------:R0:W-:Y:S03]  /*15dc0*/  STL.64 [R1+0xd18], R8 ;  /* 0x000d180801007387 */ /* 0x0001e60000100a00 */
[----:B0-----:R-:W2:Y:S01]  /*15dd0*/  LDL.LU R8, [R1+0xd0] ;  /* 0x0000d00001087983 */ /* 0x001ea20000300800 */
[----:B------:R-:W2:Y:S02]  /*15de0*/  LDL.LU R9, [R1+0xd4] ;  /* 0x0000d40001097983 */ /* 0x000ea40000300800 */
[----:B------:R-:W2:Y:S02]  /*15df0*/  LDL.LU R10, [R1+0xd8] ;  /* 0x0000d800010a7983 */ /* 0x000ea40000300800 */
[----:B------:R-:W2:Y:S01]  /*15e00*/  LDL.LU R11, [R1+0xdc] ;  /* 0x0000dc00010b7983 */ /* 0x000ea20000300800 */
[----:B------:R-:W2:Y:S01]  /*15e10*/  LDL.LU.64 R20, [R1+0x10] ;  /* 0x0000100001147983 */ /* 0x000ea20000300a00 */
[----:B------:R-:W2:Y:S02]  /*15e20*/  LDL.LU R4, [R1+0xc0] ;  /* 0x0000c00001047983 */ /* 0x000ea40000300800 */
[----:B------:R-:W2:Y:S02]  /*15e30*/  LDL.LU R5, [R1+0xc4] ;  /* 0x0000c40001057983 */ /* 0x000ea40000300800 */
[----:B------:R-:W2:Y:S01]  /*15e40*/  LDL.LU R6, [R1+0xc8] ;  /* 0x0000c80001067983 */ /* 0x000ea20000300800 */
[----:B------:R-:W2:Y:S01]  /*15e50*/  LDL.LU R7, [R1+0xcc] ;  /* 0x0000cc0001077983 */ /* 0x000ea20000300800 */
[----:B------:R-:W-:Y:S02]  /*15e60*/  STL.64 [R1+0xcb0], R26 ;  /* 0x000cb01a01007387 */ /* 0x000fe40000100a00 */
[----:B------:R0:W-:Y:S02]  /*15e70*/  STL.64 [R1+0xca8], R24 ;  /* 0x000ca81801007387 */ /* 0x0001e40000100a00 */
[----:B0-----:R-:W2:Y:S01]  /*15e80*/  LDL.LU R24, [R1+0x70] ;  /* 0x0000700001187983 */ /* 0x001ea20000300800 */
[----:B------:R-:W2:Y:S02]  /*15e90*/  LDL.LU R25, [R1+0x74] ;  /* 0x0000740001197983 */ /* 0x000ea40000300800 */
[----:B------:R-:W2:Y:S02]  /*15ea0*/  LDL.LU R26, [R1+0x78] ;  /* 0x00007800011a7983 */ /* 0x000ea40000300800 */
[----:B------:R-:W2:Y:S02]  /*15eb0*/  LDL.LU R27, [R1+0x7c] ;  /* 0x00007c00011b7983 */ /* 0x000ea40000300800 */
[----:B--2---:R-:W-:Y:S01]  /*15ec0*/  STL.64 [R1+0xcc0], R26 ;  /* 0x000cc01a01007387 */ /* 0x004fe20000100a00 */
[----:B------:R0:W-:Y:S03]  /*15ed0*/  STL.64 [R1+0xcb8], R24 ;  /* 0x000cb81801007387 */ /* 0x0001e60000100a00 */
        /* <DEDUP_REMOVED lines=9> */
[----:B------:R-:W2:Y:S01]  /*15f70*/  LDL.LU R27, [R1+0x9c] ;  /* 0x00009c00011b7983 */ /* 0x000ea20000300800 */
[----:B----4-:R-:W-:Y:S01]  /*15f80*/  STL.64 [R1+0xc60], R14 ;  /* 0x000c600e01007387 */ /* 0x010fe20000100a00 */
[----:B---3--:R0:W-:Y:S03]  /*15f90*/  STL.64 [R1+0xc58], R12 ;  /* 0x000c580c01007387 */ /* 0x0081e60000100a00 */
[----:B0-----:R-:W3:Y:S01]  /*15fa0*/  LDL.LU R12, [R1+0x30] ;  /* 0x00003000010c7983 */ /* 0x001ee20000300800 */
[----:B------:R-:W3:Y:S02]  /*15fb0*/  LDL.LU R13, [R1+0x34] ;  /* 0x00003400010d7983 */ /* 0x000ee40000300800 */
[----:B------:R-:W4:Y:S02]  /*15fc0*/  LDL.LU R14, [R1+0x38] ;  /* 0x00003800010e7983 */ /* 0x000f240000300800 */
[----:B------:R-:W-:-:S02]  /*15fd0*/  IMAD.MOV.U32 R15, RZ, RZ, R3 ;  /* 0x000000ffff0f7224 */ /* 0x000fc400078e0003 */
[----:B------:R-:W2:Y:S01]  /*15fe0*/  LDL.LU R3, [R1+0xd30] ;  /* 0x000d300001037983 */ /* 0x000ea20000300800 */
[C---:B------:R-:W-:Y:S03]  /*15ff0*/  HMMA.16816.F32 R8, R16.reuse, R20, R8 ;  /* 0x000000141008723c */ /* 0x040fe60000001808 */
[----:B----4-:R-:W-:Y:S01]  /*16000*/  STL.64 [R1+0xc70], R14 ;  /* 0x000c700e01007387 */ /* 0x010fe20000100a00 */
[----:B---3--:R0:W-:Y:S02]  /*16010*/  STL.64 [R1+0xc68], R12 ;  /* 0x000c680c01007387 */ /* 0x0081e40000100a00 */
[----:B0-----:R-:W-:Y:S02]  /*16020*/  IMAD.MOV.U32 R12, RZ, RZ, R28 ;  /* 0x000000ffff0c7224 */ /* 0x001fe400078e001c */
[----:B------:R-:W-:Y:S01]  /*16030*/  IMAD.MOV.U32 R13, RZ, RZ, R29 ;  /* 0x000000ffff0d7224 */ /* 0x000fe200078e001d */
[----:B------:R-:W3:Y:S01]  /*16040*/  LDL.LU R28, [R1+0xd2c] ;  /* 0x000d2c00011c7983 */ /* 0x000ee20000300800 */
[----:B------:R-:W4:Y:S05]  /*16050*/  LDL.LU R29, [R1+0xd28] ;  /* 0x000d2800011d7983 */ /* 0x000f2a0000300800 */
[----:B------:R-:W-:Y:S08]  /*16060*/  HMMA.16816.F32 R4, R16, R12, R4 ;  /* 0x0000000c1004723c */ /* 0x000ff00000001804 */
[----:B------:R-:W-:Y:S01]  /*16070*/  STL.64 [R1+0xd0], R8 ;  /* 0x0000d00801007387 */ /* 0x000fe20000100a00 */
[----:B------:R0:W-:Y:S02]  /*16080*/  STL.64 [R1+0xd8], R10 ;  /* 0x0000d80a01007387 */ /* 0x0001e40000100a00 */
[----:B------:R-:W-:-:S02]  /*16090*/  IMAD.MOV.U32 R15, RZ, RZ, R20 ;  /* 0x000000ffff0f7224 */ /* 0x000fc400078e0014 */
[----:B------:R-:W-:Y:S01]  /*160a0*/  IMAD.MOV.U32 R14, RZ, RZ, R21 ;  /* 0x000000ffff0e7224 */ /* 0x000fe200078e0015 */
[----:B0-----:R-:W2:Y:S01]  /*160b0*/  LDL.LU.64 R10, [R1+0xd20] ;  /* 0x000d2000010a7983 */ /* 0x001ea20000300a00 */
[----:B------:R-:W2:Y:S02]  /*160c0*/  LDL.LU.64 R8, [R1+0xd18] ;  /* 0x000d180001087983 */ /* 0x000ea40000300a00 */
[----:B------:R-:W2:Y:S02]  /*160d0*/  LDL.LU.64 R22, [R1+0xd10] ;  /* 0x000d100001167983 */ /* 0x000ea40000300a00 */
[----:B------:R-:W2:Y:S04]  /*160e0*/  LDL.LU.64 R20, [R1+0xd08] ;  /* 0x000d080001147983 */ /* 0x000ea80000300a00 */
[----:B------:R-:W-:Y:S01]  /*160f0*/  STL.64 [R1+0xc0], R4 ;  /* 0x0000c00401007387 */ /* 0x000fe20000100a00 */
[----:B------:R0:W-:Y:S03]  /*16100*/  STL.64 [R1+0xc8], R6 ;  /* 0x0000c80601007387 */ /* 0x0001e60000100a00 */
[----:B0-----:R-:W2:Y:S01]  /*16110*/  LDL.LU.64 R6, [R1+0xd00] ;  /* 0x000d000001067983 */ /* 0x001ea20000300a00 */
[----:B------:R-:W2:Y:S02]  /*16120*/  LDL.LU.64 R4, [R1+0xcf8] ;  /* 0x000cf80001047983 */ /* 0x000ea40000300a00 */
[C---:B--2---:R-:W-:Y:S11]  /*16130*/  HMMA.16816.F32 R8, R16.reuse, R4, R8 ;  /* 0x000000041008723c */ /* 0x044ff60000001808 */
[----:B------:R-:W-:Y:S11]  /*16140*/  @!UPT UIADD3 URZ, URZ, URZ, URZ ;  /* 0x0000003f3f3ff290 */ /* 0x000ff6000fffe03f */
[----:B------:R-:W-:Y:S01]  /*16150*/  @!UPT UIADD3 URZ, URZ, URZ, URZ ;  /* 0x0000003f3f3ff290 */ /* 0x000fe2000fffe03f */
[----:B------:R-:W-:Y:S01]  /*16160*/  STL.64 [R1+0xb0], R8 ;  /* 0x0000b00801007387 */ /* 0x000fe20000100a00 */
[----:B------:R0:W-:Y:S03]  /*16170*/  STL.64 [R1+0xb8], R10 ;  /* 0x0000b80a01007387 */ /* 0x0001e60000100a00 */
[----:B0-----:R-:W2:Y:S01]  /*16180*/  LDL.LU.64 R10, [R1+0xcf0] ;  /* 0x000cf000010a7983 */ /* 0x001ea20000300a00 */
[----:B------:R-:W2:Y:S02]  /*16190*/  LDL.LU.64 R8, [R1+0xce8] ;  /* 0x000ce80001087983 */ /* 0x000ea40000300a00 */
[----:B--2---:R-:W-:Y:S01]  /*161a0*/  HMMA.16816.F32 R16, R16, R8, R20 ;  /* 0x000000081010723c */ /* 0x004fe20000001814 */
[----:B------:R-:W2:Y:S01]  /*161b0*/  LDL.LU.64 R22, [R1+0xce0] ;  /* 0x000ce00001167983 */ /* 0x000ea20000300a00 */
[----:B------:R-:W2:Y:S11]  /*161c0*/  LDL.LU.64 R20, [R1+0xcd8] ;  /* 0x000cd80001147983 */ /* 0x000eb60000300a00 */
[----:B------:R-:W-:Y:S10]  /*161d0*/  @!UPT UIADD3 URZ, URZ, URZ, URZ ;  /* 0x0000003f3f3ff290 */ /* 0x000ff4000fffe03f */
[----:B------:R-:W-:Y:S01]  /*161e0*/  STL.64 [R1+0xa0], R16 ;  /* 0x0000a01001007387 */ /* 0x000fe20000100a00 */
[----:B------:R0:W-:Y:S03]  /*161f0*/  STL.64 [R1+0xa8], R18 ;  /* 0x0000a81201007387 */ /* 0x0001e60000100a00 */
[----:B0-----:R-:W2:Y:S04]  /*16200*/  LDL R19, [R1+0x1d8] ;  /* 0x0001d80001137983 */ /* 0x001ea80000100800 */
[----:B--2---:R0:W-:Y:S01]  /*16210*/  STL [R1+0xc78], R19 ;  /* 0x000c781301007387 */ /* 0x0041e20000100800 */
[----:B------:R-:W2:Y:S02]  /*16220*/  LDL.LU R16, [R1+0x40] ;  /* 0x0000400001107983 */ /* 0x000ea40000300800 */
[----:B------:R-:W2:Y:S02]  /*16230*/  LDL.LU R17, [R1+0x44] ;  /* 0x0000440001117983 */ /* 0x000ea40000300800 */
[----:B------:R-:W2:Y:S01]  /*16240*/  LDL.LU R18, [R1+0x48] ;  /* 0x0000480001127983 */ /* 0x000ea20000300800 */
[----:B0-----:R-:W2:Y:S04]  /*16250*/  LDL.LU R19, [R1+0x4c] ;  /* 0x00004c0001137983 */ /* 0x001ea80000300800 */
[----:B--2---:R-:W-:Y:S01]  /*16260*/  STL.64 [R1+0xc88], R18 ;  /* 0x000c881201007387 */ /* 0x004fe20000100a00 */
[----:B------:R0:W-:Y:S02]  /*16270*/  STL.64 [R1+0xc80], R16 ;  /* 0x000c801001007387 */ /* 0x0001e40000100a00 */
[----:B0-----:R-:W-:-:S02]  /*16280*/  IMAD.MOV.U32 R16, RZ, RZ, R15 ;  /* 0x000000ffff107224 */ /* 0x001fc400078e000f */
[----:B------:R-:W-:-:S07]  /*16290*/  IMAD.MOV.U32 R17, RZ, RZ, R14 ;  /* 0x000000ffff117224 */ /* 0x000fce00078e000e */
[C---:B------:R-:W-:Y:S11]  /*162a0*/  HMMA.16816.F32 R24, R20.reuse, R16, R24 ;  /* 0x000000101418723c */ /* 0x040ff60000001818 */
[----:B------:R-:W-:Y:S11]  /*162b0*/  @!UPT UIADD3 URZ, URZ, URZ, URZ ;  /* 0x0000003f3f3ff290 */ /* 0x000ff6000fffe03f */
[----:B------:R-:W-:Y:S01]  /*162c0*/  @!UPT UIADD3 URZ, URZ, URZ, URZ ;  /* 0x0000003f3f3ff290 */ /* 0x000fe2000fffe03f */
        /* <DEDUP_REMOVED lines=11> */
[----:B------:R0:W-:Y:S02]  /*16380*/  STL.64 [R1+0xc90], R12 ;  /* 0x000c900c01007387 */ /* 0x0001e40000100a00 */
[----:B0-----:R-:W3:Y:S01]  /*16390*/  LDL.LU R12, [R1+0x50] ;  /* 0x00005000010c7983 */ /* 0x001ee20000300800 */
[C---:B--2---:R-:W-:Y:S11]  /*163a0*/  HMMA.16816.F32 R24, R20.reuse, R4, R24 ;  /* 0x000000041418723c */ /* 0x044ff60000001818 */
[----:B------:R-:W-:Y:S11]  /*163b0*/  @!UPT UIADD3 URZ, URZ, URZ, URZ ;  /* 0x0000003f3f3ff290 */ /* 0x000ff6000fffe03f */
[----:B------:R-:W-:Y:S01]  /*163c0*/  @!UPT UIADD3 URZ, URZ, URZ, URZ ;  /* 0x0000003f3f3ff290 */ /* 0x000fe2000fffe03f */
[----:B------:R-:W-:Y:S01]  /*163d0*/  STL.64 [R1+0x70], R24 ;  /* 0x0000701801007387 */ /* 0x000fe20000100a00 */
[----:B------:R0:W-:Y:S03]  /*163e0*/  STL.64 [R1+0x78], R26 ;  /* 0x0000781a01007387 */ /* 0x0001e60000100a00 */
[----:B0-----:R-:W2:Y:S01]  /*163f0*/  LDL.LU.64 R26, [R1+0xcb0] ;  /* 0x000cb000011a7983 */ /* 0x001ea20000300a00 */
[----:B------:R-:W2:Y:S02]  /*16400*/  LDL.LU.64 R24, [R1+0xca8] ;  /* 0x000ca80001187983 */ /* 0x000ea40000300a00 */
[----:B----4-:R-:W-:Y:S02]  /*16410*/  IMAD.MOV.U32 R13, RZ, RZ, R29 ;  /* 0x000000ffff0d7224 */ /* 0x010fe400078e001d */
[----:B---3--:R-:W-:Y:S02]  /*16420*/  IMAD.MOV.U32 R14, RZ, RZ, R28 ;  /* 0x000000ffff0e7224 */ /* 0x008fe400078e001c */
[----:B------:R-:W-:Y:S01]  /*16430*/  IMAD.MOV.U32 R15, RZ, RZ, R3 ;  /* 0x000000ffff0f7224 */ /* 0x000fe200078e0003 */
[----:B--2---:R-:W-:Y:S01]  /*16440*/  HMMA.16816.F32 R20, R20, R8, R24 ;  /* 0x000000081414723c */ /* 0x004fe20000001818 */
[----:B------:R-:W2:Y:S01]  /*16450*/  LDL.LU.64 R26, [R1+0xca0] ;  /* 0x000ca000011a7983 */ /* 0x000ea20000300a00 */
[----:B------:R-:W2:Y:S11]  /*16460*/  LDL.LU.64 R24, [R1+0xc98] ;  /* 0x000c980001187983 */ /* 0x000eb60000300a00 */
[----:B------:R-:W-:Y:S10]  /*16470*/  @!UPT UIADD3 URZ, URZ, URZ, URZ ;  /* 0x0000003f3f3ff290 */ /* 0x000ff4000fffe03f */
[----:B------:R-:W-:Y:S01]  /*16480*/  STL.64 [R1+0x60], R20 ;  /* 0x0000601401007387 */ /* 0x000fe20000100a00 */
[----:B------:R0:W-:Y:S03]  /*16490*/  STL.64 [R1+0x68], R22 ;  /* 0x0000681601007387 */ /* 0x0001e60000100a00 */
[----:B0-----:R-:W3:Y:S01]  /*164a0*/  LDL R23, [R1+0x1d4] ;  /* 0x0001d40001177983 */ /* 0x001ee20000100800 */
[C---:B--2---:R-:W-:Y:S03]  /*164b0*/  HMMA.16816.F32 R16, R24.reuse, R16, R12 ;  /* 0x000000101810723c */ /* 0x044fe6000000180c */
[----:B------:R-:W2:Y:S11]  /*164c0*/  LDL.LU.64 R12, [R1+0xc90] ;  /* 0x000c9000010c7983 */ /* 0x000eb60000300a00 */
[----:B------:R-:W-:Y:S09]  /*164d0*/  @!UPT UIADD3 URZ, URZ, URZ, URZ ;  /* 0x0000003f3f3ff290 */ /* 0x000ff2000fffe03f */
[----:B------:R-:W-:Y:S01]  /*164e0*/  STL.64 [R1+0x50], R16 ;  /* 0x0000501001007387 */ /* 0x000fe20000100a00 */
[----:B------:R0:W-:Y:S03]  /*164f0*/  STL.64 [R1+0x58], R18 ;  /* 0x0000581201007387 */ /* 0x0001e60000100a00 */
[----:B---3--:R-:W-:Y:S04]  /*16500*/  LDSM.16.MT88.4 R20, [R23+0x11800] ;  /* 0x011800001714783b */ /* 0x008fe80000004200 */
[----:B0-----:R-:W2:Y:S01]  /*16510*/  LDL.LU.64 R18, [R1+0xc88] ;  /* 0x000c880001127983 */ /* 0x001ea20000300a00 */
[----:B------:R-:W2:Y:S02]  /*16520*/  LDL.LU.64 R16, [R1+0xc80] ;  /* 0x000c800001107983 */ /* 0x000ea40000300a00 */
[C---:B--2---:R-:W-:Y:S01]  /*16530*/  HMMA.16816.F32 R12, R24.reuse, R12, R16 ;  /* 0x0000000c180c723c */ /* 0x044fe20000001810 */
[----:B------:R-:W2:Y:S11]  /*16540*/  LDL.LU R19, [R1+0xc78] ;  /* 0x000c780001137983 */ /* 0x000eb60000300800 */
[----:B------:R-:W-:Y:S11]  /*16550*/  @!UPT UIADD3 URZ, URZ, URZ, URZ ;  /* 0x0000003f3f3ff290 */ /* 0x000ff6000fffe03f */
[----:B------:R-:W-:Y:S01]  /*16560*/  STL.64 [R1+0x40], R12 ;  /* 0x0000400c01007387 */ /* 0x000fe20000100a00 */
[----:B------:R0:W-:Y:S03]  /*16570*/  STL.64 [R1+0x48], R14 ;  /* 0x0000480e01007387 */ /* 0x0001e60000100a00 */
[----:B0-----:R-:W3:Y:S01]  /*16580*/  LDL.LU.64 R14, [R1+0xc70] ;  /* 0x000c7000010e7983 */ /* 0x001ee20000300a00 */
[----:B------:R-:W3:Y:S03]  /*16590*/  LDL.LU.64 R12, [R1+0xc68] ;  /* 0x000c6800010c7983 */ /* 0x000ee60000300a00 */
[----:B--2---:R-:W0:Y:S01]  /*165a0*/  LDSM.16.MT88.4 R16, [R19+0x11800] ;  /* 0x011800001310783b */ /* 0x004e220000004200 */
[C---:B---3--:R-:W-:Y:S11]  /*165b0*/  HMMA.16816.F32 R12, R24.reuse, R4, R12 ;  /* 0x00000004180c723c */ /* 0x048ff6000000180c */
[----:B------:R-:W-:Y:S11]  /*165c0*/  @!UPT UIADD3 URZ, URZ, URZ, URZ ;  /* 0x0000003f3f3ff290 */ /* 0x000ff6000fffe03f */
[----:B------:R-:W-:Y:S01]  /*165d0*/  @!UPT UIADD3 URZ, URZ, URZ, URZ ;  /* 0x0000003f3f3ff290 */ /* 0x000fe2000fffe03f */
[----:B------:R1:W-:Y:S01]  /*165e0*/  STL [R1+0x30], R12 ;  /* 0x0000300c01007387 */ /* 0x0003e20000100800 */
[----:B------:R-:W-:Y:S02]  /*165f0*/  IMAD.MOV.U32 R28, RZ, RZ, R14 ;  /* 0x000000ffff1c7224 */ /* 0x000fe400078e000e */
[----:B------:R-:W-:Y:S02]  /*16600*/  IMAD.MOV.U32 R3, RZ, RZ, R15 ;  /* 0x000000ffff037224 */ /* 0x000fe400078e000f */
[----:B------:R-:W-:Y:S01]  /*16610*/  IMAD.MOV.U32 R29, RZ, RZ, R13 ;  /* 0x000000ffff1d7224 */ /* 0x000fe200078e000d */
[----:B------:R-:W2:Y:S04]  /*16620*/  LDL.LU.64 R14, [R1+0xc60] ;  /* 0x000c6000010e7983 */ /* 0x000ea80000300a00 */
[----:B-1----:R-:W2:Y:S01]  /*16630*/  LDL.LU.64 R12, [R1+0xc58] ;  /* 0x000c5800010c7983 */ /* 0x002ea20000300a00 */
[----:B------:R2:W-:Y:S02]  /*16640*/  STL.64 [R1+0xc40], R6 ;  /* 0x000c400601007387 */ /* 0x0005e40000100a00 */
[----:B--2---:R-:W-:Y:S01]  /*16650*/  HMMA.16816.F32 R4, R24, R8, R12 ;  /* 0x000000081804723c */ /* 0x004fe2000000180c */
[----:B------:R-:W2:Y:S04]  /*16660*/  LDL R9, [R1+0x1dc] ;  /* 0x0001dc0001097983 */ /* 0x000ea80000100800 */
[----:B------:R-:W1:Y:S01]  /*16670*/  LDSM.16.MT88.4 R24, [R0+0x11800] ;  /* 0x011800000018783b */ /* 0x000e620000004200 */
[----:B------:R-:W-:Y:S03]  /*16680*/  STL.64 [R1+0xc50], R10 ;  /* 0x000c500a01007387 */ /* 0x000fe60000100a00 */
[----:B------:R-:W3:Y:S11]  /*16690*/  LDSM.16.MT88.4 R12, [R2+0x11800] ;  /* 0x01180000020c783b */ /* 0x000ef60000004200 */
[----:B------:R-:W-:Y:S03]  /*166a0*/  @!UPT UIADD3 URZ, URZ, URZ, URZ ;  /* 0x0000003f3f3ff290 */ /* 0x000fe6000fffe03f */
[----:B------:R-:W-:Y:S01]  /*166b0*/  STL.64 [R1+0x20], R4 ;  /* 0x0000200401007387 */ /* 0x000fe20000100a00 */
[----:B------:R-:W-:Y:S03]  /*166c0*/  STL.64 [R1+0x28], R6 ;  /* 0x0000280601007387 */ /* 0x000fe60000100a00 */
[----:B--2---:R-:W-:Y:S01]  /*166d0*/  STL [R1+0xc48], R9 ;  /* 0x000c480901007387 */ /* 0x004fe20000100800 */
[----:B0-----:R-:W-:Y:S02]  /*166e0*/  STL.64 [R1+0xc18], R18 ;  /* 0x000c181201007387 */ /* 0x001fe40000100a00 */
[----:B------:R-:W-:Y:S02]  /*166f0*/  STL.64 [R1+0xc10], R16 ;  /* 0x000c101001007387 */ /* 0x000fe40000100a00 */
[----:B------:R-:W-:Y:S01]  /*16700*/  STL.64 [R1+0xbd8], R22 ;  /* 0x000bd81601007387 */ /* 0x000fe20000100a00 */
[----:B------:R-:W-:Y:S01]  /*16710*/  STL.64 [R1+0xbd0], R20 ;  /* 0x000bd01401007387 */ /* 0x000fe20000100a00 */
[----:B-1----:R-:W-:Y:S02]  /*16720*/  STL.64 [R1+0xba0], R26 ;  /* 0x000ba01a01007387 */ /* 0x002fe40000100a00 */
[----:B------:R0:W-:Y:S02]  /*16730*/  STL.64 [R1+0xb98], R24 ;  /* 0x000b981801007387 */ /* 0x0001e40000100a00 */
[----:B0-----:R-:W2:Y:S01]  /*16740*/  LDL.LU R24, [R1+0x70] ;  /* 0x0000700001187983 */ /* 0x001ea20000300800 */
[----:B------:R-:W2:Y:S02]  /*16750*/  LDL.LU R25, [R1+0x74] ;  /* 0x0000740001197983 */ /* 0x000ea40000300800 */
[----:B------:R-:W4:Y:S02]  /*16760*/  LDL.LU R26, [R1+0x78] ;  /* 0x00007800011a7983 */ /* 0x000f240000300800 */
[----:B------:R-:W4:Y:S01]  /*16770*/  LDL.LU R27, [R1+0x7c] ;  /* 0x00007c00011b7983 */ /* 0x000f220000300800 */
[----:B------:R-:W2:Y:S01]  /*16780*/  LDL.LU R20, [R1+0xa0] ;  /* 0x0000a00001147983 */ /* 0x000ea20000300800 */
[----:B------:R-:W2:Y:S02]  /*16790*/  LDL.LU R21, [R1+0xa4] ;  /* 0x0000a40001157983 */ /* 0x000ea40000300800 */
[----:B------:R-:W2:Y:S02]  /*167a0*/  LDL.LU R22, [R1+0xa8] ;  /* 0x0000a80001167983 */ /* 0x000ea40000300800 */
[----:B------:R-:W2:Y:S01]  /*167b0*/  LDL.LU R23, [R1+0xac] ;  /* 0x0000ac0001177983 */ /* 0x000ea20000300800 */
[----:B------:R-:W2:Y:S01]  /*167c0*/  LDL.LU R16, [R1+0xe0] ;  /* 0x0000e00001107983 */ /* 0x000ea20000300800 */
        /* <DEDUP_REMOVED lines=9> */
[----:B------:R-:W3:Y:S01]  /*16860*/  LDL.LU R4, [R1+0x100] ;  /* 0x0001000001047983 */ /* 0x000ee20000300800 */
[----:B------:R-:W3:Y:S02]  /*16870*/  LDL.LU R5, [R1+0x104] ;  /* 0x0001040001057983 */ /* 0x000ee40000300800 */
[----:B------:R-:W3:Y:S02]  /*16880*/  LDL.LU R6, [R1+0x108] ;  /* 0x0001080001067983 */ /* 0x000ee40000300800 */
[----:B------:R-:W3:Y:S01]  /*16890*/  LDL.LU R7, [R1+0x10c] ;  /* 0x00010c0001077983 */ /* 0x000ee20000300800 */
[----:B------:R-:W3:Y:S01]  /*168a0*/  LDL.LU R8, [R1+0x110] ;  /* 0x0001100001087983 */ /* 0x000ee20000300800 */
[----:B------:R-:W3:Y:S02]  /*168b0*/  LDL.LU R9, [R1+0x114] ;  /* 0x0001140001097983 */ /* 0x000ee40000300800 */
[----:B------:R-:W3:Y:S02]  /*168c0*/  LDL.LU R10, [R1+0x118] ;  /* 0x00011800010a7983 */ /* 0x000ee40000300800 */
[----:B------:R-:W3:Y:S01]  /*168d0*/  LDL.LU R11, [R1+0x11c] ;  /* 0x00011c00010b7983 */ /* 0x000ee20000300800 */
[----:B--2---:R0:W-:Y:S01]  /*168e0*/  STL.64 [R1+0xc38], R18 ;  /* 0x000c381201007387 */ /* 0x0041e20000100a00 */
[----:B------:R-:W-:Y:S03]  /*168f0*/  STL.64 [R1+0xc30], R16 ;  /* 0x000c301001007387 */ /* 0x000fe60000100a00 */
[----:B0-----:R-:W3:Y:S01]  /*16900*/  LDL.LU.64 R18, [R1+0x8] ;  /* 0x0000080001127983 */ /* 0x001ee20000300a00 */
        /* <DEDUP_REMOVED lines=19> */
[----:B------:R0:W-:Y:S03]  /*16a40*/  STL.64 [R1+0xba8], R24 ;  /* 0x000ba81801007387 */ /* 0x0001e60000100a00 */
[----:B0-----:R-:W4:Y:S01]  /*16a50*/  LDL.LU R24, [R1+0x80] ;  /* 0x0000800001187983 */ /* 0x001f220000300800 */
[----:B------:R-:W4:Y:S02]  /*16a60*/  LDL.LU R25, [R1+0x84] ;  /* 0x0000840001197983 */ /* 0x000f240000300800 */
[----:B------:R-:W2:Y:S02]  /*16a70*/  LDL.LU R26, [R1+0x88] ;  /* 0x00008800011a7983 */ /* 0x000ea40000300800 */
[----:B------:R-:W2:Y:S02]  /*16a80*/  LDL.LU R27, [R1+0x8c] ;  /* 0x00008c00011b7983 */ /* 0x000ea40000300800 */
[----:B--2---:R0:W-:Y:S01]  /*16a90*/  STL.64 [R1+0xbc0], R26 ;  /* 0x000bc01a01007387 */ /* 0x0041e20000100a00 */
[----:B----4-:R-:W-:Y:S03]  /*16aa0*/  STL.64 [R1+0xbb8], R24 ;  /* 0x000bb81801007387 */ /* 0x010fe60000100a00 */
[----:B0-----:R-:W2:Y:S01]  /*16ab0*/  LDL.LU.64 R26, [R1+0x18] ;  /* 0x00001800011a7983 */ /* 0x001ea20000300a00 */
[C---:B---3--:R-:W-:Y:S01]  /*16ac0*/  HMMA.16816.F32 R4, R12.reuse, R18, R4 ;  /* 0x000000120c04723c */ /* 0x048fe20000001804 */
[----:B------:R-:W-:Y:S07]  /*16ad0*/  STL [R1+0xb60], R0 ;  /* 0x000b600001007387 */ /* 0x000fee0000100800 */
[----:B--2---:R-:W-:Y:S11]  /*16ae0*/  HMMA.16816.F32 R8, R12, R26, R8 ;  /* 0x0000001a0c08723c */ /* 0x004ff60000001808 */
[----:B------:R-:W-:Y:S11]  /*16af0*/  @!UPT UIADD3 URZ, URZ, URZ, URZ ;  /* 0x0000003f3f3ff290 */ /* 0x000ff6000fffe03f */
[----:B------:R-:W-:Y:S01]  /*16b00*/  @!UPT UIADD3 URZ, URZ, URZ, URZ ;  /* 0x0000003f3f3ff290 */ /* 0x000fe2000fffe03f */
[----:B------:R0:W-:Y:S01]  /*16b10*/  STL.64 [R1+0x1b0], R8 ;  /* 0x0001b00801007387 */ /* 0x0001e20000100a00 */
[----:B------:R1:W-:Y:S02]  /*16b20*/  STL [R1+0x1b8], R10 ;  /* 0x0001b80a01007387 */ /* 0x0003e40000100800 */
[----:B0-----:R-:W-:Y:S02]  /*16b30*/  IMAD.MOV.U32 R8, RZ, RZ, R11 ;  /* 0x000000ffff087224 */ /* 0x001fe400078e000b */
[----:B-1----:R-:W2:Y:S01]  /*16b40*/  LDL.LU.64 R10, [R1+0xc50] ;  /* 0x000c5000010a7983 */ /* 0x002ea20000300a00 */
[----:B------:R-:W3:Y:S02]  /*16b50*/  LDL.LU R9, [R1+0xc48] ;  /* 0x000c480001097983 */ /* 0x000ee40000300800 */
[----:B------:R0:W-:Y:S02]  /*16b60*/  STL.64 [R1+0x1a0], R4 ;  /* 0x0001a00401007387 */ /* 0x0001e40000100a00 */
[----:B------:R1:W-:Y:S02]  /*16b70*/  STL.64 [R1+0x1a8], R6 ;  /* 0x0001a80601007387 */ /* 0x0003e40000100a00 */
[----:B0-----:R-:W-:Y:S01]  /*16b80*/  IMAD.MOV.U32 R5, RZ, RZ, R18 ;  /* 0x000000ffff057224 */ /* 0x001fe200078e0012 */
[----:B-1----:R-:W4:Y:S01]  /*16b90*/  LDL.LU.64 R6, [R1+0xc40] ;  /* 0x000c400001067983 */ /* 0x002f220000300a00 */
[----:B------:R-:W-:-:S02]  /*16ba0*/  IMAD.MOV.U32 R4, RZ, RZ, R19 ;  /* 0x000000ffff047224 */ /* 0x000fc400078e0013 */
[----:B------:R-:W4:Y:S02]  /*16bb0*/  LDL.LU.64 R18, [R1+0xc38] ;  /* 0x000c380001127983 */ /* 0x000f240000300a00 */
[----:B------:R-:W4:Y:S02]  /*16bc0*/  LDL.LU.64 R16, [R1+0xc30] ;  /* 0x000c300001107983 */ /* 0x000f240000300a00 */
[C---:B----4-:R-:W-:Y:S11]  /*16bd0*/  HMMA.16816.F32 R16, R12.reuse, R6, R16 ;  /* 0x000000060c10723c */ /* 0x050ff60000001810 */
[----:B------:R-:W-:Y:S11]  /*16be0*/  @!UPT UIADD3 URZ, URZ, URZ, URZ ;  /* 0x0000003f3f3ff290 */ /* 0x000ff6000fffe03f */
[----:B------:R-:W-:Y:S01]  /*16bf0*/  @!UPT UIADD3 URZ, URZ, URZ, URZ ;  /* 0x0000003f3f3ff290 */ /* 0x000fe2000fffe03f */
[----:B------:R-:W-:Y:S01]  /*16c00*/  STL [R1+0x190], R16 ;  /* 0x0001901001007387 */ /* 0x000fe20000100800 */
[----:B------:R0:W-:Y:S02]  /*16c10*/  STL.64 [R1+0x198], R18 ;  /* 0x0001981201007387 */ /* 0x0001e40000100a00 */
[----:B------:R-:W-:Y:S01]  /*16c20*/  IMAD.MOV.U32 R0, RZ, RZ, R17 ;  /* 0x000000ffff007224 */ /* 0x000fe200078e0011 */
[----:B0-----:R-:W2:Y:S01]  /*16c30*/  LDL.LU.64 R18, [R1+0xc28] ;  /* 0x000c280001127983 */ /* 0x001ea20000300a00 */
[----:B------:R-:W2:Y:S02]  /*16c40*/  LDL.LU.64 R16, [R1+0xc20] ;  /* 0x000c200001107983 */ /* 0x000ea40000300a00 */
[----:B--2---:R-:W-:Y:S01]  /*16c50*/  HMMA.16816.F32 R12, R12, R10, R16 ;  /* 0x0000000a0c0c723c */ /* 0x004fe20000001810 */
[----:B------:R-:W2:Y:S01]  /*16c60*/  LDL.LU.64 R18, [R1+0xc18] ;  /* 0x000c180001127983 */ /* 0x000ea20000300a00 */
[----:B------:R-:W2:Y:S11]  /*16c70*/  LDL.LU.64 R16, [R1+0xc10] ;  /* 0x000c100001107983 */ /* 0x000eb60000300a00 */
[----:B------:R-:W-:Y:S10]  /*16c80*/  @!UPT UIADD3 URZ, URZ, URZ, URZ ;  /* 0x0000003f3f3ff290 */ /* 0x000ff4000fffe03f */
[----:B------:R0:W-:Y:S01]  /*16c90*/  STL.64 [R1+0x180], R12 ;  /* 0x0001800c01007387 */ /* 0x0001e20000100a00 */
[----:B------:R1:W-:Y:S03]  /*16ca0*/  STL.64 [R1+0x188], R14 ;  /* 0x0001880e01007387 */ /* 0x0003e60000100a00 */
[----:B0-----:R-:W4:Y:S01]  /*16cb0*/  LDL.LU R12, [R1+0x20] ;  /* 0x00002000010c7983 */ /* 0x001f220000300800 */
[----:B------:R-:W4:Y:S02]  /*16cc0*/  LDL.LU R13, [R1+0x24] ;  /* 0x00002400010d7983 */ /* 0x000f240000300800 */
[----:B-1----:R-:W3:Y:S02]  /*16cd0*/  LDL.LU R14, [R1+0x28] ;  /* 0x00002800010e7983 */ /* 0x002ee40000300800 */
[----:B------:R-:W3:Y:S01]  /*16ce0*/  LDL.LU R15, [R1+0x2c] ;  /* 0x00002c00010f7983 */ /* 0x000ee20000300800 */
[----:B--2---:R-:W-:Y:S01]  /*16cf0*/  HMMA.16816.F32 R20, R16, R26, R20 ;  /* 0x0000001a1014723c */ /* 0x004fe20000001814 */
[----:B---3--:R-:W-:Y:S01]  /*16d00*/  STL.64 [R1+0xb70], R14 ;  /* 0x000b700e01007387 */ /* 0x008fe20000100a00 */
[----:B----4-:R-:W-:Y:S11]  /*16d10*/  STL.64 [R1+0xb68], R12 ;  /* 0x000b680c01007387 */ /* 0x010ff60000100a00 */
[----:B------:R-:W-:Y:S10]  /*16d20*/  @!UPT UIADD3 URZ, URZ, URZ, URZ ;  /* 0x0000003f3f3ff290 */ /* 0x000ff4000fffe03f */
[----:B------:R-:W-:Y:S02]  /*16d30*/  STL.64 [R1+0x170], R20 ;  /* 0x0001701401007387 */ /* 0x000fe40000100a00 */
[----:B------:R0:W-:Y:S02]  /*16d40*/  STL.64 [R1+0x178], R22 ;  /* 0x0001781601007387 */ /* 0x0001e40000100a00 */
[----:B0-----:R-:W2:Y:S01]  /*16d50*/  LDL.LU.64 R22, [R1+0xc08] ;  /* 0x000c080001167983 */ /* 0x001ea20000300a00 */
[----:B------:R-:W2:Y:S02]  /*16d60*/  LDL.LU.64 R20, [R1+0xc00] ;  /* 0x000c000001147983 */ /* 0x000ea40000300a00 */
[----:B------:R-:W-:Y:S02]  /*16d70*/  IMAD.MOV.U32 R14, RZ, RZ, R5 ;  /* 0x000000ffff0e7224 */ /* 0x000fe400078e0005 */
[----:B------:R-:W-:-:S07]  /*16d80*/  IMAD.MOV.U32 R15, RZ, RZ, R4 ;  /* 0x000000ffff0f7224 */ /* 0x000fce00078e0004 */
        /* <DEDUP_REMOVED lines=8> */
[----:B------:R-:W3:Y:S01]  /*16e10*/  LDL.LU R12, [R1+0x90] ;  /* 0x00009000010c7983 */ /* 0x000ee20000300800 */
[----:B------:R-:W3:Y:S04]  /*16e20*/  LDL.LU R13, [R1+0x94] ;  /* 0x00009400010d7983 */ /* 0x000ee80000300800 */
[----:B0-----:R-:W3:Y:S01]  /*16e30*/  LDL.LU R14, [R1+0x98] ;  /* 0x00009800010e7983 */ /* 0x001ee20000300800 */
[----:B------:R-:W3:Y:S01]  /*16e40*/  LDL.LU R15, [R1+0x9c] ;  /* 0x00009c00010f7983 */ /* 0x000ee20000300800 */
        /* <DEDUP_REMOVED lines=8> */
[----:B------:R-:W3:Y:S01]  /*16ed0*/  LDL.LU.64 R22, [R1+0xbd8] ;  /* 0x000bd80001167983 */ /* 0x000ee20000300a00 */
[----:B------:R-:W3:Y:S02]  /*16ee0*/  LDL.LU.64 R20, [R1+0xbd0] ;  /* 0x000bd00001147983 */ /* 0x000ee40000300a00 */
[----:B------:R-:W-:-:S02]  /*16ef0*/  IMAD.MOV.U32 R5, RZ, RZ, R26 ;  /* 0x000000ffff057224 */ /* 0x000fc400078e001a */
[----:B------:R-:W-:Y:S11]  /*16f00*/  IMAD.MOV.U32 R4, RZ, RZ, R27 ;  /* 0x000000ffff047224 */ /* 0x000ff600078e001b */
[----:B------:R-:W-:Y:S06]  /*16f10*/  @!UPT UIADD3 URZ, URZ, URZ, URZ ;  /* 0x0000003f3f3ff290 */ /* 0x000fec000fffe03f */
[----:B------:R0:W-:Y:S01]  /*16f20*/  STL.64 [R1+0x140], R16 ;  /* 0x0001401001007387 */ /* 0x0001e20000100a00 */
[----:B------:R1:W-:Y:S03]  /*16f30*/  STL.64 [R1+0x148], R18 ;  /* 0x0001481201007387 */ /* 0x0003e60000100a00 */
[----:B0-----:R-:W2:Y:S01]  /*16f40*/  LDL.LU R16, [R1+0x60] ;  /* 0x0000600001107983 */ /* 0x001ea20000300800 */
[----:B------:R-:W2:Y:S02]  /*16f50*/  LDL.LU R17, [R1+0x64] ;  /* 0x0000640001117983 */ /* 0x000ea40000300800 */
[----:B-1----:R-:W2:Y:S02]  /*16f60*/  LDL.LU R18, [R1+0x68] ;  /* 0x0000680001127983 */ /* 0x002ea40000300800 */
[----:B------:R-:W2:Y:S01]  /*16f70*/  LDL.LU R19, [R1+0x6c] ;  /* 0x00006c0001137983 */ /* 0x000ea20000300800 */
[C---:B---3--:R-:W-:Y:S11]  /*16f80*/  HMMA.16816.F32 R12, R20.reuse, R26, R12 ;  /* 0x0000001a140c723c */ /* 0x048ff6000000180c */
[----:B------:R-:W-:Y:S11]  /*16f90*/  @!UPT UIADD3 URZ, URZ, URZ, URZ ;  /* 0x0000003f3f3ff290 */ /* 0x000ff6000fffe03f */
[----:B------:R-:W-:Y:S01]  /*16fa0*/  @!UPT UIADD3 URZ, URZ, URZ, URZ ;  /* 0x0000003f3f3ff290 */ /* 0x000fe2000fffe03f */
[----:B------:R-:W-:Y:S01]  /*16fb0*/  STL.64 [R1+0x130], R12 ;  /* 0x0001300c01007387 */ /* 0x000fe20000100a00 */
[----:B------:R0:W-:Y:S03]  /*16fc0*/  STL.64 [R1+0x138], R14 ;  /* 0x0001380e01007387 */ /* 0x0001e60000100a00 */
[----:B0-----:R-:W3:Y:S01]  /*16fd0*/  LDL.LU.64 R14, [R1+0xbc8] ;  /* 0x000bc800010e7983 */ /* 0x001ee20000300a00 */
[----:B------:R-:W3:Y:S02]  /*16fe0*/  LDL.LU.64 R26, [R1+0xbc0] ;  /* 0x000bc000011a7983 */ /* 0x000ee40000300a00 */
[----:B------:R-:W3:Y:S02]  /*16ff0*/  LDL.LU.64 R24, [R1+0xbb8] ;  /* 0x000bb80001187983 */ /* 0x000ee40000300a00 */
[C---:B---3--:R-:W-:Y:S11]  /*17000*/  HMMA.16816.F32 R24, R20.reuse, R14, R24 ;  /* 0x0000000e1418723c */ /* 0x048ff60000001818 */
[----:B------:R-:W-:Y:S11]  /*17010*/  @!UPT UIADD3 URZ, URZ, URZ, URZ ;  /* 0x0000003f3f3ff290 */ /* 0x000ff6000fffe03f */
[----:B------:R-:W-:Y:S01]  /*17020*/  @!UPT UIADD3 URZ, URZ, URZ, URZ ;  /* 0x0000003f3f3ff290 */ /* 0x000fe2000fffe03f */
[----:B------:R-:W-:Y:S01]  /*17030*/  STL.64 [R1+0x120], R24 ;  /* 0x0001201801007387 */ /* 0x000fe20000100a00 */
[----:B------:R0:W-:Y:S03]  /*17040*/  STL.64 [R1+0x128], R26 ;  /* 0x0001281a01007387 */ /* 0x0001e60000100a00 */
[----:B0-----:R-:W3:Y:S01]  /*17050*/  LDL.LU.64 R26, [R1+0xbb0] ;  /* 0x000bb000011a7983 */ /* 0x001ee20000300a00 */
[----:B------:R-:W3:Y:S02]  /*17060*/  LDL.LU.64 R24, [R1+0xba8] ;  /* 0x000ba80001187983 */ /* 0x000ee40000300a00 */
[----:B------:R0:W-:Y:S02]  /*17070*/  STL.64 [R1+0xb80], R14 ;  /* 0x000b800e01007387 */ /* 0x0001e40000100a00 */
[----:B0-----:R-:W-:Y:S02]  /*17080*/  IMAD.MOV.U32 R15, RZ, RZ, R4 ;  /* 0x000000ffff0f7224 */ /* 0x001fe400078e0004 */
[----:B------:R-:W-:Y:S01]  /*17090*/  IMAD.MOV.U32 R14, RZ, RZ, R5 ;  /* 0x000000ffff0e7224 */ /* 0x000fe200078e0005 */
        /* <DEDUP_REMOVED lines=8> */
[----:B------:R-:W4:Y:S01]  /*17120*/  LDL.LU R4, [R1+0x40] ;  /* 0x0000400001047983 */ /* 0x000f220000300800 */
[----:B------:R-:W4:Y:S04]  /*17130*/  LDL.LU R5, [R1+0x44] ;  /* 0x0000440001057983 */ /* 0x000f280000300800 */
[----:B0-----:R-:W2:Y:S01]  /*17140*/  LDL.LU R6, [R1+0x48] ;  /* 0x0000480001067983 */ /* 0x001ea20000300800 */
[----:B------:R-:W2:Y:S03]  /*17150*/  LDL.LU R7, [R1+0x4c] ;  /* 0x00004c0001077983 */ /* 0x000ea60000300800 */
[----:B--2---:R-:W-:Y:S01]  /*17160*/  STL.64 [R1+0xb90], R6 ;  /* 0x000b900601007387 */ /* 0x004fe20000100a00 */
[----:B----4-:R0:W-:Y:S03]  /*17170*/  STL.64 [R1+0xb88], R4 ;  /* 0x000b880401007387 */ /* 0x0101e60000100a00 */
[----:B0-----:R-:W3:Y:S01]  /*17180*/  LDL.LU R4, [R1+0x50] ;  /* 0x0000500001047983 */ /* 0x001ee20000300800 */
[----:B------:R-:W3:Y:S02]  /*17190*/  LDL.LU R5, [R1+0x54] ;  /* 0x0000540001057983 */ /* 0x000ee40000300800 */
[----:B------:R-:W3:Y:S02]  /*171a0*/  LDL.LU R6, [R1+0x58] ;  /* 0x0000580001067983 */ /* 0x000ee40000300800 */
[----:B------:R-:W3:Y:S01]  /*171b0*/  LDL.LU R7, [R1+0x5c] ;  /* 0x00005c0001077983 */ /* 0x000ee20000300800 */
[----:B------:R-:W-:Y:S01]  /*171c0*/  HMMA.16816.F32 R16, R20, R10, R16 ;  /* 0x0000000a1410723c */ /* 0x000fe20000001810 */
[----:B------:R-:W2:Y:S06]  /*171d0*/  LDL.LU R20, [R1+0x30] ;  /* 0x0000300001147983 */ /* 0x000eac0000300800 */
[----:B------:R-:W-:-:S02]  /*171e0*/  IMAD.MOV.U32 R22, RZ, RZ, R28 ;  /* 0x000000ffff167224 */ /* 0x000fc400078e001c */
[----:B------:R-:W-:Y:S11]  /*171f0*/  IMAD.MOV.U32 R23, RZ, RZ, R3 ;  /* 0x000000ffff177224 */ /* 0x000ff600078e0003 */
[----:B------:R-:W-:Y:S03]  /*17200*/  @!UPT UIADD3 URZ, URZ, URZ, URZ ;  /* 0x0000003f3f3ff290 */ /* 0x000fe6000fffe03f */
[----:B------:R-:W-:Y:S01]  /*17210*/  STL.64 [R1+0x100], R16 ;  /* 0x0001001001007387 */ /* 0x000fe20000100a00 */
[----:B------:R0:W-:Y:S03]  /*17220*/  STL.64 [R1+0x108], R18 ;  /* 0x0001081201007387 */ /* 0x0001e60000100a00 */
[----:B0-----:R-:W4:Y:S01]  /*17230*/  LDL R19, [R1+0x1d8] ;  /* 0x0001d80001137983 */ /* 0x001f220000100800 */
[C---:B---3--:R-:W-:Y:S03]  /*17240*/  HMMA.16816.F32 R12, R24.reuse, R14, R4 ;  /* 0x0000000e180c723c */ /* 0x048fe60000001804 */
[----:B------:R-:W3:Y:S01]  /*17250*/  LDL.LU.64 R6, [R1+0xb90] ;  /* 0x000b900001067983 */ /* 0x000ee20000300a00 */
[----:B------:R-:W3:Y:S11]  /*17260*/  LDL.LU.64 R4, [R1+0xb88] ;  /* 0x000b880001047983 */ /* 0x000ef60000300a00 */
[----:B------:R-:W-:Y:S08]  /*17270*/  @!UPT UIADD3 URZ, URZ, URZ, URZ ;  /* 0x0000003f3f3ff290 */ /* 0x000ff0000fffe03f */
[----:B------:R3:W-:Y:S01]  /*17280*/  STL.64 [R1+0xf0], R12 ;  /* 0x0000f00c01007387 */ /* 0x0007e20000100a00 */
[----:B------:R-:W-:Y:S02]  /*17290*/  IMAD.MOV.U32 R28, RZ, RZ, R14 ;  /* 0x000000ffff1c7224 */ /* 0x000fe400078e000e */
[----:B------:R-:W-:Y:S02]  /*172a0*/  IMAD.MOV.U32 R3, RZ, RZ, R15 ;  /* 0x000000ffff037224 */ /* 0x000fe400078e000f */
[----:B------:R-:W3:Y:S03]  /*172b0*/  LDL.LU.64 R14, [R1+0xb80] ;  /* 0x000b8000010e7983 */ /* 0x000ee60000300a00 */
[----:B------:R-:W-:Y:S02]  /*172c0*/  STL [R1+0xaec], R3 ;  /* 0x000aec0301007387 */ /* 0x000fe40000100800 */
[----:B------:R-:W-:Y:S02]  /*172d0*/  STL [R1+0xae8], R28 ;  /* 0x000ae81c01007387 */ /* 0x000fe40000100800 */
[----:B------:R-:W-:Y:S01]  /*172e0*/  IMAD.MOV.U32 R21, RZ, RZ, R29 ;  /* 0x000000ffff157224 */ /* 0x000fe200078e001d */
[----:B----4-:R-:W-:Y:S01]  /*172f0*/  LDSM.16.MT88.4 R16, [R19+0x12000] ;  /* 0x012000001310783b */ /* 0x010fe20000004200 */
[C---:B---3--:R-:W-:Y:S03]  /*17300*/  HMMA.16816.F32 R12, R24.reuse, R14, R4 ;  /* 0x0000000e180c723c */ /* 0x048fe60000001804 */
[----:B------:R-:W2:Y:S11]  /*17310*/  LDL.LU.64 R6, [R1+0xb78] ;  /* 0x000b780001067983 */ /* 0x000eb60000300a00 */
[----:B------:R-:W-:Y:S09]  /*17320*/  @!UPT UIADD3 URZ, URZ, URZ, URZ ;  /* 0x0000003f3f3ff290 */ /* 0x000ff2000fffe03f */
[----:B------:R-:W-:Y:S01]  /*17330*/  STL.64 [R1+0xe0], R12 ;  /* 0x0000e00c01007387 */ /* 0x000fe20000100a00 */
[----:B------:R0:W-:Y:S03]  /*17340*/  STL.64 [R1+0xe8], R14 ;  /* 0x0000e80e01007387 */ /* 0x0001e60000100a00 */
[----:B0-----:R-:W3:Y:S01]  /*17350*/  LDL.LU.64 R14, [R1+0xb70] ;  /* 0x000b7000010e7983 */ /* 0x001ee20000300a00 */
[----:B------:R-:W3:Y:S01]  /*17360*/  LDL.LU.64 R12, [R1+0xb68] ;  /* 0x000b6800010c7983 */ /* 0x000ee20000300a00 */
[C---:B--2---:R-:W-:Y:S11]  /*17370*/  HMMA.16816.F32 R4, R24.reuse, R6, R20 ;  /* 0x000000061804723c */ /* 0x044ff60000001814 */
[----:B------:R-:W-:Y:S11]  /*17380*/  @!UPT UIADD3 URZ, URZ, URZ, URZ ;  /* 0x0000003f3f3ff290 */ /* 0x000ff6000fffe03f */
[----:B------:R-:W-:Y:S01]  /*17390*/  @!UPT UIADD3 URZ, URZ, URZ, URZ ;  /* 0x0000003f3f3ff290 */ /* 0x000fe2000fffe03f */
[----:B------:R-:W-:Y:S01]  /*173a0*/  STL.64 [R1+0xa0], R4 ;  /* 0x0000a00401007387 */ /* 0x000fe20000100a00 */
[----:B------:R3:W-:Y:S02]  /*173b0*/  STL [R1+0xa8], R6 ;  /* 0x0000a80601007387 */ /* 0x0007e40000100800 */
[----:B------:R-:W-:Y:S02]  /*173c0*/  IMAD.MOV.U32 R29, RZ, RZ, R7 ;  /* 0x000000ffff1d7224 */ /* 0x000fe400078e0007 */
[----:B------:R-:W2:Y:S01]  /*173d0*/  LDL R23, [R1+0x1d4] ;  /* 0x0001d40001177983 */ /* 0x000ea20000100800 */
[----:B---3--:R-:W-:Y:S01]  /*173e0*/  HMMA.16816.F32 R4, R24, R10, R12 ;  /* 0x0000000a1804723c */ /* 0x008fe2000000180c */
[----:B------:R-:W-:Y:S04]  /*173f0*/  LDSM.16.M88.4 R24, [R9+0x4080] ;  /* 0x004080000918783b */ /* 0x000fe80000000200 */
[----:B------:R-:W-:Y:S11]  /*17400*/  LDSM.16.MT88.4 R12, [R2+0x12000] ;  /* 0x01200000020c783b */ /* 0x000ff60000004200 */
[----:B------:R-:W-:Y:S07]  /*17410*/  @!UPT UIADD3 URZ, URZ, URZ, URZ ;  /* 0x0000003f3f3ff290 */ /* 0x000fee000fffe03f */
[----:B------:R-:W-:Y:S01]  /*17420*/  STL.64 [R1+0x20], R4 ;  /* 0x0000200401007387 */ /* 0x000fe20000100a00 */
[----:B------:R-:W-:Y:S02]  /*17430*/  STL.64 [R1+0x28], R6 ;  /* 0x0000280601007387 */ /* 0x000fe40000100a00 */
[----:B------:R-:W0:Y:S04]  /*17440*/  LDSM.16.M88.4 R4, [R9+0x80] ;  /* 0x000080000904783b */ /* 0x000e280000000200 */
[----:B------:R-:W-:Y:S01]  /*17450*/  STL [R1+0xa64], R2 ;  /* 0x000a640201007387 */ /* 0x000fe20000100800 */
[----:B0-----:R-:W-:Y:S01]  /*17460*/  STL.64 [R1+0x10], R4 ;  /* 0x0000100401007387 */ /* 0x001fe20000100a00 */
[----:B------:R-:W-:Y:S02]  /*17470*/  STL.64 [R1+0x18], R6 ;  /* 0x0000180601007387 */ /* 0x000fe40000100a00 */
[----:B------:R-:W0:Y:S02]  /*17480*/  LDSM.16.M88.4 R4, [R9+0x8080] ;  /* 0x008080000904783b */ /* 0x000e240000000200 */
[----:B0-----:R-:W-:Y:S02]  /*17490*/  STL.64 [R1+0xb38], R6 ;  /* 0x000b380601007387 */ /* 0x001fe40000100a00 */
[----:B------:R-:W-:Y:S02]  /*174a0*/  STL.64 [R1], R24 ;  /* 0x0000001801007387 */ /* 0x000fe40000100a00 */
[----:B------:R-:W-:Y:S02]  /*174b0*/  STL.64 [R1+0x8], R26 ;  /* 0x0000081a01007387 */ /* 0x000fe40000100a00 */
[----:B------:R0:W-:Y:S02]  /*174c0*/  STL.64 [R1+0xb30], R4 ;  /* 0x000b300401007387 */ /* 0x0001e40000100a00 */
[----:B0-----:R-:W3:Y:S01]  /*174d0*/  LDL.LU R4, [R1+0x1a0] ;  /* 0x0001a00001047983 */ /* 0x001ee20000300800 */
[----:B------:R-:W3:Y:S02]  /*174e0*/  LDL.LU R5, [R1+0x1a4] ;  /* 0x0001a40001057983 */ /* 0x000ee40000300800 */
[----:B------:R-:W4:Y:S02]  /*174f0*/  LDL.LU R6, [R1+0x1a8] ;  /* 0x0001a80001067983 */ /* 0x000f240000300800 */
[----:B------:R-:W4:Y:S01]  /*17500*/  LDL.LU R7, [R1+0x1ac] ;  /* 0x0001ac0001077983 */ /* 0x000f220000300800 */
[----:B--2---:R-:W-:Y:S04]  /*17510*/  LDSM.16.MT88.4 R20, [R23+0x12000] ;  /* 0x012000001714783b */ /* 0x004fe80000004200 */
[----:B----4-:R0:W-:Y:S02]  /*17520*/  STL.64 [R1+0xb58], R6 ;  /* 0x000b580601007387 */ /* 0x0101e40000100a00 */
[----:B0-----:R-:W-:-:S02]  /*17530*/  IMAD.MOV.U32 R7, RZ, RZ, R8 ;  /* 0x000000ffff077224 */ /* 0x001fc400078e0008 */
[----:B------:R-:W0:Y:S04]  /*17540*/  LDSM.16.M88.4 R8, [R9+0xc080] ;  /* 0x00c080000908783b */ /* 0x000e280000000200 */
[----:B---3--:R1:W-:Y:S04]  /*17550*/  STL.64 [R1+0xb50], R4 ;  /* 0x000b500401007387 */ /* 0x0083e80000100a00 */
[----:B-1----:R-:W2:Y:S01]  /*17560*/  LDL.LU R4, [R1+0x1b0] ;  /* 0x0001b00001047983 */ /* 0x002ea20000300800 */
[----:B------:R-:W2:Y:S02]  /*17570*/  LDL.LU R5, [R1+0x1b4] ;  /* 0x0001b40001057983 */ /* 0x000ea40000300800 */
[----:B------:R-:W2:Y:S01]  /*17580*/  LDL.LU R6, [R1+0x1b8] ;  /* 0x0001b80001067983 */ /* 0x000ea20000300800 */
[----:B0-----:R-:W-:Y:S01]  /*17590*/  STL [R1+0xa5c], R10 ;  /* 0x000a5c0a01007387 */ /* 0x001fe20000100800 */
[----:B------:R-:W-:Y:S02]  /*175a0*/  STL [R1+0xa58], R11 ;  /* 0x000a580b01007387 */ /* 0x000fe40000100800 */
[----:B------:R-:W-:Y:S02]  /*175b0*/  STL.64 [R1+0xb28], R18 ;  /* 0x000b281201007387 */ /* 0x000fe40000100a00 */
[----:B------:R0:W-:Y:S02]  /*175c0*/  STL.64 [R1+0xb20], R16 ;  /* 0x000b201001007387 */ /* 0x0001e40000100a00 */
[----:B0-----:R-:W3:Y:S01]  /*175d0*/  LDL.LU R16, [R1+0x190] ;  /* 0x0001900001107983 */ /* 0x001ee20000300800 */
[----:B------:R-:W-:-:S02]  /*175e0*/  IMAD.MOV.U32 R17, RZ, RZ, R0 ;  /* 0x000000ffff117224 */ /* 0x000fc400078e0000 */
[----:B------:R-:W4:Y:S02]  /*175f0*/  LDL.LU R0, [R1+0xb60] ;  /* 0x000b600001007983 */ /* 0x000f240000300800 */
[----:B------:R-:W2:Y:S01]  /*17600*/  LDL.LU R18, [R1+0x198] ;  /* 0x0001980001127983 */ /* 0x000ea20000300800 */
[----:B------:R-:W2:Y:S04]  /*17610*/  LDL.LU R19, [R1+0x19c] ;  /* 0x00019c0001137983 */ /* 0x000ea80000300800 */
[----:B----4-:R-:W0:Y:S04]  /*17620*/  LDSM.16.MT88.4 R24, [R0+0x12000] ;  /* 0x012000000018783b */ /* 0x010e280000004200 */
[----:B--2---:R-:W-:Y:S01]  /*17630*/  STL.64 [R1+0xb48], R18 ;  /* 0x000b481201007387 */ /* 0x004fe20000100a00 */
[----:B---3--:R1:W-:Y:S03]  /*17640*/  STL.64 [R1+0xb40], R16 ;  /* 0x000b401001007387 */ /* 0x0083e60000100a00 */
[----:B-1----:R-:W2:Y:S01]  /*17650*/  LDL.LU.64 R16, [R1] ;  /* 0x0000000001107983 */ /* 0x002ea20000300a00 */
[----:B------:R-:W-:Y:S02]  /*17660*/  STL.64 [R1+0xaf8], R22 ;  /* 0x000af81601007387 */ /* 0x000fe40000100a00 */
[----:B------:R1:W-:Y:S02]  /*17670*/  STL.64 [R1+0xaf0], R20 ;  /* 0x000af01401007387 */ /* 0x0003e40000100a00 */
[----:B-1----:R-:W3:Y:S04]  /*17680*/  LDL.LU.64 R20, [R1+0x10] ;  /* 0x0000100001147983 */ /* 0x002ee80000300a00 */
[----:B0-----:R-:W-:Y:S01]  /*17690*/  STL.64 [R1+0xab0], R26 ;  /* 0x000ab01a01007387 */ /* 0x001fe20000100a00 */
[----:B------:R0:W-:Y:S03]  /*176a0*/  STL.64 [R1+0xaa8], R24 ;  /* 0x000aa81801007387 */ /* 0x0001e60000100a00 */
[----:B0-----:R-:W4:Y:S01]  /*176b0*/  LDL.LU R24, [R1+0x170] ;  /* 0x0001700001187983 */ /* 0x001f220000300800 */
[----:B------:R-:W4:Y:S02]  /*176c0*/  LDL.LU R25, [R1+0x174] ;  /* 0x0001740001197983 */ /* 0x000f240000300800 */
[----:B------:R-:W4:Y:S02]  /*176d0*/  LDL.LU R26, [R1+0x178] ;  /* 0x00017800011a7983 */ /* 0x000f240000300800 */
[----:B------:R-:W4:Y:S01]  /*176e0*/  LDL.LU R27, [R1+0x17c] ;  /* 0x00017c00011b7983 */ /* 0x000f220000300800 */
[----:B------:R-:W-:Y:S01]  /*176f0*/  STL [R1+0xa60], R0 ;  /* 0x000a600001007387 */ /* 0x000fe20000100800 */
[C---:B---3--:R-:W-:Y:S11]  /*17700*/  HMMA.16816.F32 R4, R12.reuse, R20, R4 ;  /* 0x000000140c04723c */ /* 0x048ff60000001804 */
[----:B------:R-:W-:Y:S11]  /*17710*/  @!UPT UIADD3 URZ, URZ, URZ, URZ ;  /* 0x0000003f3f3ff290 */ /* 0x000ff6000fffe03f */
[----:B------:R-:W-:Y:S01]  /*17720*/  @!UPT UIADD3 URZ, URZ, URZ, URZ ;  /* 0x0000003f3f3ff290 */ /* 0x000fe2000fffe03f */
[----:B------:R-:W-:Y:S01]  /*17730*/  STL.64 [R1+0xd0], R4 ;  /* 0x0000d00401007387 */ /* 0x000fe20000100a00 */
[----:B------:R0:W-:Y:S03]  /*17740*/  STL.64 [R1+0xd8], R6 ;  /* 0x0000d80601007387 */ /* 0x0001e60000100a00 */
[----:B0-----:R-:W3:Y:S01]  /*17750*/  LDL.LU.64 R6, [R1+0xb58] ;  /* 0x000b580001067983 */ /* 0x001ee20000300a00 */
[----:B------:R-:W3:Y:S02]  /*17760*/  LDL.LU.64 R4, [R1+0xb50] ;  /* 0x000b500001047983 */ /* 0x000ee40000300a00 */
[----:B--2---:R-:W-:Y:S02]  /*17770*/  IMAD.MOV.U32 R11, RZ, RZ, R16 ;  /* 0x000000ffff0b7224 */ /* 0x004fe400078e0010 */
[----:B------:R-:W-:Y:S01]  /*17780*/  IMAD.MOV.U32 R10, RZ, RZ, R17 ;  /* 0x000000ffff0a7224 */ /* 0x000fe200078e0011 */
[----:B------:R-:W2:Y:S01]  /*17790*/  LDL.LU.64 R18, [R1+0xb48] ;  /* 0x000b480001127983 */ /* 0x000ea20000300a00 */
[C---:B---3--:R-:W-:Y:S03]  /*177a0*/  HMMA.16816.F32 R4, R12.reuse, R16, R4 ;  /* 0x000000100c04723c */ /* 0x048fe60000001804 */
[----:B------:R-:W2:Y:S11]  /*177b0*/  LDL.LU.64 R16, [R1+0xb40] ;  /* 0x000b400001107983 */ /* 0x000eb60000300a00 */
[----:B------:R-:W-:Y:S09]  /*177c0*/  @!UPT UIADD3 URZ, URZ, URZ, URZ ;  /* 0x0000003f3f3ff290 */ /* 0x000ff2000fffe03f */
[----:B------:R-:W-:Y:S01]  /*177d0*/  STL.64 [R1+0xc0], R4 ;  /* 0x0000c00401007387 */ /* 0x000fe20000100a00 */
[----:B------:R0:W-:Y:S02]  /*177e0*/  STL [R1+0xc8], R6 ;  /* 0x0000c80601007387 */ /* 0x0001e40000100800 */
[----:B------:R-:W-:Y:S02]  /*177f0*/  IMAD.MOV.U32 R2, RZ, RZ, R7 ;  /* 0x000000ffff027224 */ /* 0x000fe400078e0007 */
[----:B0-----:R-:W3:Y:S01]  /*17800*/  LDL.LU.64 R6, [R1+0xb38] ;  /* 0x000b380001067983 */ /* 0x001ee20000300a00 */
[----:B------:R-:W2:Y:S02]  /*17810*/  LDL.LU.64 R4, [R1+0xb30] ;  /* 0x000b300001047983 */ /* 0x000ea40000300a00 */
[----:B--2---:R-:W-:Y:S11]  /*17820*/  HMMA.16816.F32 R16, R12, R4, R16 ;  /* 0x000000040c10723c */ /* 0x004ff60000001810 */
[----:B------:R-:W-:Y:S11]  /*17830*/  @!UPT UIADD3 URZ, URZ, URZ, URZ ;  /* 0x0000003f3f3ff290 */ /* 0x000ff6000fffe03f */
[----:B------:R-:W-:Y:S01]  /*17840*/  @!UPT UIADD3 URZ, URZ, URZ, URZ ;  /* 0x0000003f3f3ff290 */ /* 0x000fe2000fffe03f */
[----:B------:R-:W-:Y:S01]  /*17850*/  STL.64 [R1+0xb0], R16 ;  /* 0x0000b01001007387 */ /* 0x000fe20000100a00 */
[----:B------:R0:W-:Y:S02]  /*17860*/  STL [R1+0xb8], R18 ;  /* 0x0000b81201007387 */ /* 0x0001e40000100800 */
[----:B------:R-:W-:Y:S02]  /*17870*/  IMAD.MOV.U32 R0, RZ, RZ, R19 ;  /* 0x000000ffff007224 */ /* 0x000fe400078e0013 */
[----:B0-----:R-:W4:Y:S01]  /*17880*/  LDL.LU.64 R18, [R1+0xb28] ;  /* 0x000b280001127983 */ /* 0x001f220000300a00 */
[----:B------:R-:W4:Y:S02]  /*17890*/  LDL.LU.64 R16, [R1+0xb20] ;  /* 0x000b200001107983 */ /* 0x000f240000300a00 */
[----:B---3--:R-:W-:Y:S02]  /*178a0*/  STL.64 [R1+0xb18], R6 ;  /* 0x000b180601007387 */ /* 0x008fe40000100a00 */
[----:B------:R0:W-:Y:S02]  /*178b0*/  STL.64 [R1+0xb10], R4 ;  /* 0x000b100401007387 */ /* 0x0001e40000100a00 */
[----:B0-----:R-:W2:Y:S01]  /*178c0*/  LDL.LU R4, [R1+0x180] ;  /* 0x0001800001047983 */ /* 0x001ea20000300800 */
[----:B------:R-:W2:Y:S02]  /*178d0*/  LDL.LU R5, [R1+0x184] ;  /* 0x0001840001057983 */ /* 0x000ea40000300800 */
[----:B------:R-:W2:Y:S02]  /*178e0*/  LDL.LU R6, [R1+0x188] ;  /* 0x0001880001067983 */ /* 0x000ea40000300800 */
[----:B------:R-:W2:Y:S02]  /*178f0*/  LDL.LU R7, [R1+0x18c] ;  /* 0x00018c0001077983 */ /* 0x000ea40000300800 */
[----:B------:R-:W-:-:S02]  /*17900*/  IMAD.MOV.U32 R3, RZ, RZ, R20 ;  /* 0x000000ffff037224 */ /* 0x000fc400078e0014 */
[----:B------:R-:W-:Y:S01]  /*17910*/  IMAD.MOV.U32 R28, RZ, RZ, R21 ;  /* 0x000000ffff1c7224 */ /* 0x000fe200078e0015 */
[----:B--2---:R-:W-:Y:S08]  /*17920*/  HMMA.16816.F32 R12, R12, R8, R4 ;  /* 0x000000080c0c723c */ /* 0x004ff00000001804 */
[----:B----4-:R-:W-:Y:S11]  /*17930*/  HMMA.16816.F32 R4, R16, R20, R24 ;  /* 0x000000141004723c */ /* 0x010ff60000001818 */
[----:B------:R-:W-:Y:S04]  /*17940*/  @!UPT UIADD3 URZ, URZ, URZ, URZ ;  /* 0x0000003f3f3ff290 */ /* 0x000fe8000fffe03f */
[----:B------:R0:W-:Y:S01]  /*17950*/  STL.64 [R1+0x90], R12 ;  /* 0x0000900c01007387 */ /* 0x0001e20000100a00 */
[----:B------:R1:W-:Y:S07]  /*17960*/  STL.64 [R1+0x98], R14 ;  /* 0x0000980e01007387 */ /* 0x0003ee0000100a00 */
[----:B------:R2:W-:Y:S02]  /*17970*/  STL.64 [R1+0x80], R4 ;  /* 0x0000800401007387 */ /* 0x0005e40000100a00 */
[----:B------:R3:W-:Y:S01]  /*17980*/  STL.64 [R1+0x88], R6 ;  /* 0x0000880601007387 */ /* 0x0007e20000100a00 */
[----:B0-----:R-:W4:Y:S01]  /*17990*/  LDL.LU R12, [R1+0x20] ;  /* 0x00002000010c7983 */ /* 0x001f220000300800 */
[----:B------:R-:W4:Y:S02]  /*179a0*/  LDL.LU R13, [R1+0x24] ;  /* 0x00002400010d7983 */ /* 0x000f240000300800 */
[----:B-1----:R-:W4:Y:S02]  /*179b0*/  LDL.LU R14, [R1+0x28] ;  /* 0x00002800010e7983 */ /* 0x002f240000300800 */
[----:B------:R-:W4:Y:S01]  /*179c0*/  LDL.LU R15, [R1+0x2c] ;  /* 0x00002c00010f7983 */ /* 0x000f220000300800 */
[----:B------:R-:W4:Y:S01]  /*179d0*/  LDL.LU R24, [R1+0x100] ;  /* 0x0001000001187983 */ /* 0x000f220000300800 */
[----:B------:R-:W4:Y:S02]  /*179e0*/  LDL.LU R25, [R1+0x104] ;  /* 0x0001040001197983 */ /* 0x000f240000300800 */
[----:B------:R-:W4:Y:S02]  /*179f0*/  LDL.LU R26, [R1+0x108] ;  /* 0x00010800011a7983 */ /* 0x000f240000300800 */
[----:B------:R-:W4:Y:S01]  /*17a00*/  LDL.LU R27, [R1+0x10c] ;  /* 0x00010c00011b7983 */ /* 0x000f220000300800 */
[----:B------:R-:W4:Y:S01]  /*17a10*/  LDL.LU R20, [R1+0x140] ;  /* 0x0001400001147983 */ /* 0x000f220000300800 */
[----:B------:R-:W4:Y:S02]  /*17a20*/  LDL.LU R21, [R1+0x144] ;  /* 0x0001440001157983 */ /* 0x000f240000300800 */
[----:B------:R-:W4:Y:S02]  /*17a30*/  LDL.LU R22, [R1+0x148] ;  /* 0x0001480001167983 */ /* 0x000f240000300800 */
[----:B------:R-:W4:Y:S01]  /*17a40*/  LDL.LU R23, [R1+0x14c] ;  /* 0x00014c0001177983 */ /* 0x000f220000300800 */
[----:B--2---:R-:W2:Y:S01]  /*17a50*/  LDL.LU R4, [R1+0x160] ;  /* 0x0001600001047983 */ /* 0x004ea20000300800 */
[----:B------:R-:W2:Y:S02]  /*17a60*/  LDL.LU R5, [R1+0x164] ;  /* 0x0001640001057983 */ /* 0x000ea40000300800 */
[----:B---3--:R-:W2:Y:S02]  /*17a70*/  LDL.LU R6, [R1+0x168] ;  /* 0x0001680001067983 */ /* 0x008ea40000300800 */
[----:B------:R-:W2:Y:S01]  /*17a80*/  LDL.LU R7, [R1+0x16c] ;  /* 0x00016c0001077983 */ /* 0x000ea20000300800 */
[----:B----4-:R-:W-:Y:S01]  /*17a90*/  STL.64 [R1+0xb08], R22 ;  /* 0x000b081601007387 */ /* 0x010fe20000100a00 */
[----:B------:R0:W-:Y:S03]  /*17aa0*/  STL.64 [R1+0xb00], R20 ;  /* 0x000b001401007387 */ /* 0x0001e60000100a00 */
[----:B0-----:R-:W3:Y:S01]  /*17ab0*/  LDL.LU R20, [R1+0x150] ;  /* 0x0001500001147983 */ /* 0x001ee20000300800 */
[----:B------:R-:W3:Y:S02]  /*17ac0*/  LDL.LU R21, [R1+0x154] ;  /* 0x0001540001157983 */ /* 0x000ee40000300800 */
[----:B------:R-:W3:Y:S02]  /*17ad0*/  LDL.LU R22, [R1+0x158] ;  /* 0x0001580001167983 */ /* 0x000ee40000300800 */
[----:B------:R-:W3:Y:S01]  /*17ae0*/  LDL.LU R23, [R1+0x15c] ;  /* 0x00015c0001177983 */ /* 0x000ee20000300800 */
[----:B------:R-:W-:Y:S01]  /*17af0*/  STL.64 [R1+0xac0], R26 ;  /* 0x000ac01a01007387 */ /* 0x000fe20000100a00 */
[----:B------:R0:W-:Y:S03]  /*17b00*/  STL.64 [R1+0xab8], R24 ;  /* 0x000ab81801007387 */ /* 0x0001e60000100a00 */
[----:B0-----:R-:W4:Y:S01]  /*17b10*/  LDL.LU R24, [R1+0x110] ;  /* 0x0001100001187983 */ /* 0x001f220000300800 */
[----:B------:R-:W4:Y:S02]  /*17b20*/  LDL.LU R25, [R1+0x114] ;  /* 0x0001140001197983 */ /* 0x000f240000300800 */
[----:B------:R-:W2:Y:S02]  /*17b30*/  LDL.LU R26, [R1+0x118] ;  /* 0x00011800011a7983 */ /* 0x000ea40000300800 */
[----:B------:R-:W2:Y:S02]  /*17b40*/  LDL.LU R27, [R1+0x11c] ;  /* 0x00011c00011b7983 */ /* 0x000ea40000300800 */
[----:B--2---:R-:W-:Y:S01]  /*17b50*/  STL.64 [R1+0xad0], R26 ;  /* 0x000ad01a01007387 */ /* 0x004fe20000100a00 */
[----:B----4-:R0:W-:Y:S03]  /*17b60*/  STL.64 [R1+0xac8], R24 ;  /* 0x000ac81801007387 */ /* 0x0101e60000100a00 */
[----:B0-----:R-:W2:Y:S01]  /*17b70*/  LDL.LU R24, [R1+0x120] ;  /* 0x0001200001187983 */ /* 0x001ea20000300800 */
[----:B------:R-:W2:Y:S02]  /*17b80*/  LDL.LU R25, [R1+0x124] ;  /* 0x0001240001197983 */ /* 0x000ea40000300800 */
[----:B------:R-:W4:Y:S02]  /*17b90*/  LDL.LU R26, [R1+0x128] ;  /* 0x00012800011a7983 */ /* 0x000f240000300800 */
[----:B------:R-:W4:Y:S02]  /*17ba0*/  LDL.LU R27, [R1+0x12c] ;  /* 0x00012c00011b7983 */ /* 0x000f240000300800 */
[----:B----4-:R-:W-:Y:S01]  /*17bb0*/  STL.64 [R1+0xae0], R26 ;  /* 0x000ae01a01007387 */ /* 0x010fe20000100a00 */
[----:B--2---:R0:W-:Y:S03]  /*17bc0*/  STL.64 [R1+0xad8], R24 ;  /* 0x000ad81801007387 */ /* 0x0041e60000100a00 */
[----:B0-----:R-:W2:Y:S01]  /*17bd0*/  LDL.LU R24, [R1+0x130] ;  /* 0x0001300001187983 */ /* 0x001ea20000300800 */
[----:B------:R-:W2:Y:S02]  /*17be0*/  LDL.LU R25, [R1+0x134] ;  /* 0x0001340001197983 */ /* 0x000ea40000300800 */
[----:B------:R-:W2:Y:S02]  /*17bf0*/  LDL.LU R26, [R1+0x138] ;  /* 0x00013800011a7983 */ /* 0x000ea40000300800 */
[----:B------:R-:W2:Y:S01]  /*17c00*/  LDL.LU R27, [R1+0x13c] ;  /* 0x00013c00011b7983 */ /* 0x000ea20000300800 */
[----:B------:R-:W-:Y:S01]  /*17c10*/  STL.64 [R1+0xa70], R14 ;  /* 0x000a700e01007387 */ /* 0x000fe20000100a00 */
[----:B------:R0:W-:Y:S03]  /*17c20*/  STL.64 [R1+0xa68], R12 ;  /* 0x000a680c01007387 */ /* 0x0001e60000100a00 */
[----:B0-----:R-:W4:Y:S01]  /*17c30*/  LDL.LU R12, [R1+0xa0] ;  /* 0x0000a000010c7983 */ /* 0x001f220000300800 */
[----:B------:R-:W4:Y:S02]  /*17c40*/  LDL.LU R13, [R1+0xa4] ;  /* 0x0000a400010d7983 */ /* 0x000f240000300800 */
[----:B------:R-:W2:Y:S02]  /*17c50*/  LDL.LU R14, [R1+0xa8] ;  /* 0x0000a800010e7983 */ /* 0x000ea40000300800 */
[----:B------:R-:W-:-:S05]  /*17c60*/  IMAD.MOV.U32 R15, RZ, RZ, R29 ;  /* 0x000000ffff0f7224 */ /* 0x000fca00078e001d */
[----:B--2---:R-:W-:Y:S01]  /*17c70*/  STL.64 [R1+0xa80], R14 ;  /* 0x000a800e01007387 */ /* 0x004fe20000100a00 */
[----:B----4-:R0:W-:Y:S02]  /*17c80*/  STL.64 [R1+0xa78], R12 ;  /* 0x000a780c01007387 */ /* 0x0101e40000100a00 */
[----:B0-----:R-:W-:Y:S02]  /*17c90*/  IMAD.MOV.U32 R12, RZ, RZ, R11 ;  /* 0x000000ffff0c7224 */ /* 0x001fe400078e000b */
[----:B------:R-:W-:-:S07]  /*17ca0*/  IMAD.MOV.U32 R13, RZ, RZ, R10 ;  /* 0x000000ffff0d7224 */ /* 0x000fce00078e000a */
[C---:B------:R-:W-:Y:S11]  /*17cb0*/  HMMA.16816.F32 R4, R16.reuse, R12, R4 ;  /* 0x0000000c1004723c */ /* 0x040ff60000001804 */
[----:B------:R-:W-:Y:S11]  /*17cc0*/  @!UPT UIADD3 URZ, URZ, URZ, URZ ;  /* 0x0000003f3f3ff290 */ /* 0x000ff6000fffe03f */
[----:B------:R-:W-:Y:S01]  /*17cd0*/  @!UPT UIADD3 URZ, URZ, URZ, URZ ;  /* 0x0000003f3f3ff290 */ /* 0x000fe2000fffe03f */
[----:B------:R0:W-:Y:S01]  /*17ce0*/  STL [R1+0x70], R4 ;  /* 0x0000700401007387 */ /* 0x0001e20000100800 */
[----:B------:R-:W-:Y:S02]  /*17cf0*/  IMAD.MOV.U32 R11, RZ, RZ, R6 ;  /* 0x000000ffff0b7224 */ /* 0x000fe400078e0006 */
[----:B------:R-:W-:Y:S02]  /*17d00*/  IMAD.MOV.U32 R29, RZ, RZ, R7 ;  /* 0x000000ffff1d7224 */ /* 0x000fe400078e0007 */
[----:B------:R-:W-:Y:S01]  /*17d10*/  IMAD.MOV.U32 R10, RZ, RZ, R5 ;  /* 0x000000ffff0a7224 */ /* 0x000fe200078e0005 */
[----:B------:R-:W2:Y:S04]  /*17d20*/  LDL.LU.64 R6, [R1+0xb18] ;  /* 0x000b180001067983 */ /* 0x000ea80000300a00 */
[----:B0-----:R-:W3:Y:S02]  /*17d30*/  LDL.LU.64 R4, [R1+0xb10] ;  /* 0x000b100001047983 */ /* 0x001ee40000300a00 */
[C---:B---3--:R-:W-:Y:S11]  /*17d40*/  HMMA.16816.F32 R20, R16.reuse, R4, R20 ;  /* 0x000000041014723c */ /* 0x048ff60000001814 */
[----:B------:R-:W-:Y:S11]  /*17d50*/  @!UPT UIADD3 URZ, URZ, URZ, URZ ;  /* 0x0000003f3f3ff290 */ /* 0x000ff6000fffe03f */
[----:B------:R-:W-:Y:S01]  /*17d60*/  @!UPT UIADD3 URZ, URZ, URZ, URZ ;  /* 0x0000003f3f3ff290 */ /* 0x000fe2000fffe03f */
[----:B------:R-:W-:Y:S01]  /*17d70*/  STL.64 [R1+0x60], R20 ;  /* 0x0000601401007387 */ /* 0x000fe20000100a00 */
[----:B------:R0:W-:Y:S03]  /*17d80*/  STL.64 [R1+0x68], R22 ;  /* 0x0000681601007387 */ /* 0x0001e60000100a00 */
[----:B0-----:R-:W3:Y:S01]  /*17d90*/  LDL.LU.64 R22, [R1+0xb08] ;  /* 0x000b080001167983 */ /* 0x001ee20000300a00 */
[----:B------:R-:W3:Y:S02]  /*17da0*/  LDL.LU.64 R20, [R1+0xb00] ;  /* 0x000b000001147983 */ /* 0x000ee40000300a00 */
[----:B---3--:R-:W-:Y:S01]  /*17db0*/  HMMA.16816.F32 R16, R16, R8, R20 ;  /* 0x000000081010723c */ /* 0x008fe20000001814 */
[----:B------:R-:W3:Y:S01]  /*17dc0*/  LDL.LU.64 R22, [R1+0xaf8] ;  /* 0x000af80001167983 */ /* 0x000ee20000300a00 */
[----:B------:R-:W3:Y:S11]  /*17dd0*/  LDL.LU.64 R20, [R1+0xaf0] ;  /* 0x000af00001147983 */ /* 0x000ef60000300a00 */
[----:B------:R-:W-:Y:S10]  /*17de0*/  @!UPT UIADD3 URZ, URZ, URZ, URZ ;  /* 0x0000003f3f3ff290 */ /* 0x000ff4000fffe03f */
[----:B------:R-:W-:Y:S01]  /*17df0*/  STL.64 [R1+0x50], R16 ;  /* 0x0000501001007387 */ /* 0x000fe20000100a00 */
[----:B------:R0:W-:Y:S03]  /*17e00*/  STL.64 [R1+0x58], R18 ;  /* 0x0000581201007387 */ /* 0x0001e60000100a00 */
[----:B0-----:R-:W4:Y:S04]  /*17e10*/  LDL R19, [R1+0x1d8] ;  /* 0x0001d80001137983 */ /* 0x001f280000100800 */
[----:B----4-:R0:W-:Y:S01]  /*17e20*/  STL [R1+0xa88], R19 ;  /* 0x000a881301007387 */ /* 0x0101e20000100800 */
[----:B------:R-:W4:Y:S02]  /*17e30*/  LDL.LU R16, [R1+0xe0] ;  /* 0x0000e00001107983 */ /* 0x000f240000300800 */
[----:B------:R-:W4:Y:S02]  /*17e40*/  LDL.LU R17, [R1+0xe4] ;  /* 0x0000e40001117983 */ /* 0x000f240000300800 */
[----:B------:R-:W2:Y:S01]  /*17e50*/  LDL.LU R18, [R1+0xe8] ;  /* 0x0000e80001127983 */ /* 0x000ea20000300800 */
[----:B0-----:R-:W2:Y:S04]  /*17e60*/  LDL.LU R19, [R1+0xec] ;  /* 0x0000ec0001137983 */ /* 0x001ea80000300800 */
[----:B--2---:R-:W-:Y:S01]  /*17e70*/  STL.64 [R1+0xa98], R18 ;  /* 0x000a981201007387 */ /* 0x004fe20000100a00 */
[----:B----4-:R0:W-:Y:S02]  /*17e80*/  STL.64 [R1+0xa90], R16 ;  /* 0x000a901001007387 */ /* 0x0101e40000100a00 */
[----:B0-----:R-:W-:-:S02]  /*17e90*/  IMAD.MOV.U32 R16, RZ, RZ, R3 ;  /* 0x000000ffff107224 */ /* 0x001fc400078e0003 */
[----:B------:R-:W-:Y:S01]  /*17ea0*/  IMAD.MOV.U32 R17, RZ, RZ, R28 ;  /* 0x000000ffff117224 */ /* 0x000fe200078e001c */
[----:B------:R-:W2:Y:S01]  /*17eb0*/  LDL.LU R3, [R1+0xaec] ;  /* 0x000aec0001037983 */ /* 0x000ea20000300800 */
[----:B------:R-:W4:Y:S05]  /*17ec0*/  LDL.LU R28, [R1+0xae8] ;  /* 0x000ae800011c7983 */ /* 0x000f2a0000300800 */
[C---:B---3--:R-:W-:Y:S11]  /*17ed0*/  HMMA.16816.F32 R24, R20.reuse, R16, R24 ;  /* 0x000000101418723c */ /* 0x048ff60000001818 */
[----:B------:R-:W-:Y:S11]  /*17ee0*/  @!UPT UIADD3 URZ, URZ, URZ, URZ ;  /* 0x0000003f3f3ff290 */ /* 0x000ff6000fffe03f */
[----:B------:R-:W-:Y:S01]  /*17ef0*/  @!UPT UIADD3 URZ, URZ, URZ, URZ ;  /* 0x0000003f3f3ff290 */ /* 0x000fe2000fffe03f */
[----:B------:R-:W-:Y:S01]  /*17f00*/  STL.64 [R1+0x40], R24 ;  /* 0x0000401801007387 */ /* 0x000fe20000100a00 */
[----:B------:R0:W-:Y:S03]  /*17f10*/  STL.64 [R1+0x48], R26 ;  /* 0x0000481a01007387 */ /* 0x0001e60000100a00 */
[----:B0-----:R-:W3:Y:S01]  /*17f20*/  LDL.LU.64 R26, [R1+0xae0] ;  /* 0x000ae000011a7983 */ /* 0x001ee20000300a00 */
        /* <DEDUP_REMOVED lines=9> */
[----:B0-----:R-:W2:Y:S01]  /*17fc0*/  LDL.LU R12, [R1+0xf0] ;  /* 0x0000f000010c7983 */ /* 0x001ea20000300800 */
        /* <DEDUP_REMOVED lines=8> */
[----:B----4-:R-:W-:Y:S02]  /*18050*/  IMAD.MOV.U32 R14, RZ, RZ, R28 ;  /* 0x000000ffff0e7224 */ /* 0x010fe400078e001c */
[----:B--2---:R-:W-:Y:S01]  /*18060*/  IMAD.MOV.U32 R15, RZ, RZ, R3 ;  /* 0x000000ffff0f7224 */ /* 0x004fe200078e0003 */
[----:B---3--:R-:W-:Y:S01]  /*18070*/  HMMA.16816.F32 R20, R20, R8, R24 ;  /* 0x000000081414723c */ /* 0x008fe20000001818 */
        /* <DEDUP_REMOVED lines=9> */
[----:B------:R0:W-:Y:S01]  /*18110*/  STL.64 [R1+0x100], R16 ;  /* 0x0001001001007387 */ /* 0x0001e20000100a00 */
[----:B------:R-:W-:Y:S02]  /*18120*/  IMAD.MOV.U32 R28, RZ, RZ, R18 ;  /* 0x000000ffff1c7224 */ /* 0x000fe400078e0012 */
[----:B------:R-:W-:Y:S02]  /*18130*/  IMAD.MOV.U32 R3, RZ, RZ, R19 ;  /* 0x000000ffff037224 */ /* 0x000fe400078e0013 */
[----:B------:R-:W2:Y:S04]  /*18140*/  LDL.LU.64 R18, [R1+0xa98] ;  /* 0x000a980001127983 */ /* 0x000ea80000300a00 */
[----:B---3--:R-:W-:Y:S04]  /*18150*/  LDSM.16.MT88.4 R20, [R23+0x12800] ;  /* 0x012800001714783b */ /* 0x008fe80000004200 */
[----:B0-----:R-:W2:Y:S01]  /*18160*/  LDL.LU.64 R16, [R1+0xa90] ;  /* 0x000a900001107983 */ /* 0x001ea20000300a00 */
[----:B------:R-:W-:Y:S02]  /*18170*/  STL [R1+0x9dc], R3 ;  /* 0x0009dc0301007387 */ /* 0x000fe40000100800 */
[----:B------:R-:W-:Y:S01]  /*18180*/  STL [R1+0x9d8], R28 ;  /* 0x0009d81c01007387 */ /* 0x000fe20000100800 */
        /* <DEDUP_REMOVED lines=8> */
[----:B---3--:R-:W-:Y:S11]  /*18210*/  HMMA.16816.F32 R12, R24, R4, R12 ;  /* 0x00000004180c723c */ /* 0x008ff6000000180c */
[----:B------:R-:W-:Y:S11]  /*18220*/  @!UPT UIADD3 URZ, URZ, URZ, URZ ;  /* 0x0000003f3f3ff290 */ /* 0x000ff6000fffe03f */
[----:B------:R-:W-:Y:S01]  /*18230*/  @!UPT UIADD3 URZ, URZ, URZ, URZ ;  /* 0x0000003f3f3ff290 */ /* 0x000fe2000fffe03f */
[----:B------:R1:W-:Y:S01]  /*18240*/  STL.64 [R1+0xe0], R12 ;  /* 0x0000e00c01007387 */ /* 0x0003e20000100a00 */
[----:B------:R-:W-:Y:S02]  /*18250*/  IMAD.MOV.U32 R3, RZ, RZ, R14 ;  /* 0x000000ffff037224 */ /* 0x000fe400078e000e */
[----:B------:R-:W-:Y:S02]  /*18260*/  IMAD.MOV.U32 R28, RZ, RZ, R15 ;  /* 0x000000ffff1c7224 */ /* 0x000fe400078e000f */
[----:B------:R-:W2:Y:S04]  /*18270*/  LDL.LU.64 R14, [R1+0xa70] ;  /* 0x000a7000010e7983 */ /* 0x000ea80000300a00 */
[----:B-1----:R-:W2:Y:S01]  /*18280*/  LDL.LU.64 R12, [R1+0xa68] ;  /* 0x000a6800010c7983 */ /* 0x002ea20000300a00 */
[----:B------:R1:W-:Y:S02]  /*18290*/  STL.64 [R1+0xa30], R6 ;  /* 0x000a300601007387 */ /* 0x0003e40000100a00 */
[----:B------:R-:W3:Y:S02]  /*182a0*/  LDL.LU R4, [R1+0xc0] ;  /* 0x0000c00001047983 */ /* 0x000ee40000300800 */
[----:B------:R-:W3:Y:S01]  /*182b0*/  LDL.LU R5, [R1+0xc4] ;  /* 0x0000c40001057983 */ /* 0x000ee20000300800 */
[----:B-1----:R-:W4:Y:S01]  /*182c0*/  LDL.LU R6, [R1+0xc8] ;  /* 0x0000c80001067983 */ /* 0x002f220000300800 */
[----:B------:R-:W-:-:S02]  /*182d0*/  IMAD.MOV.U32 R7, RZ, RZ, R2 ;  /* 0x000000ffff077224 */ /* 0x000fc400078e0002 */
[----:B------:R-:W3:Y:S01]  /*182e0*/  LDL.LU R2, [R1+0xa64] ;  /* 0x000a640001027983 */ /* 0x000ee20000300800 */
[----:B--2---:R-:W-:Y:S02]  /*182f0*/  HMMA.16816.F32 R24, R24, R8, R12 ;  /* 0x000000081818723c */ /* 0x004fe4000000180c */
[----:B----4-:R-:W-:Y:S01]  /*18300*/  STL.64 [R1+0xa50], R6 ;  /* 0x000a500601007387 */ /* 0x010fe20000100a00 */
[----:B---3--:R1:W-:Y:S03]  /*18310*/  STL.64 [R1+0xa48], R4 ;  /* 0x000a480401007387 */ /* 0x0083e60000100a00 */
[----:B------:R-:W-:Y:S04]  /*18320*/  LDSM.16.MT88.4 R12, [R2+0x12800] ;  /* 0x01280000020c783b */ /* 0x000fe80000004200 */
[----:B-1----:R-:W2:Y:S01]  /*18330*/  LDL.LU R4, [R1+0xd0] ;  /* 0x0000d00001047983 */ /* 0x002ea20000300800 */
[----:B------:R-:W2:Y:S02]  /*18340*/  LDL.LU R5, [R1+0xd4] ;  /* 0x0000d40001057983 */ /* 0x000ea40000300800 */
[----:B------:R-:W2:Y:S02]  /*18350*/  LDL.LU R6, [R1+0xd8] ;  /* 0x0000d80001067983 */ /* 0x000ea40000300800 */
[----:B------:R-:W2:Y:S08]  /*18360*/  LDL.LU R7, [R1+0xdc] ;  /* 0x0000dc0001077983 */ /* 0x000eb00000300800 */
[----:B------:R-:W-:Y:S01]  /*18370*/  STL.64 [R1+0x20], R24 ;  /* 0x0000201801007387 */ /* 0x000fe20000100a00 */
[----:B------:R-:W-:Y:S02]  /*18380*/  STL.64 [R1+0x28], R26 ;  /* 0x0000281a01007387 */ /* 0x000fe40000100a00 */
[----:B0-----:R-:W-:Y:S02]  /*18390*/  STL.64 [R1+0xa28], R18 ;  /* 0x000a281201007387 */ /* 0x001fe40000100a00 */
[----:B------:R0:W-:Y:S02]  /*183a0*/  STL.64 [R1+0xa20], R16 ;  /* 0x000a201001007387 */ /* 0x0001e40000100a00 */
[----:B0-----:R-:W3:Y:S01]  /*183b0*/  LDL.LU R16, [R1+0xb0] ;  /* 0x0000b00001107983 */ /* 0x001ee20000300800 */
[----:B------:R-:W3:Y:S02]  /*183c0*/  LDL.LU R17, [R1+0xb4] ;  /* 0x0000b40001117983 */ /* 0x000ee40000300800 */
[----:B------:R-:W4:Y:S02]  /*183d0*/  LDL.LU R18, [R1+0xb8] ;  /* 0x0000b80001127983 */ /* 0x000f240000300800 */
[----:B------:R-:W-:-:S02]  /*183e0*/  IMAD.MOV.U32 R19, RZ, RZ, R0 ;  /* 0x000000ffff137224 */ /* 0x000fc400078e0000 */
[----:B------:R-:W2:Y:S04]  /*183f0*/  LDL.LU R0, [R1+0xa60] ;  /* 0x000a600001007983 */ /* 0x000ea80000300800 */
[----:B--2---:R-:W0:Y:S04]  /*18400*/  LDSM.16.MT88.4 R24, [R0+0x12800] ;  /* 0x012800000018783b */ /* 0x004e280000004200 */
[----:B----4-:R1:W-:Y:S01]  /*18410*/  STL.64 [R1+0xa40], R18 ;  /* 0x000a401201007387 */ /* 0x0103e20000100a00 */
[----:B---3--:R-:W-:Y:S03]  /*18420*/  STL.64 [R1+0xa38], R16 ;  /* 0x000a381001007387 */ /* 0x008fe60000100a00 */
[----:B-1----:R-:W2:Y:S01]  /*18430*/  LDL.LU.64 R18, [R1+0x8] ;  /* 0x0000080001127983 */ /* 0x002ea20000300a00 */
[----:B------:R-:W-:Y:S02]  /*18440*/  STL.64 [R1+0x9e8], R22 ;  /* 0x0009e81601007387 */ /* 0x000fe40000100a00 */
[----:B------:R1:W-:Y:S02]  /*18450*/  STL.64 [R1+0x9e0], R20 ;  /* 0x0009e01401007387 */ /* 0x0003e40000100a00 */
[----:B-1----:R-:W3:Y:S01]  /*18460*/  LDL.LU R20, [R1+0x90] ;  /* 0x0000900001147983 */ /* 0x002ee20000300800 */
[----:B------:R-:W3:Y:S02]  /*18470*/  LDL.LU R21, [R1+0x94] ;  /* 0x0000940001157983 */ /* 0x000ee40000300800 */
[----:B------:R-:W3:Y:S02]  /*18480*/  LDL.LU R22, [R1+0x98] ;  /* 0x0000980001167983 */ /* 0x000ee40000300800 */
[----:B------:R-:W3:Y:S01]  /*18490*/  LDL.LU R23, [R1+0x9c] ;  /* 0x00009c0001177983 */ /* 0x000ee20000300800 */
[----:B0-----:R-:W-:Y:S01]  /*184a0*/  STL.64 [R1+0x9a8], R26 ;  /* 0x0009a81a01007387 */ /* 0x001fe20000100a00 */
[----:B------:R0:W-:Y:S03]  /*184b0*/  STL.64 [R1+0x9a0], R24 ;  /* 0x0009a01801007387 */ /* 0x0001e60000100a00 */
[----:B0-----:R-:W4:Y:S01]  /*184c0*/  LDL.LU R24, [R1+0x70] ;  /* 0x0000700001187983 */ /* 0x001f220000300800 */
[----:B------:R-:W-:-:S02]  /*184d0*/  IMAD.MOV.U32 R26, RZ, RZ, R11 ;  /* 0x000000ffff1a7224 */ /* 0x000fc400078e000b */
[----:B------:R-:W-:Y:S02]  /*184e0*/  IMAD.MOV.U32 R27, RZ, RZ, R29 ;  /* 0x000000ffff1b7224 */ /* 0x000fe400078e001d */
[----:B------:R-:W-:Y:S02]  /*184f0*/  IMAD.MOV.U32 R25, RZ, RZ, R10 ;  /* 0x000000ffff197224 */ /* 0x000fe400078e000a */
[----:B------:R-:W3:Y:S01]  /*18500*/  LDL.LU R10, [R1+0xa5c] ;  /* 0x000a5c00010a7983 */ /* 0x000ee20000300800 */
[----:B------:R-:W3:Y:S02]  /*18510*/  LDL.LU R11, [R1+0xa58] ;  /* 0x000a5800010b7983 */ /* 0x000ee40000300800 */
[----:B------:R0:W-:Y:S01]  /*18520*/  STL.64 [R1+0xa08], R26 ;  /* 0x000a081a01007387 */ /* 0x0001e20000100a00 */
[----:B----4-:R-:W-:Y:S01]  /*18530*/  STL.64 [R1+0xa00], R24 ;  /* 0x000a001801007387 */ /* 0x010fe20000100a00 */
[----:B0-----:R-:W4:Y:S02]  /*18540*/  LDL.LU.64 R26, [R1+0x18] ;  /* 0x00001800011a7983 */ /* 0x001f240000300a00 */
[C---:B----4-:R-:W-:Y:S11]  /*18550*/  HMMA.16816.F32 R4, R12.reuse, R26, R4 ;  /* 0x0000001a0c04723c */ /* 0x050ff60000001804 */
[----:B------:R-:W-:Y:S11]  /*18560*/  @!UPT UIADD3 URZ, URZ, URZ, URZ ;  /* 0x0000003f3f3ff290 */ /* 0x000ff6000fffe03f */
[----:B------:R-:W-:Y:S01]  /*18570*/  @!UPT UIADD3 URZ, URZ, URZ, URZ ;  /* 0x0000003f3f3ff290 */ /* 0x000fe2000fffe03f */
[----:B------:R-:W-:Y:S01]  /*18580*/  STL.64 [R1+0x160], R4 ;  /* 0x0001600401007387 */ /* 0x000fe20000100a00 */
[----:B------:R0:W-:Y:S03]  /*18590*/  STL.64 [R1+0x168], R6 ;  /* 0x0001680601007387 */ /* 0x0001e60000100a00 */
[----:B0-----:R-:W4:Y:S01]  /*185a0*/  LDL.LU.64 R6, [R1+0xa50] ;  /* 0x000a500001067983 */ /* 0x001f220000300a00 */
[----:B------:R-:W4:Y:S02]  /*185b0*/  LDL.LU.64 R4, [R1+0xa48] ;  /* 0x000a480001047983 */ /* 0x000f240000300a00 */
[----:B--2---:R-:W-:Y:S02]  /*185c0*/  IMAD.MOV.U32 R9, RZ, RZ, R18 ;  /* 0x000000ffff097224 */ /* 0x004fe400078e0012 */
[----:B------:R-:W-:Y:S01]  /*185d0*/  IMAD.MOV.U32 R8, RZ, RZ, R19 ;  /* 0x000000ffff087224 */ /* 0x000fe200078e0013 */
[C---:B----4-:R-:W-:Y:S01]  /*185e0*/  HMMA.16816.F32 R4, R12.reuse, R18, R4 ;  /* 0x000000120c04723c */ /* 0x050fe20000001804 */
[----:B------:R-:W2:Y:S01]  /*185f0*/  LDL.LU.64 R18, [R1+0xa40] ;  /* 0x000a400001127983 */ /* 0x000ea20000300a00 */
[----:B------:R-:W2:Y:S11]  /*18600*/  LDL.LU.64 R16, [R1+0xa38] ;  /* 0x000a380001107983 */ /* 0x000eb60000300a00 */
[----:B------:R-:W-:Y:S10]  /*18610*/  @!UPT UIADD3 URZ, URZ, URZ, URZ ;  /* 0x0000003f3f3ff290 */ /* 0x000ff4000fffe03f */
[----:B------:R-:W-:Y:S01]  /*18620*/  STL.64 [R1+0x150], R4 ;  /* 0x0001500401007387 */ /* 0x000fe20000100a00 */
[----:B------:R0:W-:Y:S02]  /*18630*/  STL [R1+0x158], R6 ;  /* 0x0001580601007387 */ /* 0x0001e40000100800 */
[----:B------:R-:W-:Y:S02]  /*18640*/  IMAD.MOV.U32 R29, RZ, RZ, R7 ;  /* 0x000000ffff1d7224 */ /* 0x000fe400078e0007 */
[----:B0-----:R-:W2:Y:S01]  /*18650*/  LDL.LU.64 R6, [R1+0xa30] ;  /* 0x000a300001067983 */ /* 0x001ea20000300a00 */
[----:B------:R-:W4:Y:S02]  /*18660*/  LDL R5, [R1+0x1cc] ;  /* 0x0001cc0001057983 */ /* 0x000f240000100800 */
[----:B------:R-:W-:Y:S01]  /*18670*/  STL [R1+0x950], R29 ;  /* 0x0009501d01007387 */ /* 0x000fe20000100800 */
[C---:B--2---:R-:W-:Y:S08]  /*18680*/  HMMA.16816.F32 R16, R12.reuse, R6, R16 ;  /* 0x000000060c10723c */ /* 0x044ff00000001810 */
[----:B---3--:R-:W-:Y:S11]  /*18690*/  HMMA.16816.F32 R12, R12, R10, R20 ;  /* 0x0000000a0c0c723c */ /* 0x008ff60000001814 */
[----:B------:R-:W-:Y:S04]  /*186a0*/  @!UPT UIADD3 URZ, URZ, URZ, URZ ;  /* 0x0000003f3f3ff290 */ /* 0x000fe8000fffe03f */
[----:B------:R-:W-:Y:S01]  /*186b0*/  STL.64 [R1+0x140], R16 ;  /* 0x0001401001007387 */ /* 0x000fe20000100a00 */
[----:B------:R0:W-:Y:S03]  /*186c0*/  STL.64 [R1+0x148], R18 ;  /* 0x0001481201007387 */ /* 0x0001e60000100a00 */
[----:B0-----:R-:W2:Y:S01]  /*186d0*/  LDL.LU.64 R18, [R1+0xa28] ;  /* 0x000a280001127983 */ /* 0x001ea20000300a00 */
[----:B------:R-:W2:Y:S02]  /*186e0*/  LDL.LU.64 R16, [R1+0xa20] ;  /* 0x000a200001107983 */ /* 0x000ea40000300a00 */
[----:B------:R-:W-:Y:S02]  /*186f0*/  STL.64 [R1+0xa18], R6 ;  /* 0x000a180601007387 */ /* 0x000fe40000100a00 */
[----:B----4-:R0:W-:Y:S01]  /*18700*/  STL [R1+0xa10], R5 ;  /* 0x000a100501007387 */ /* 0x0101e20000100800 */
[----:B------:R-:W2:Y:S04]  /*18710*/  LDL.LU R4, [R1+0x80] ;  /* 0x0000800001047983 */ /* 0x000ea80000300800 */
[----:B0-----:R-:W2:Y:S01]  /*18720*/  LDL.LU R5, [R1+0x84] ;  /* 0x0000840001057983 */ /* 0x001ea20000300800 */
[----:B------:R-:W2:Y:S02]  /*18730*/  LDL.LU R6, [R1+0x88] ;  /* 0x0000880001067983 */ /* 0x000ea40000300800 */
[----:B------:R-:W2:Y:S02]  /*18740*/  LDL.LU R7, [R1+0x8c] ;  /* 0x00008c0001077983 */ /* 0x000ea40000300800 */
[----:B------:R0:W-:Y:S01]  /*18750*/  STL.64 [R1+0x130], R12 ;  /* 0x0001300c01007387 */ /* 0x0001e20000100a00 */
[----:B------:R1:W-:Y:S01]  /*18760*/  STL [R1+0x138], R14 ;  /* 0x0001380e01007387 */ /* 0x0003e20000100800 */
[----:B------:R-:W-:-:S03]  /*18770*/  IMAD.MOV.U32 R29, RZ, RZ, R15 ;  /* 0x000000ffff1d7224 */ /* 0x000fc600078e000f */
[----:B0-----:R-:W3:Y:S01]  /*18780*/  LDL.LU R12, [R1+0x20] ;  /* 0x00002000010c7983 */ /* 0x001ee20000300800 */
[----:B------:R-:W3:Y:S02]  /*18790*/  LDL.LU R13, [R1+0x24] ;  /* 0x00002400010d7983 */ /* 0x000ee40000300800 */
[----:B-1----:R-:W4:Y:S02]  /*187a0*/  LDL.LU R14, [R1+0x28] ;  /* 0x00002800010e7983 */ /* 0x002f240000300800 */
[----:B------:R-:W4:Y:S01]  /*187b0*/  LDL.LU R15, [R1+0x2c] ;  /* 0x00002c00010f7983 */ /* 0x000f220000300800 */
[----:B------:R-:W3:Y:S01]  /*187c0*/  LDL.LU R20, [R1+0x50] ;  /* 0x0000500001147983 */ /* 0x000ee20000300800 */
[----:B------:R-:W3:Y:S02]  /*187d0*/  LDL.LU R21, [R1+0x54] ;  /* 0x0000540001157983 */ /* 0x000ee40000300800 */
[----:B------:R-:W3:Y:S02]  /*187e0*/  LDL.LU R22, [R1+0x58] ;  /* 0x0000580001167983 */ /* 0x000ee40000300800 */
[----:B------:R-:W3:Y:S01]  /*187f0*/  LDL.LU R23, [R1+0x5c] ;  /* 0x00005c0001177983 */ /* 0x000ee20000300800 */
[----:B--2---:R-:W-:Y:S01]  /*18800*/  HMMA.16816.F32 R4, R16, R26, R4 ;  /* 0x0000001a1004723c */ /* 0x004fe20000001804 */
[----:B---3--:R-:W-:Y:S01]  /*18810*/  STL.64 [R1+0x9f8], R22 ;  /* 0x0009f81601007387 */ /* 0x008fe20000100a00 */
[----:B------:R0:W-:Y:S03]  /*18820*/  STL.64 [R1+0x9f0], R20 ;  /* 0x0009f01401007387 */ /* 0x0001e60000100a00 */
[----:B0-----:R-:W2:Y:S01]  /*18830*/  LDL.LU R20, [R1+0x60] ;  /* 0x0000600001147983 */ /* 0x001ea20000300800 */
[----:B------:R-:W2:Y:S02]  /*18840*/  LDL.LU R21, [R1+0x64] ;  /* 0x0000640001157983 */ /* 0x000ea40000300800 */
[----:B------:R-:W2:Y:S02]  /*18850*/  LDL.LU R22, [R1+0x68] ;  /* 0x0000680001167983 */ /* 0x000ea40000300800 */
[----:B------:R-:W2:Y:S01]  /*18860*/  LDL.LU R23, [R1+0x6c] ;  /* 0x00006c0001177983 */ /* 0x000ea20000300800 */
[----:B----4-:R0:W-:Y:S01]  /*18870*/  STL.64 [R1+0x970], R14 ;  /* 0x0009700e01007387 */ /* 0x0101e20000100a00 */
[----:B------:R-:W-:Y:S02]  /*18880*/  STL.64 [R1+0x968], R12 ;  /* 0x0009680c01007387 */ /* 0x000fe40000100a00 */
[----:B------:R-:W-:Y:S09]  /*18890*/  STL [R1+0x954], R29 ;  /* 0x0009541d01007387 */ /* 0x000ff20000100800 */
[----:B------:R1:W-:Y:S01]  /*188a0*/  STL.64 [R1+0xd0], R4 ;  /* 0x0000d00401007387 */ /* 0x0003e20000100a00 */
[----:B------:R3:W-:Y:S01]  /*188b0*/  STL.64 [R1+0xd8], R6 ;  /* 0x0000d80601007387 */ /* 0x0007e20000100a00 */
[----:B0-----:R-:W-:-:S02]  /*188c0*/  IMAD.MOV.U32 R15, RZ, RZ, R8 ;  /* 0x000000ffff0f7224 */ /* 0x001fc400078e0008 */
[----:B------:R-:W-:Y:S02]  /*188d0*/  IMAD.MOV.U32 R8, RZ, RZ, R26 ;  /* 0x000000ffff087224 */ /* 0x000fe400078e001a */
[----:B-1----:R-:W-:Y:S01]  /*188e0*/  IMAD.MOV.U32 R4, RZ, RZ, R27 ;  /* 0x000000ffff047224 */ /* 0x002fe200078e001b */
[----:B---3--:R-:W2:Y:S01]  /*188f0*/  LDL.LU.64 R6, [R1+0xa18] ;  /* 0x000a180001067983 */ /* 0x008ea20000300a00 */
[----:B------:R-:W3:Y:S02]  /*18900*/  LDL.LU R5, [R1+0xa10] ;  /* 0x000a100001057983 */ /* 0x000ee40000300800 */
[----:B------:R-:W4:Y:S02]  /*18910*/  LDL.LU.64 R26, [R1+0xa08] ;  /* 0x000a0800011a7983 */ /* 0x000f240000300a00 */
[----:B------:R-:W4:Y:S02]  /*18920*/  LDL.LU.64 R24, [R1+0xa00] ;  /* 0x000a000001187983 */ /* 0x000f240000300a00 */
[----:B------:R-:W-:-:S07]  /*18930*/  IMAD.MOV.U32 R14, RZ, RZ, R9 ;  /* 0x000000ffff0e7224 */ /* 0x000fce00078e0009 */
[C---:B----4-:R-:W-:Y:S11]  /*18940*/  HMMA.16816.F32 R24, R16.reuse, R14, R24 ;  /* 0x0000000e1018723c */ /* 0x050ff60000001818 */
[----:B------:R-:W-:Y:S11]  /*18950*/  @!UPT UIADD3 URZ, URZ, URZ, URZ ;  /* 0x0000003f3f3ff290 */ /* 0x000ff6000fffe03f */
[----:B------:R-:W-:Y:S01]  /*18960*/  @!UPT UIADD3 URZ, URZ, URZ, URZ ;  /* 0x0000003f3f3ff290 */ /* 0x000fe2000fffe03f */
[----:B------:R0:W-:Y:S01]  /*18970*/  STL.64 [R1+0xc0], R24 ;  /* 0x0000c01801007387 */ /* 0x0001e20000100a00 */
[----:B------:R1:W-:Y:S02]  /*18980*/  STL [R1+0xc8], R26 ;  /* 0x0000c81a01007387 */ /* 0x0003e40000100800 */
[----:B------:R4:W-:Y:S02]  /*18990*/  STL.64 [R1+0x9d0], R14 ;  /* 0x0009d00e01007387 */ /* 0x0009e40000100a00 */
[----:B------:R-:W-:Y:S01]  /*189a0*/  IMAD.MOV.U32 R29, RZ, RZ, R27 ;  /* 0x000000ffff1d7224 */ /* 0x000fe200078e001b */
[----:B0-----:R-:W3:Y:S01]  /*189b0*/  LDL.LU R24, [R1+0x110] ;  /* 0x0001100001187983 */ /* 0x001ee20000300800 */
[----:B------:R-:W3:Y:S02]  /*189c0*/  LDL.LU R25, [R1+0x114] ;  /* 0x0001140001197983 */ /* 0x000ee40000300800 */
[----:B-1----:R-:W3:Y:S02]  /*189d0*/  LDL.LU R26, [R1+0x118] ;  /* 0x00011800011a7983 */ /* 0x002ee40000300800 */
[----:B------:R-:W3:Y:S01]  /*189e0*/  LDL.LU R27, [R1+0x11c] ;  /* 0x00011c00011b7983 */ /* 0x000ee20000300800 */
[----:B------:R-:W3:Y:S01]  /*189f0*/  LDL.LU R12, [R1+0x40] ;  /* 0x00004000010c7983 */ /* 0x000ee20000300800 */
[----:B------:R-:W3:Y:S02]  /*18a00*/  LDL.LU R13, [R1+0x44] ;  /* 0x00004400010d7983 */ /* 0x000ee40000300800 */
[----:B----4-:R-:W4:Y:S02]  /*18a10*/  LDL.LU R14, [R1+0x48] ;  /* 0x00004800010e7983 */ /* 0x010f240000300800 */
[----:B------:R-:W4:Y:S01]  /*18a20*/  LDL.LU R15, [R1+0x4c] ;  /* 0x00004c00010f7983 */ /* 0x000f220000300800 */
[C---:B--2---:R-:W-:Y:S01]  /*18a30*/  HMMA.16816.F32 R20, R16.reuse, R6, R20 ;  /* 0x000000061014723c */ /* 0x044fe20000001814 */
[----:B---3--:R-:W-:Y:S01]  /*18a40*/  STL.64 [R1+0x9b8], R26 ;  /* 0x0009b81a01007387 */ /* 0x008fe20000100a00 */
[----:B------:R0:W-:Y:S03]  /*18a50*/  STL.64 [R1+0x9b0], R24 ;  /* 0x0009b01801007387 */ /* 0x0001e60000100a00 */
[----:B0-----:R-:W2:Y:S01]  /*18a60*/  LDL.LU R24, [R1+0x120] ;  /* 0x0001200001187983 */ /* 0x001ea20000300800 */
[----:B------:R-:W2:Y:S02]  /*18a70*/  LDL.LU R25, [R1+0x124] ;  /* 0x0001240001197983 */ /* 0x000ea40000300800 */
[----:B------:R-:W3:Y:S02]  /*18a80*/  LDL.LU R26, [R1+0x128] ;  /* 0x00012800011a7983 */ /* 0x000ee40000300800 */
[----:B------:R-:W3:Y:S02]  /*18a90*/  LDL.LU R27, [R1+0x12c] ;  /* 0x00012c00011b7983 */ /* 0x000ee40000300800 */
[----:B---3--:R-:W-:Y:S01]  /*18aa0*/  STL.64 [R1+0x9c8], R26 ;  /* 0x0009c81a01007387 */ /* 0x008fe20000100a00 */
[----:B--2---:R0:W-:Y:S03]  /*18ab0*/  STL.64 [R1+0x9c0], R24 ;  /* 0x0009c01801007387 */ /* 0x0041e60000100a00 */
[----:B0-----:R-:W2:Y:S01]  /*18ac0*/  LDL.LU R24, [R1+0x30] ;  /* 0x0000300001187983 */ /* 0x001ea20000300800 */
[----:B------:R-:W2:Y:S02]  /*18ad0*/  LDL.LU R25, [R1+0x34] ;  /* 0x0000340001197983 */ /* 0x000ea40000300800 */
[----:B------:R-:W2:Y:S02]  /*18ae0*/  LDL.LU R26, [R1+0x38] ;  /* 0x00003800011a7983 */ /* 0x000ea40000300800 */
[----:B------:R-:W2:Y:S01]  /*18af0*/  LDL.LU R27, [R1+0x3c] ;  /* 0x00003c00011b7983 */ /* 0x000ea20000300800 */
[----:B------:R-:W-:Y:S01]  /*18b00*/  STL [R1+0x958], R29 ;  /* 0x0009581d01007387 */ /* 0x000fe20000100800 */
[----:B------:R-:W-:Y:S02]  /*18b10*/  STL.64 [R1+0xb0], R20 ;  /* 0x0000b01401007387 */ /* 0x000fe40000100a00 */
[----:B------:R0:W-:Y:S02]  /*18b20*/  STL.64 [R1+0xb8], R22 ;  /* 0x0000b81601007387 */ /* 0x0001e40000100a00 */
[----:B0-----:R-:W3:Y:S01]  /*18b30*/  LDL.LU.64 R22, [R1+0x9f8] ;  /* 0x0009f80001167983 */ /* 0x001ee20000300a00 */
[----:B------:R-:W3:Y:S02]  /*18b40*/  LDL.LU.64 R20, [R1+0x9f0] ;  /* 0x0009f00001147983 */ /* 0x000ee40000300a00 */
[----:B---3--:R-:W-:Y:S01]  /*18b50*/  HMMA.16816.F32 R16, R16, R10, R20 ;  /* 0x0000000a1010723c */ /* 0x008fe20000001814 */
[----:B------:R-:W4:Y:S01]  /*18b60*/  LDL.LU.64 R22, [R1+0x9e8] ;  /* 0x0009e80001167983 */ /* 0x000f220000300a00 */
[----:B------:R-:W4:Y:S11]  /*18b70*/  LDL.LU.64 R20, [R1+0x9e0] ;  /* 0x0009e00001147983 */ /* 0x000f360000300a00 */
[----:B------:R-:W-:Y:S10]  /*18b80*/  @!UPT UIADD3 URZ, URZ, URZ, URZ ;  /* 0x0000003f3f3ff290 */ /* 0x000ff4000fffe03f */
[----:B------:R0:W-:Y:S01]  /*18b90*/  STL.64 [R1+0xa0], R16 ;  /* 0x0000a01001007387 */ /* 0x0001e20000100a00 */
[----:B------:R1:W-:Y:S03]  /*18ba0*/  STL [R1+0xa8], R18 ;  /* 0x0000a81201007387 */ /* 0x0003e60000100800 */
[----:B0-----:R-:W3:Y:S01]  /*18bb0*/  LDL.LU R16, [R1+0xe0] ;  /* 0x0000e00001107983 */ /* 0x001ee20000300800 */
[----:B------:R-:W3:Y:S02]  /*18bc0*/  LDL.LU R17, [R1+0xe4] ;  /* 0x0000e40001117983 */ /* 0x000ee40000300800 */
[----:B------:R-:W-:Y:S02]  /*18bd0*/  IMAD.MOV.U32 R29, RZ, RZ, R19 ;  /* 0x000000ffff1d7224 */ /* 0x000fe400078e0013 */
[----:B-1----:R-:W-:Y:S02]  /*18be0*/  IMAD.MOV.U32 R18, RZ, RZ, R3 ;  /* 0x000000ffff127224 */ /* 0x002fe400078e0003 */
[----:B------:R-:W-:Y:S01]  /*18bf0*/  IMAD.MOV.U32 R19, RZ, RZ, R28 ;  /* 0x000000ffff137224 */ /* 0x000fe200078e001c */
[----:B------:R-:W2:Y:S01]  /*18c00*/  LDL.LU R3, [R1+0x9dc] ;  /* 0x0009dc0001037983 */ /* 0x000ea20000300800 */
[----:B------:R-:W2:Y:S03]  /*18c10*/  LDL.LU R28, [R1+0x9d8] ;  /* 0x0009d800011c7983 */ /* 0x000ea60000300800 */
[----:B------:R-:W-:Y:S04]  /*18c20*/  STL.64 [R1+0x980], R18 ;  /* 0x0009801201007387 */ /* 0x000fe80000100a00 */
[----:B---3--:R0:W-:Y:S04]  /*18c30*/  STL.64 [R1+0x978], R16 ;  /* 0x0009781001007387 */ /* 0x0081e80000100a00 */
[----:B0-----:R-:W3:Y:S01]  /*18c40*/  LDL.LU R16, [R1+0xf0] ;  /* 0x0000f00001107983 */ /* 0x001ee20000300800 */
[----:B------:R-:W3:Y:S02]  /*18c50*/  LDL.LU R17, [R1+0xf4] ;  /* 0x0000f40001117983 */ /* 0x000ee40000300800 */
[----:B------:R-:W2:Y:S02]  /*18c60*/  LDL.LU R18, [R1+0xf8] ;  /* 0x0000f80001127983 */ /* 0x000ea40000300800 */
[----:B------:R-:W2:Y:S02]  /*18c70*/  LDL.LU R19, [R1+0xfc] ;  /* 0x0000fc0001137983 */ /* 0x000ea40000300800 */
[----:B--2---:R0:W-:Y:S02]  /*18c80*/  STL.64 [R1+0x990], R18 ;  /* 0x0009901201007387 */ /* 0x0041e40000100a00 */
[----:B0-----:R-:W-:-:S02]  /*18c90*/  IMAD.MOV.U32 R18, RZ, RZ, R8 ;  /* 0x000000ffff127224 */ /* 0x001fc400078e0008 */
[----:B------:R-:W-:-:S07]  /*18ca0*/  IMAD.MOV.U32 R19, RZ, RZ, R4 ;  /* 0x000000ffff137224 */ /* 0x000fce00078e0004 */
[C---:B----4-:R-:W-:Y:S01]  /*18cb0*/  HMMA.16816.F32 R12, R20.reuse, R18, R12 ;  /* 0x00000012140c723c */ /* 0x050fe2000000180c */
[----:B---3--:R-:W-:Y:S01]  /*18cc0*/  STL.64 [R1+0x988], R16 ;  /* 0x0009881001007387 */ /* 0x008fe20000100a00 */
[----:B------:R-:W-:Y:S11]  /*18cd0*/  STL [R1+0x95c], R29 ;  /* 0x00095c1d01007387 */ /* 0x000ff60000100800 */
[----:B------:R-:W-:Y:S10]  /*18ce0*/  @!UPT UIADD3 URZ, URZ, URZ, URZ ;  /* 0x0000003f3f3ff290 */ /* 0x000ff4000fffe03f */
[----:B------:R-:W-:Y:S01]  /*18cf0*/  STL.64 [R1+0x90], R12 ;  /* 0x0000900c01007387 */ /* 0x000fe20000100a00 */
[----:B------:R0:W-:Y:S03]  /*18d00*/  STL.64 [R1+0x98], R14 ;  /* 0x0000980e01007387 */ /* 0x0001e60000100a00 */
[----:B0-----:R-:W2:Y:S02]  /*18d10*/  LDL.LU.64 R14, [R1+0x9d0] ;  /* 0x0009d000010e7983 */ /* 0x001ea40000300a00 */
[C---:B--2---:R-:W-:Y:S11]  /*18d20*/  HMMA.16816.F32 R24, R20.reuse, R14, R24 ;  /* 0x0000000e1418723c */ /* 0x044ff60000001818 */
[----:B------:R-:W-:Y:S11]  /*18d30*/  @!UPT UIADD3 URZ, URZ, URZ, URZ ;  /* 0x0000003f3f3ff290 */ /* 0x000ff6000fffe03f */
[----:B------:R-:W-:Y:S01]  /*18d40*/  @!UPT UIADD3 URZ, URZ, URZ, URZ ;  /* 0x0000003f3f3ff290 */ /* 0x000fe2000fffe03f */
[----:B------:R-:W-:Y:S01]  /*18d50*/  STL.64 [R1+0x80], R24 ;  /* 0x0000801801007387 */ /* 0x000fe20000100a00 */
[----:B------:R0:W-:Y:S02]  /*18d60*/  STL [R1+0x88], R26 ;  /* 0x0000881a01007387 */ /* 0x0001e40000100800 */
[----:B------:R-:W-:Y:S02]  /*18d70*/  IMAD.MOV.U32 R29, RZ, RZ, R27 ;  /* 0x000000ffff1d7224 */ /* 0x000fe400078e001b */
[----:B0-----:R-:W2:Y:S01]  /*18d80*/  LDL.LU.64 R26, [R1+0x9c8] ;  /* 0x0009c800011a7983 */ /* 0x001ea20000300a00 */
[----:B------:R-:W2:Y:S02]  /*18d90*/  LDL.LU.64 R24, [R1+0x9c0] ;  /* 0x0009c00001187983 */ /* 0x000ea40000300a00 */
[----:B------:R-:W-:Y:S02]  /*18da0*/  STL.64 [R1+0x998], R14 ;  /* 0x0009980e01007387 */ /* 0x000fe40000100a00 */
[----:B------:R-:W3:Y:S01]  /*18db0*/  LDL.LU R12, [R1+0x100] ;  /* 0x00010000010c7983 */ /* 0x000ee20000300800 */
[----:B------:R-:W3:Y:S01]  /*18dc0*/  LDL.LU R13, [R1+0x104] ;  /* 0x00010400010d7983 */ /* 0x000ee20000300800 */
[----:B------:R0:W-:Y:S03]  /*18dd0*/  STL [R1+0x960], R29 ;  /* 0x0009601d01007387 */ /* 0x0001e60000100800 */
[----:B0-----:R-:W4:Y:S01]  /*18de0*/  LDL R29, [R1+0x1d8] ;  /* 0x0001d800011d7983 */ /* 0x001f220000100800 */
[C---:B--2---:R-:W-:Y:S11]  /*18df0*/  HMMA.16816.F32 R24, R20.reuse, R6, R24 ;  /* 0x000000061418723c */ /* 0x044ff60000001818 */
[----:B------:R-:W-:Y:S11]  /*18e00*/  @!UPT UIADD3 URZ, URZ, URZ, URZ ;  /* 0x0000003f3f3ff290 */ /* 0x000ff6000fffe03f */
[----:B------:R-:W-:Y:S01]  /*18e10*/  @!UPT UIADD3 URZ, URZ, URZ, URZ ;  /* 0x0000003f3f3ff290 */ /* 0x000fe2000fffe03f */
[----:B------:R-:W-:Y:S01]  /*18e20*/  STL.64 [R1+0x70], R24 ;  /* 0x0000701801007387 */ /* 0x000fe20000100a00 */
[----:B------:R0:W-:Y:S03]  /*18e30*/  STL.64 [R1+0x78], R26 ;  /* 0x0000781a01007387 */ /* 0x0001e60000100a00 */
[----:B0-----:R-:W2:Y:S01]  /*18e40*/  LDL.LU.64 R26, [R1+0x9b8] ;  /* 0x0009b800011a7983 */ /* 0x001ea20000300a00 */
[----:B------:R-:W2:Y:S02]  /*18e50*/  LDL.LU.64 R24, [R1+0x9b0] ;  /* 0x0009b00001187983 */ /* 0x000ea40000300a00 */
[----:B------:R-:W-:Y:S02]  /*18e60*/  IMAD.MOV.U32 R14, RZ, RZ, R28 ;  /* 0x000000ffff0e7224 */ /* 0x000fe400078e001c */
[----:B------:R-:W-:Y:S01]  /*18e70*/  IMAD.MOV.U32 R15, RZ, RZ, R3 ;  /* 0x000000ffff0f7224 */ /* 0x000fe200078e0003 */
[----:B--2---:R-:W-:Y:S01]  /*18e80*/  HMMA.16816.F32 R20, R20, R10, R24 ;  /* 0x0000000a1414723c */ /* 0x004fe20000001818 */
[----:B------:R-:W3:Y:S01]  /*18e90*/  LDL.LU.64 R26, [R1+0x9a8] ;  /* 0x0009a800011a7983 */ /* 0x000ee20000300a00 */
[----:B------:R-:W3:Y:S11]  /*18ea0*/  LDL.LU.64 R24, [R1+0x9a0] ;  /* 0x0009a00001187983 */ /* 0x000ef60000300a00 */
[----:B------:R-:W-:Y:S10]  /*18eb0*/  @!UPT UIADD3 URZ, URZ, URZ, URZ ;  /* 0x0000003f3f3ff290 */ /* 0x000ff4000fffe03f */
[----:B------:R-:W-:Y:S01]  /*18ec0*/  STL.64 [R1+0x60], R20 ;  /* 0x0000601401007387 */ /* 0x000fe20000100a00 */
[----:B------:R0:W-:Y:S03]  /*18ed0*/  STL.64 [R1+0x68], R22 ;  /* 0x0000681601007387 */ /* 0x0001e60000100a00 */
[----:B0-----:R-:W2:Y:S01]  /*18ee0*/  LDL R23, [R1+0x1d4] ;  /* 0x0001d40001177983 */ /* 0x001ea20000100800 */
[C---:B---3--:R-:W-:Y:S03]  /*18ef0*/  HMMA.16816.F32 R16, R24.reuse, R18, R12 ;  /* 0x000000121810723c */ /* 0x048fe6000000180c */
[----:B------:R-:W3:Y:S11]  /*18f00*/  LDL.LU.64 R14, [R1+0x998] ;  /* 0x00099800010e7983 */ /* 0x000ef60000300a00 */
[----:B------:R-:W-:Y:S09]  /*18f10*/  @!UPT UIADD3 URZ, URZ, URZ, URZ ;  /* 0x0000003f3f3ff290 */ /* 0x000ff2000fffe03f */
[----:B------:R-:W-:Y:S01]  /*18f20*/  STL.64 [R1+0x50], R16 ;  /* 0x0000501001007387 */ /* 0x000fe20000100a00 */
[----:B------:R0:W-:Y:S03]  /*18f30*/  STL.64 [R1+0x58], R18 ;  /* 0x0000581201007387 */ /* 0x0001e60000100a00 */
[----:B--2---:R-:W-:Y:S04]  /*18f40*/  LDSM.16.MT88.4 R20, [R23+0x13000] ;  /* 0x013000001714783b */ /* 0x004fe80000004200 */
[----:B0-----:R-:W3:Y:S01]  /*18f50*/  LDL.LU.64 R18, [R1+0x990] ;  /* 0x0009900001127983 */ /* 0x001ee20000300a00 */
[----:B------:R-:W3:Y:S02]  /*18f60*/  LDL.LU.64 R16, [R1+0x988] ;  /* 0x0009880001107983 */ /* 0x000ee40000300a00 */
[C---:B---3--:R-:W-:Y:S01]  /*18f70*/  HMMA.16816.F32 R12, R24.reuse, R14, R16 ;  /* 0x0000000e180c723c */ /* 0x048fe20000001810 */
[----:B------:R-:W2:Y:S01]  /*18f80*/  LDL.LU.64 R18, [R1+0x980] ;  /* 0x0009800001127983 */ /* 0x000ea20000300a00 */
[----:B------:R-:W2:Y:S11]  /*18f90*/  LDL.LU.64 R16, [R1+0x978] ;  /* 0x0009780001107983 */ /* 0x000eb60000300a00 */
[----:B------:R-:W-:Y:S10]  /*18fa0*/  @!UPT UIADD3 URZ, URZ, URZ, URZ ;  /* 0x0000003f3f3ff290 */ /* 0x000ff4000fffe03f */
[----:B------:R-:W-:Y:S01]  /*18fb0*/  STL.64 [R1+0x40], R12 ;  /* 0x0000400c01007387 */ /* 0x000fe20000100a00 */
[----:B------:R0:W-:Y:S03]  /*18fc0*/  STL.64 [R1+0x48], R14 ;  /* 0x0000480e01007387 */ /* 0x0001e60000100a00 */
[----:B0-----:R-:W3:Y:S01]  /*18fd0*/  LDL.LU.64 R14, [R1+0x970] ;  /* 0x00097000010e7983 */ /* 0x001ee20000300a00 */
[----:B------:R-:W3:Y:S01]  /*18fe0*/  LDL.LU.64 R12, [R1+0x968] ;  /* 0x00096800010c7983 */ /* 0x000ee20000300a00 */
[C---:B--2---:R-:W-:Y:S08]  /*18ff0*/  HMMA.16816.F32 R16, R24.reuse, R6, R16 ;  /* 0x000000061810723c */ /* 0x044ff00000001810 */
[----:B---3--:R-:W-:Y:S01]  /*19000*/  HMMA.16816.F32 R12, R24, R10, R12 ;  /* 0x0000000a180c723c */ /* 0x008fe2000000180c */
[----:B------:R-:W0:Y:S11]  /*19010*/  LDSM.16.MT88.4 R8, [R2+0x13000] ;  /* 0x013000000208783b */ /* 0x000e360000004200 */
[----:B------:R-:W-:Y:S04]  /*19020*/  @!UPT UIADD3 URZ, URZ, URZ, URZ ;  /* 0x0000003f3f3ff290 */ /* 0x000fe8000fffe03f */
[----:B------:R-:W-:Y:S01]  /*19030*/  IMAD.MOV.U32 R28, RZ, RZ, R18 ;  /* 0x000000ffff1c7224 */ /* 0x000fe200078e0012 */
[----:B------:R-:W-:Y:S01]  /*19040*/  STL.64 [R1+0x30], R16 ;  /* 0x0000301001007387 */ /* 0x000fe20000100a00 */
[----:B------:R-:W-:Y:S02]  /*19050*/  IMAD.MOV.U32 R3, RZ, RZ, R19 ;  /* 0x000000ffff037224 */ /* 0x000fe400078e0013 */
[----:B------:R-:W1:Y:S01]  /*19060*/  LDSM.16.M88.4 R16, [R5+0x80] ;  /* 0x000080000510783b */ /* 0x000e620000000200 */
[----:B----4-:R-:W2:Y:S04]  /*19070*/  LDSM.16.MT88.4 R24, [R29+0x13000] ;  /* 0x013000001d18783b */ /* 0x010ea80000004200 */
[----:B------:R3:W-:Y:S01]  /*19080*/  STL [R1+0x878], R28 ;  /* 0x0008781c01007387 */ /* 0x0007e20000100800 */
[----:B------:R-:W-:Y:S03]  /*19090*/  STL [R1+0x874], R2 ;  /* 0x0008740201007387 */ /* 0x000fe60000100800 */
[----:B------:R-:W-:Y:S01]  /*190a0*/  STL.64 [R1+0x20], R12 ;  /* 0x0000200c01007387 */ /* 0x000fe20000100a00 */
[----:B------:R-:W-:Y:S02]  /*190b0*/  STL.64 [R1+0x28], R14 ;  /* 0x0000280e01007387 */ /* 0x000fe40000100a00 */
[----:B------:R-:W4:Y:S01]  /*190c0*/  LDSM.16.M88.4 R12, [R5+0x4080] ;  /* 0x00408000050c783b */ /* 0x000f220000000200 */
[----:B0-----:R-:W-:Y:S03]  /*190d0*/  STL.64 [R1+0x10], R8 ;  /* 0x0000100801007387 */ /* 0x001fe60000100a00 */
[----:B------:R-:W-:Y:S02]  /*190e0*/  STL.64 [R1+0x18], R10 ;  /* 0x0000180a01007387 */ /* 0x000fe40000100a00 */
[----:B------:R-:W0:Y:S02]  /*190f0*/  LDSM.16.M88.4 R8, [R5+0x8080] ;  /* 0x008080000508783b */ /* 0x000e240000000200 */
[----:B------:R-:W0:Y:S04]  /*19100*/  LDSM.16.M88.4 R4, [R5+0xc080] ;  /* 0x00c080000504783b */ /* 0x000e280000000200 */
[----:B-1----:R-:W-:Y:S01]  /*19110*/  STL [R1+0x804], R18 ;  /* 0x0008041201007387 */ /* 0x002fe20000100800 */
[----:B------:R-:W-:Y:S02]  /*19120*/  STL [R1+0x800], R19 ;  /* 0x0008001301007387 */ /* 0x000fe40000100800 */
[----:B--2---:R-:W-:-:S02]  /*19130*/  IMAD.MOV.U32 R29, RZ, RZ, R24 ;  /* 0x000000ffff1d7224 */ /* 0x004fc400078e0018 */
[----:B---3--:R-:W-:Y:S01]  /*19140*/  IMAD.MOV.U32 R28, RZ, RZ, R25 ;  /* 0x000000ffff1c7224 */ /* 0x008fe200078e0019 */
[----:B----4-:R1:W-:Y:S01]  /*19150*/  STL [R1+0x80c], R14 ;  /* 0x00080c0e01007387 */ /* 0x0103e20000100800 */
[----:B------:R-:W-:Y:S02]  /*19160*/  STL [R1+0x808], R15 ;  /* 0x0008080f01007387 */ /* 0x000fe40000100800 */
[----:B-1----:R-:W-:Y:S01]  /*19170*/  IMAD.MOV.U32 R14, RZ, RZ, R26 ;  /* 0x000000ffff0e7224 */ /* 0x002fe200078e001a */
[----:B0-----:R-:W-:Y:S01]  /*19180*/  STL [R1+0x814], R10 ;  /* 0x0008140a01007387 */ /* 0x001fe20000100800 */
[----:B------:R0:W-:Y:S02]  /*19190*/  STL [R1+0x810], R11 ;  /* 0x0008100b01007387 */ /* 0x0001e40000100800 */
[----:B0-----:R-:W-:Y:S02]  /*191a0*/  IMAD.MOV.U32 R11, RZ, RZ, R27 ;  /* 0x000000ffff0b7224 */ /* 0x001fe400078e001b */
[----:B------:R-:W0:Y:S04]  /*191b0*/  LDSM.16.MT88.4 R24, [R0+0x13000] ;  /* 0x013000000018783b */ /* 0x000e280000004200 */
[----:B------:R-:W-:Y:S01]  /*191c0*/  STL [R1+0x81c], R6 ;  /* 0x00081c0601007387 */ /* 0x000fe20000100800 */
[----:B------:R-:W-:Y:S02]  /*191d0*/  STL [R1+0x818], R7 ;  /* 0x0008180701007387 */ /* 0x000fe40000100800 */
[----:B------:R-:W-:Y:S02]  /*191e0*/  STL.64 [R1+0x8c8], R22 ;  /* 0x0008c81601007387 */ /* 0x000fe40000100a00 */
[----:B------:R1:W-:Y:S02]  /*191f0*/  STL.64 [R1+0x8c0], R20 ;  /* 0x0008c01401007387 */ /* 0x0003e40000100a00 */
[----:B-1----:R-:W2:Y:S01]  /*19200*/  LDL.LU R20, [R1+0x160] ;  /* 0x0001600001147983 */ /* 0x002ea20000300800 */
[----:B------:R-:W2:Y:S02]  /*19210*/  LDL.LU R21, [R1+0x164] ;  /* 0x0001640001157983 */ /* 0x000ea40000300800 */
[----:B------:R-:W2:Y:S02]  /*19220*/  LDL.LU R22, [R1+0x168] ;  /* 0x0001680001167983 */ /* 0x000ea40000300800 */
[----:B------:R-:W2:Y:S01]  /*19230*/  LDL.LU R23, [R1+0x16c] ;  /* 0x00016c0001177983 */ /* 0x000ea20000300800 */
[----:B0-----:R-:W-:Y:S01]  /*19240*/  STL.64 [R1+0x888], R26 ;  /* 0x0008881a01007387 */ /* 0x001fe20000100a00 */
[----:B------:R0:W-:Y:S03]  /*19250*/  STL.64 [R1+0x880], R24 ;  /* 0x0008801801007387 */ /* 0x0001e60000100a00 */
[----:B0-----:R-:W3:Y:S01]  /*19260*/  LDL.LU.64 R24, [R1+0x10] ;  /* 0x0000100001187983 */ /* 0x001ee20000300a00 */
[----:B------:R-:W2:Y:S02]  /*19270*/  LDL.LU.64 R26, [R1+0x18] ;  /* 0x00001800011a7983 */ /* 0x000ea40000300a00 */
[----:B---3--:R-:W-:Y:S01]  /*19280*/  IMAD.MOV.U32 R10, RZ, RZ, R24 ;  /* 0x000000ffff0a7224 */ /* 0x008fe200078e0018 */
[----:B--2---:R-:W-:Y:S01]  /*19290*/  HMMA.16816.F32 R20, R24, R16, R20 ;  /* 0x000000101814723c */ /* 0x004fe20000001814 */
[----:B------:R-:W-:Y:S01]  /*192a0*/  IMAD.MOV.U32 R7, RZ, RZ, R25 ;  /* 0x000000ffff077224 */ /* 0x000fe200078e0019 */
[----:B------:R-:W2:Y:S01]  /*192b0*/  LDL.LU R24, [R1+0x60] ;  /* 0x0000600001187983 */ /* 0x000ea20000300800 */
[----:B------:R-:W-:-:S02]  /*192c0*/  IMAD.MOV.U32 R6, RZ, RZ, R26 ;  /* 0x000000ffff067224 */ /* 0x000fc400078e001a */
[----:B------:R-:W2:Y:S02]  /*192d0*/  LDL.LU R25, [R1+0x64] ;  /* 0x0000640001197983 */ /* 0x000ea40000300800 */
[----:B------:R-:W-:Y:S01]  /*192e0*/  IMAD.MOV.U32 R2, RZ, RZ, R27 ;  /* 0x000000ffff027224 */ /* 0x000fe200078e001b */
[----:B------:R-:W3:Y:S01]  /*192f0*/  LDL.LU R26, [R1+0x68] ;  /* 0x00006800011a7983 */ /* 0x000ee20000300800 */
[----:B------:R-:W3:Y:S03]  /*19300*/  LDL.LU R27, [R1+0x6c] ;  /* 0x00006c00011b7983 */ /* 0x000ee60000300800 */
[----:B---3--:R-:W-:Y:S01]  /*19310*/  STL.64 [R1+0x898], R26 ;  /* 0x0008981a01007387 */ /* 0x008fe20000100a00 */
[----:B--2---:R0:W-:Y:S03]  /*19320*/  STL.64 [R1+0x890], R24 ;  /* 0x0008901801007387 */ /* 0x0041e60000100a00 */
[----:B0-----:R-:W2:Y:S01]  /*19330*/  LDL.LU R24, [R1+0x70] ;  /* 0x0000700001187983 */ /* 0x001ea20000300800 */
[----:B------:R-:W2:Y:S02]  /*19340*/  LDL.LU R25, [R1+0x74] ;  /* 0x0000740001197983 */ /* 0x000ea40000300800 */
[----:B------:R-:W3:Y:S02]  /*19350*/  LDL.LU R26, [R1+0x78] ;  /* 0x00007800011a7983 */ /* 0x000ee40000300800 */
[----:B------:R-:W3:Y:S03]  /*19360*/  LDL.LU R27, [R1+0x7c] ;  /* 0x00007c00011b7983 */ /* 0x000ee60000300800 */
[----:B------:R-:W-:-:S02]  /*19370*/  IMAD.MOV.U32 R0, RZ, RZ, R23 ;  /* 0x000000ffff007224 */ /* 0x000fc400078e0017 */
[----:B------:R-:W-:Y:S02]  /*19380*/  IMAD.MOV.U32 R19, RZ, RZ, R22 ;  /* 0x000000ffff137224 */ /* 0x000fe400078e0016 */
[----:B------:R-:W-:Y:S02]  /*19390*/  IMAD.MOV.U32 R15, RZ, RZ, R20 ;  /* 0x000000ffff0f7224 */ /* 0x000fe400078e0014 */
[----:B------:R-:W-:Y:S02]  /*193a0*/  IMAD.MOV.U32 R18, RZ, RZ, R21 ;  /* 0x000000ffff127224 */ /* 0x000fe400078e0015 */
[----:B------:R-:W-:Y:S02]  /*193b0*/  IMAD.MOV.U32 R22, RZ, RZ, R14 ;  /* 0x000000ffff167224 */ /* 0x000fe400078e000e */
[----:B------:R-:W-:Y:S02]  /*193c0*/  IMAD.MOV.U32 R23, RZ, RZ, R11 ;  /* 0x000000ffff177224 */ /* 0x000fe400078e000b */
[----:B------:R-:W-:-:S02]  /*193d0*/  IMAD.MOV.U32 R20, RZ, RZ, R29 ;  /* 0x000000ffff147224 */ /* 0x000fc400078e001d */
[----:B------:R-:W-:Y:S01]  /*193e0*/  IMAD.MOV.U32 R21, RZ, RZ, R28 ;  /* 0x000000ffff157224 */ /* 0x000fe200078e001c */
[----:B------:R-:W4:Y:S01]  /*193f0*/  LDL.LU R29, [R1+0x960] ;  /* 0x00096000011d7983 */ /* 0x000f220000300800 */
[----:B------:R-:W-:Y:S03]  /*19400*/  STL.64 [R1+0x918], R22 ;  /* 0x0009181601007387 */ /* 0x000fe60000100a00 */
[----:B------:R-:W-:Y:S04]  /*19410*/  STL.64 [R1+0x910], R20 ;  /* 0x0009101401007387 */ /* 0x000fe80000100a00 */
[----:B---3--:R-:W-:Y:S01]  /*19420*/  STL.64 [R1+0x8a8], R26 ;  /* 0x0008a81a01007387 */ /* 0x008fe20000100a00 */
[----:B--2---:R0:W-:Y:S03]  /*19430*/  STL.64 [R1+0x8a0], R24 ;  /* 0x0008a01801007387 */ /* 0x0041e60000100a00 */
[----:B0-----:R-:W2:Y:S01]  /*19440*/  LDL.LU R24, [R1+0x80] ;  /* 0x0000800001187983 */ /* 0x001ea20000300800 */
[----:B------:R-:W2:Y:S02]  /*19450*/  LDL.LU R25, [R1+0x84] ;  /* 0x0000840001197983 */ /* 0x000ea40000300800 */
[----:B------:R-:W3:Y:S02]  /*19460*/  LDL.LU R26, [R1+0x88] ;  /* 0x00008800011a7983 */ /* 0x000ee40000300800 */
[----:B----4-:R-:W-:-:S02]  /*19470*/  IMAD.MOV.U32 R27, RZ, RZ, R29 ;  /* 0x000000ffff1b7224 */ /* 0x010fc400078e001d */
[----:B------:R-:W4:Y:S04]  /*19480*/  LDL.LU R29, [R1+0x95c] ;  /* 0x00095c00011d7983 */ /* 0x000f280000300800 */
[----:B---3--:R-:W-:Y:S01]  /*19490*/  STL.64 [R1+0x8b8], R26 ;  /* 0x0008b81a01007387 */ /* 0x008fe20000100a00 */
[----:B--2---:R0:W-:Y:S03]  /*194a0*/  STL.64 [R1+0x8b0], R24 ;  /* 0x0008b01801007387 */ /* 0x0041e60000100a00 */
        /* <DEDUP_REMOVED lines=43> */
[----:B------:R-:W-:-:S02]  /*19760*/  IMAD.MOV.U32 R20, RZ, RZ, R10 ;  /* 0x000000ffff147224 */ /* 0x000fc400078e000a */
[----:B------:R-:W-:Y:S02]  /*19770*/  IMAD.MOV.U32 R21, RZ, RZ, R7 ;  /* 0x000000ffff157224 */ /* 0x000fe400078e0007 */
[----:B------:R-:W-:Y:S01]  /*19780*/  IMAD.MOV.U32 R22, RZ, RZ, R6 ;  /* 0x000000ffff167224 */ /* 0x000fe200078e0006 */
[----:B---3--:R-:W-:Y:S01]  /*19790*/  STL.64 [R1+0x948], R26 ;  /* 0x0009481a01007387 */ /* 0x008fe20000100a00 */
[----:B--2---:R0:W-:Y:S03]  /*197a0*/  STL.64 [R1+0x940], R24 ;  /* 0x0009401801007387 */ /* 0x0041e60000100a00 */
[----:B0-----:R-:W2:Y:S01]  /*197b0*/  LDL.LU R24, [R1+0x150] ;  /* 0x0001500001187983 */ /* 0x001ea20000300800 */
[----:B------:R-:W2:Y:S02]  /*197c0*/  LDL.LU R25, [R1+0x154] ;  /* 0x0001540001197983 */ /* 0x000ea40000300800 */
[----:B------:R-:W2:Y:S02]  /*197d0*/  LDL.LU R26, [R1+0x158] ;  /* 0x00015800011a7983 */ /* 0x000ea40000300800 */
[----:B------:R-:W-:-:S02]  /*197e0*/  IMAD.MOV.U32 R23, RZ, RZ, R2 ;  /* 0x000000ffff177224 */ /* 0x000fc400078e0002 */
[----:B----4-:R-:W-:Y:S01]  /*197f0*/  IMAD.MOV.U32 R27, RZ, RZ, R29 ;  /* 0x000000ffff1b7224 */ /* 0x010fe200078e001d */
[----:B------:R-:W-:Y:S01]  /*19800*/  STL [R1+0x870], R0 ;  /* 0x0008700001007387 */ /* 0x000fe20000100800 */
[----:B------:R-:W-:Y:S02]  /*19810*/  STL [R1+0x828], R19 ;  /* 0x0008281301007387 */ /* 0x000fe40000100800 */
[----:B------:R-:W-:Y:S02]  /*19820*/  STL [R1+0x824], R18 ;  /* 0x0008241201007387 */ /* 0x000fe40000100800 */
[----:B------:R0:W-:Y:S01]  /*19830*/  STL [R1+0x820], R15 ;  /* 0x0008200f01007387 */ /* 0x0001e20000100800 */
[C---:B--2---:R-:W-:Y:S11]  /*19840*/  HMMA.16816.F32 R24, R20.reuse, R12, R24 ;  /* 0x0000000c1418723c */ /* 0x044ff60000001818 */
[----:B------:R-:W-:Y:S11]  /*19850*/  @!UPT UIADD3 URZ, URZ, URZ, URZ ;  /* 0x0000003f3f3ff290 */ /* 0x000ff6000fffe03f */
[----:B------:R-:W-:Y:S02]  /*19860*/  @!UPT UIADD3 URZ, URZ, URZ, URZ ;  /* 0x0000003f3f3ff290 */ /* 0x000fe4000fffe03f */
[----:B------:R-:W-:Y:S02]  /*19870*/  IMAD.MOV.U32 R11, RZ, RZ, R26 ;  /* 0x000000ffff0b7224 */ /* 0x000fe400078e001a */
[----:B------:R-:W-:Y:S02]  /*19880*/  IMAD.MOV.U32 R14, RZ, RZ, R27 ;  /* 0x000000ffff0e7224 */ /* 0x000fe400078e001b */
[----:B------:R-:W-:Y:S02]  /*19890*/  IMAD.MOV.U32 R7, RZ, RZ, R24 ;  /* 0x000000ffff077224 */ /* 0x000fe400078e0018 */
[----:B------:R-:W-:Y:S01]  /*198a0*/  IMAD.MOV.U32 R10, RZ, RZ, R25 ;  /* 0x000000ffff0a7224 */ /* 0x000fe200078e0019 */
[----:B------:R-:W2:Y:S01]  /*198b0*/  LDL.LU.64 R26, [R1+0x948] ;  /* 0x00094800011a7983 */ /* 0x000ea20000300a00 */
[----:B------:R-:W2:Y:S02]  /*198c0*/  LDL.LU.64 R24, [R1+0x940] ;  /* 0x0009400001187983 */ /* 0x000ea40000300a00 */
[C---:B--2---:R-:W-:Y:S11]  /*198d0*/  HMMA.16816.F32 R24, R20.reuse, R8, R24 ;  /* 0x000000081418723c */ /* 0x044ff60000001818 */
[----:B------:R-:W-:Y:S11]  /*198e0*/  @!UPT UIADD3 URZ, URZ, URZ, URZ ;  /* 0x0000003f3f3ff290 */ /* 0x000ff6000fffe03f */
[----:B------:R-:W-:Y:S02]  /*198f0*/  @!UPT UIADD3 URZ, URZ, URZ, URZ ;  /* 0x0000003f3f3ff290 */ /* 0x000fe4000fffe03f */
[----:B0-----:R-:W-:Y:S02]  /*19900*/  IMAD.MOV.U32 R15, RZ, RZ, R26 ;  /* 0x000000ffff0f7224 */ /* 0x001fe400078e001a */
[----:B------:R-:W-:Y:S02]  /*19910*/  IMAD.MOV.U32 R6, RZ, RZ, R27 ;  /* 0x000000ffff067224 */ /* 0x000fe400078e001b */
[----:B------:R-:W-:Y:S02]  /*19920*/  IMAD.MOV.U32 R19, RZ, RZ, R24 ;  /* 0x000000ffff137224 */ /* 0x000fe400078e0018 */
[----:B------:R-:W-:Y:S01]  /*19930*/  IMAD.MOV.U32 R18, RZ, RZ, R25 ;  /* 0x000000ffff127224 */ /* 0x000fe200078e0019 */
[----:B------:R-:W2:Y:S01]  /*19940*/  LDL.LU.64 R26, [R1+0x938] ;  /* 0x00093800011a7983 */ /* 0x000ea20000300a00 */
[----:B------:R-:W2:Y:S02]  /*19950*/  LDL.LU.64 R24, [R1+0x930] ;  /* 0x0009300001187983 */ /* 0x000ea40000300a00 */
[----:B--2---:R-:W-:Y:S01]  /*19960*/  HMMA.16816.F32 R20, R20, R4, R24 ;  /* 0x000000041414723c */ /* 0x004fe20000001818 */
[----:B------:R-:W2:Y:S01]  /*19970*/  LDL.LU.64 R26, [R1+0x928] ;  /* 0x00092800011a7983 */ /* 0x000ea20000300a00 */
[----:B------:R-:W2:Y:S11]  /*19980*/  LDL.LU.64 R24, [R1+0x920] ;  /* 0x0009200001187983 */ /* 0x000eb60000300a00 */
[----:B------:R-:W-:Y:S11]  /*19990*/  @!UPT UIADD3 URZ, URZ, URZ, URZ ;  /* 0x0000003f3f3ff290 */ /* 0x000ff6000fffe03f */
        /* <DEDUP_REMOVED lines=31> */
[----:B------:R-:W-:Y:S01]  /*19b90*/  STL.64 [R1], R20 ;  /* 0x0000001401007387 */ /* 0x000fe20000100a00 */
        /* <DEDUP_REMOVED lines=17> */
[----:B------:R-:W-:Y:S02]  /*19cb0*/  STL.64 [R1+0x868], R14 ;  /* 0x0008680e01007387 */ /* 0x000fe40000100a00 */
[----:B------:R0:W-:Y:S02]  /*19cc0*/  STL.64 [R1+0x860], R12 ;  /* 0x0008600c01007387 */ /* 0x0001e40000100a00 */
[----:B0-----:R-:W3:Y:S01]  /*19cd0*/  LDL.LU R12, [R1+0x50] ;  /* 0x00005000010c7983 */ /* 0x001ee20000300800 */
[----:B------:R-:W3:Y:S02]  /*19ce0*/  LDL.LU R13, [R1+0x54] ;  /* 0x00005400010d7983 */ /* 0x000ee40000300800 */
[----:B------:R-:W3:Y:S02]  /*19cf0*/  LDL.LU R14, [R1+0x58] ;  /* 0x00005800010e7983 */ /* 0x000ee40000300800 */
        /* <DEDUP_REMOVED lines=10> */
[----:B0-----:R-:W4:Y:S01]  /*19da0*/  LDL.LU R8, [R1+0x40] ;  /* 0x0000400001087983 */ /* 0x001f220000300800 */
[----:B------:R-:W4:Y:S02]  /*19db0*/  LDL.LU R9, [R1+0x44] ;  /* 0x0000440001097983 */ /* 0x000f240000300800 */
[----:B------:R-:W4:Y:S02]  /*19dc0*/  LDL.LU R10, [R1+0x48] ;  /* 0x00004800010a7983 */ /* 0x000f240000300800 */
[----:B------:R-:W4:Y:S01]  /*19dd0*/  LDL.LU R11, [R1+0x4c] ;  /* 0x00004c00010b7983 */ /* 0x000f220000300800 */
[----:B--2---:R-:W-:Y:S01]  /*19de0*/  HMMA.16816.F32 R20, R20, R4, R24 ;  /* 0x000000041414723c */ /* 0x004fe20000001818 */
[----:B------:R-:W3:Y:S01]  /*19df0*/  LDL.LU.64 R26, [R1+0x888] ;  /* 0x00088800011a7983 */ /* 0x000ee20000300a00 */
[----:B------:R-:W3:Y:S11]  /*19e00*/  LDL.LU.64 R24, [R1+0x880] ;  /* 0x0008800001187983 */ /* 0x000ef60000300a00 */
[----:B------:R-:W-:Y:S10]  /*19e10*/  @!UPT UIADD3 URZ, URZ, URZ, URZ ;  /* 0x0000003f3f3ff290 */ /* 0x000ff4000fffe03f */
[----:B------:R0:W-:Y:S01]  /*19e20*/  STL.64 [R1+0x60], R20 ;  /* 0x0000601401007387 */ /* 0x0001e20000100a00 */
[----:B------:R1:W-:Y:S02]  /*19e30*/  STL.64 [R1+0x68], R22 ;  /* 0x0000681601007387 */ /* 0x0003e40000100a00 */
[----:B0-----:R-:W-:Y:S02]  /*19e40*/  IMAD.MOV.U32 R21, RZ, RZ, R28 ;  /* 0x000000ffff157224 */ /* 0x001fe400078e001c */
[----:B-1----:R-:W-:Y:S01]  /*19e50*/  IMAD.MOV.U32 R22, RZ, RZ, R2 ;  /* 0x000000ffff167224 */ /* 0x002fe200078e0002 */
[----:B------:R-:W2:Y:S01]  /*19e60*/  LDL.LU R28, [R1+0x878] ;  /* 0x00087800011c7983 */ /* 0x000ea20000300800 */
[----:B------:R-:W2:Y:S02]  /*19e70*/  LDL.LU R2, [R1+0x874] ;  /* 0x0008740001027983 */ /* 0x000ea40000300800 */
[----:B------:R-:W-:Y:S02]  /*19e80*/  IMAD.MOV.U32 R20, RZ, RZ, R0 ;  /* 0x000000ffff147224 */ /* 0x000fe400078e0000 */
[----:B------:R-:W4:Y:S01]  /*19e90*/  LDL.LU R0, [R1+0x870] ;  /* 0x0008700001007983 */ /* 0x000f220000300800 */
[----:B------:R-:W-:Y:S02]  /*19ea0*/  STL.64 [R1+0x848], R6 ;  /* 0x0008480601007387 */ /* 0x000fe40000100a00 */
[----:B------:R0:W-:Y:S02]  /*19eb0*/  STL.64 [R1+0x840], R4 ;  /* 0x0008400401007387 */ /* 0x0001e40000100a00 */
[----:B0-----:R-:W4:Y:S01]  /*19ec0*/  LDL.LU R4, [R1+0x30] ;  /* 0x0000300001047983 */ /* 0x001f220000300800 */
[----:B------:R-:W4:Y:S01]  /*19ed0*/  LDL.LU R5, [R1+0x34] ;  /* 0x0000340001057983 */ /* 0x000f220000300800 */
[----:B---3--:R-:W-:Y:S11]  /*19ee0*/  HMMA.16816.F32 R12, R24, R16, R12 ;  /* 0x00000010180c723c */ /* 0x008ff6000000180c */
[----:B------:R-:W-:Y:S11]  /*19ef0*/  @!UPT UIADD3 URZ, URZ, URZ, URZ ;  /* 0x0000003f3f3ff290 */ /* 0x000ff6000fffe03f */
[----:B------:R-:W-:Y:S01]  /*19f00*/  @!UPT UIADD3 URZ, URZ, URZ, URZ ;  /* 0x0000003f3f3ff290 */ /* 0x000fe2000fffe03f */
[----:B------:R-:W-:Y:S01]  /*19f10*/  STL.64 [R1+0x50], R12 ;  /* 0x0000500c01007387 */ /* 0x000fe20000100a00 */
[----:B------:R0:W-:Y:S03]  /*19f20*/  STL.64 [R1+0x58], R14 ;  /* 0x0000580e01007387 */ /* 0x0001e60000100a00 */
[----:B0-----:R-:W3:Y:S01]  /*19f30*/  LDL.LU.64 R14, [R1+0x868] ;  /* 0x00086800010e7983 */ /* 0x001ee20000300a00 */
[----:B------:R-:W3:Y:S02]  /*19f40*/  LDL.LU.64 R12, [R1+0x860] ;  /* 0x00086000010c7983 */ /* 0x000ee40000300a00 */
[----:B--2---:R-:W-:Y:S02]  /*19f50*/  IMAD.MOV.U32 R6, RZ, RZ, R28 ;  /* 0x000000ffff067224 */ /* 0x004fe400078e001c */
[----:B------:R-:W-:Y:S02]  /*19f60*/  IMAD.MOV.U32 R7, RZ, RZ, R3 ;  /* 0x000000ffff077224 */ /* 0x000fe400078e0003 */
[----:B------:R-:W-:-:S02]  /*19f70*/  IMAD.MOV.U32 R23, RZ, RZ, R2 ;  /* 0x000000ffff177224 */ /* 0x000fc400078e0002 */
[----:B----4-:R-:W-:Y:S01]  /*19f80*/  IMAD.MOV.U32 R17, RZ, RZ, R0 ;  /* 0x000000ffff117224 */ /* 0x010fe200078e0000 */
[----:B---3--:R-:W-:Y:S11]  /*19f90*/  HMMA.16816.F32 R8, R24, R12, R8 ;  /* 0x0000000c1808723c */ /* 0x008ff60000001808 */
[----:B------:R-:W-:Y:S11]  /*19fa0*/  @!UPT UIADD3 URZ, URZ, URZ, URZ ;  /* 0x0000003f3f3ff290 */ /* 0x000ff6000fffe03f */
[----:B------:R-:W-:Y:S02]  /*19fb0*/  @!UPT UIADD3 URZ, URZ, URZ, URZ ;  /* 0x0000003f3f3ff290 */ /* 0x000fe4000fffe03f */
[----:B------:R-:W-:Y:S02]  /*19fc0*/  IMAD.MOV.U32 R3, RZ, RZ, R10 ;  /* 0x000000ffff037224 */ /* 0x000fe400078e000a */
[----:B------:R-:W-:Y:S02]  /*19fd0*/  IMAD.MOV.U32 R28, RZ, RZ, R11 ;  /* 0x000000ffff1c7224 */ /* 0x000fe400078e000b */
[----:B------:R-:W-:Y:S02]  /*19fe0*/  IMAD.MOV.U32 R0, RZ, RZ, R8 ;  /* 0x000000ffff007224 */ /* 0x000fe400078e0008 */
[----:B------:R-:W-:Y:S01]  /*19ff0*/  IMAD.MOV.U32 R2, RZ, RZ, R9 ;  /* 0x000000ffff027224 */ /* 0x000fe200078e0009 */
[----:B------:R-:W2:Y:S01]  /*1a000*/  LDL.LU.64 R10, [R1+0x858] ;  /* 0x00085800010a7983 */ /* 0x000ea20000300a00 */
[----:B------:R-:W3:Y:S02]  /*1a010*/  LDL.LU.64 R8, [R1+0x850] ;  /* 0x0008500001087983 */ /* 0x000ee40000300a00 */
[----:B------:R-:W4:Y:S02]  /*1a020*/  LDL.LU R12, [R1+0x3d4] ;  /* 0x0003d400010c7983 */ /* 0x000f240000300800 */
[----:B------:R-:W4:Y:S01]  /*1a030*/  LDL.LU R13, [R1+0x5e4] ;  /* 0x0005e400010d7983 */ /* 0x000f220000300800 */
[----:B------:R-:W-:Y:S01]  /*1a040*/  STL.64 [R1+0x838], R14 ;  /* 0x0008380e01007387 */ /* 0x000fe20000100a00 */
[----:B------:R-:W-:-:S02]  /*1a050*/  IMAD.MOV.U32 R16, RZ, RZ, R20 ;  /* 0x000000ffff107224 */ /* 0x000fc400078e0014 */
[----:B------:R-:W-:Y:S01]  /*1a060*/  IMAD.MOV.U32 R20, RZ, RZ, R29 ;  /* 0x000000ffff147224 */ /* 0x000fe200078e001d */
[C---:B---3--:R-:W-:Y:S01]  /*1a070*/  HMMA.16816.F32 R4, R24.reuse, R8, R4 ;  /* 0x000000081804723c */ /* 0x048fe20000001804 */
[----:B----4-:R0:W-:Y:S04]  /*1a080*/  STL.64 [R1+0x830], R12 ;  /* 0x0008300c01007387 */ /* 0x0101e80000100a00 */
[----:B0-----:R-:W3:Y:S01]  /*1a090*/  LDL.LU R12, [R1+0x20] ;  /* 0x00002000010c7983 */ /* 0x001ee20000300800 */
[----:B------:R-:W3:Y:S02]  /*1a0a0*/  LDL.LU R13, [R1+0x24] ;  /* 0x00002400010d7983 */ /* 0x000ee40000300800 */
[----:B------:R-:W3:Y:S02]  /*1a0b0*/  LDL.LU R14, [R1+0x28] ;  /* 0x00002800010e7983 */ /* 0x000ee40000300800 */
[----:B------:R-:W3:Y:S01]  /*1a0c0*/  LDL.LU R15, [R1+0x2c] ;  /* 0x00002c00010f7983 */ /* 0x000ee20000300800 */
[----:B------:R-:W-:Y:S11]  /*1a0d0*/  STL [R1+0x758], R0 ;  /* 0x0007580001007387 */ /* 0x000ff60000100800 */
[----:B------:R-:W-:Y:S01]  /*1a0e0*/  @!UPT UIADD3 URZ, URZ, URZ, URZ ;  /* 0x0000003f3f3ff290 */ /* 0x000fe2000fffe03f */
[----:B------:R-:W-:Y:S01]  /*1a0f0*/  STL.64 [R1+0x30], R4 ;  /* 0x0000300401007387 */ /* 0x000fe20000100a00 */
[----:B------:R0:W-:Y:S02]  /*1a100*/  STL [R1+0x38], R6 ;  /* 0x0000380601007387 */ /* 0x0001e40000100800 */
[----:B------:R-:W-:Y:S02]  /*1a110*/  IMAD.MOV.U32 R29, RZ, RZ, R7 ;  /* 0x000000ffff1d7224 */ /* 0x000fe400078e0007 */
[----:B0-----:R-:W4:Y:S01]  /*1a120*/  LDL.LU.64 R6, [R1+0x848] ;  /* 0x0008480001067983 */ /* 0x001f220000300a00 */
[----:B------:R-:W3:Y:S02]  /*1a130*/  LDL.LU.64 R4, [R1+0x840] ;  /* 0x0008400001047983 */ /* 0x000ee40000300a00 */
[----:B------:R-:W2:Y:S02]  /*1a140*/  LDL.LU R8, [R1+0x280] ;  /* 0x0002800001087983 */ /* 0x000ea40000300800 */
[----:B------:R-:W2:Y:S01]  /*1a150*/  LDL.LU R9, [R1+0x538] ;  /* 0x0005380001097983 */ /* 0x000ea20000300800 */
[----:B---3--:R-:W-:Y:S01]  /*1a160*/  HMMA.16816.F32 R24, R24, R4, R12 ;  /* 0x000000041818723c */ /* 0x008fe2000000180c */
[----:B------:R-:W3:Y:S01]  /*1a170*/  LDL.LU.64 R14, [R1+0x838] ;  /* 0x00083800010e7983 */ /* 0x000ee20000300a00 */
[----:B------:R-:W2:Y:S02]  /*1a180*/  LDL.LU.64 R12, [R1+0x830] ;  /* 0x00083000010c7983 */ /* 0x000ea40000300a00 */
[----:B------:R-:W2:Y:S02]  /*1a190*/  LDL.LU R4, [R1+0x1ec] ;  /* 0x0001ec0001047983 */ /* 0x000ea40000300800 */
[----:B------:R-:W2:Y:S02]  /*1a1a0*/  LDL.LU R5, [R1+0x3cc] ;  /* 0x0003cc0001057983 */ /* 0x000ea40000300800 */
[----:B------:R-:W-:-:S04]  /*1a1b0*/  IMAD.MOV.U32 R0, RZ, RZ, c[0x0][0x18c] ;  /* 0x00006300ff007624 */ /* 0x000fc800078e00ff */
[----:B------:R-:W-:-:S11]  /*1a1c0*/  IMAD.SHL.U32 R0, R0, 0x80, RZ ;  /* 0x0000008000007824 */ /* 0x000fd600078e00ff */
[----:B------:R-:W-:Y:S01]  /*1a1d0*/  STL.64 [R1+0x718], R26 ;  /* 0x0007181a01007387 */ /* 0x000fe20000100a00 */
[----:B------:R-:W-:Y:S01]  /*1a1e0*/  STL.64 [R1+0x710], R24 ;  /* 0x0007101801007387 */ /* 0x000fe20000100a00 */
[----:B--2---:R-:W-:-:S04]  /*1a1f0*/  LOP3.LUT R5, R5, R4, RZ, 0x3c, !PT ;  /* 0x0000000405057212 */ /* 0x004fc800078e3cff */
[----:B------:R-:W-:-:S04]  /*1a200*/  LOP3.LUT R4, R5, R4, RZ, 0x3c, !PT ;  /* 0x0000000405047212 */ /* 0x000fc800078e3cff */
[----:B------:R-:W-:-:S05]  /*1a210*/  LOP3.LUT R5, R5, R4, RZ, 0x3c, !PT ;  /* 0x0000000405057212 */ /* 0x000fca00078e3cff */
[----:B------:R-:W-:-:S05]  /*1a220*/  IMAD.WIDE R4, R0, 0x2, R4 ;  /* 0x0000000200047825 */ /* 0x000fca00078e0204 */
[----:B------:R0:W-:Y:S01]  /*1a230*/  STL [R1+0x3cc], R4 ;  /* 0x0003cc0401007387 */ /* 0x0001e20000100800 */
[----:B------:R1:W-:Y:S03]  /*1a240*/  STL [R1+0x1ec], R5 ;  /* 0x0001ec0501007387 */ /* 0x0003e60000100800 */
[----:B0-----:R-:W2:Y:S01]  /*1a250*/  LDL.LU R4, [R1+0x1f0] ;  /* 0x0001f00001047983 */ /* 0x001ea20000300800 */
[----:B-1----:R-:W2:Y:S01]  /*1a260*/  LDL.LU R5, [R1+0x3d0] ;  /* 0x0003d00001057983 */ /* 0x002ea20000300800 */
[----:B------:R-:W-:Y:S02]  /*1a270*/  LOP3.LUT R9, R9, R8, RZ, 0x3c, !PT ;  /* 0x0000000809097212 */ /* 0x000fe400078e3cff */
[----:B------:R-:W-:Y:S02]  /*1a280*/  LOP3.LUT R13, R13, R12, RZ, 0x3c, !PT ;  /* 0x0000000c0d0d7212 */ /* 0x000fe400078e3cff */
[----:B------:R-:W-:-:S02]  /*1a290*/  LOP3.LUT R8, R9, R8, RZ, 0x3c, !PT ;  /* 0x0000000809087212 */ /* 0x000fc400078e3cff */
[----:B------:R-:W-:Y:S02]  /*1a2a0*/  LOP3.LUT R12, R13, R12, RZ, 0x3c, !PT ;  /* 0x0000000c0d0c7212 */ /* 0x000fe400078e3cff */
[----:B------:R-:W-:Y:S02]  /*1a2b0*/  LOP3.LUT R9, R9, R8, RZ, 0x3c, !PT ;  /* 0x0000000809097212 */ /* 0x000fe400078e3cff */
[----:B------:R-:W-:-:S03]  /*1a2c0*/  LOP3.LUT R13, R13, R12, RZ, 0x3c, !PT ;  /* 0x0000000c0d0d7212 */ /* 0x000fc600078e3cff */
[----:B------:R-:W-:-:S04]  /*1a2d0*/  IMAD.WIDE R8, R0, 0x2, R8 ;  /* 0x0000000200087825 */ /* 0x000fc800078e0208 */
[----:B------:R-:W-:Y:S01]  /*1a2e0*/  IMAD.WIDE R12, R0, 0x2, R12 ;  /* 0x00000002000c7825 */ /* 0x000fe200078e020c */
[----:B------:R0:W-:Y:S03]  /*1a2f0*/  STL [R1+0x538], R8 ;  /* 0x0005380801007387 */ /* 0x0001e60000100800 */
[----:B------:R1:W-:Y:S01]  /*1a300*/  STL [R1+0x280], R9 ;  /* 0x0002800901007387 */ /* 0x0003e20000100800 */
[----:B0-----:R-:W3:Y:S01]  /*1a310*/  LDL.LU R8, [R1+0x284] ;  /* 0x0002840001087983 */ /* 0x001ee20000300800 */
[----:B-1----:R-:W3:Y:S02]  /*1a320*/  LDL.LU R9, [R1+0x53c] ;  /* 0x00053c0001097983 */ /* 0x002ee40000300800 */
[----:B------:R0:W-:Y:S02]  /*1a330*/  STL [R1+0x5e4], R12 ;  /* 0x0005e40c01007387 */ /* 0x0001e40000100800 */
[----:B------:R1:W-:Y:S01]  /*1a340*/  STL [R1+0x3d4], R13 ;  /* 0x0003d40d01007387 */ /* 0x0003e20000100800 */
[----:B0-----:R-:W4:Y:S01]  /*1a350*/  LDL.LU R12, [R1+0x3d8] ;  /* 0x0003d800010c7983 */ /* 0x001f220000300800 */
[----:B-1----:R-:W4:Y:S02]  /*1a360*/  LDL.LU R13, [R1+0x5e8] ;  /* 0x0005e800010d7983 */ /* 0x002f240000300800 */
[----:B------:R-:W4:Y:S02]  /*1a370*/  LDL.LU R24, [R1+0x294] ;  /* 0x0002940001187983 */ /* 0x000f240000300800 */
[----:B------:R-:W4:Y:S01]  /*1a380*/  LDL.LU R25, [R1+0x3e4] ;  /* 0x0003e40001197983 */ /* 0x000f220000300800 */
[----:B------:R-:W4:Y:S01]  /*1a390*/  LDL.LU R26, [R1+0x3e8] ;  /* 0x0003e800011a7983 */ /* 0x000f220000300800 */
[----:B------:R-:W4:Y:S01]  /*1a3a0*/  LDL.LU R27, [R1+0x544] ;  /* 0x00054400011b7983 */ /* 0x000f220000300800 */
        /* <DEDUP_REMOVED lines=8> */
[----:B---3--:R-:W-:-:S04]  /*1a430*/  LOP3.LUT R9, R9, R8, RZ, 0x3c, !PT ;  /* 0x0000000809097212 */ /* 0x008fc800078e3cff */
[----:B------:R-:W-:-:S04]  /*1a440*/  LOP3.LUT R8, R9, R8, RZ, 0x3c, !PT ;  /* 0x0000000809087212 */ /* 0x000fc800078e3cff */
[----:B------:R-:W-:Y:S02]  /*1a450*/  LOP3.LUT R9, R9, R8, RZ, 0x3c, !PT ;  /* 0x0000000809097212 */ /* 0x000fe400078e3cff */
[----:B----4-:R-:W-:-:S04]  /*1a460*/  LOP3.LUT R13, R13, R12, RZ, 0x3c, !PT ;  /* 0x0000000c0d0d7212 */ /* 0x010fc800078e3cff */
[----:B------:R-:W-:Y:S01]  /*1a470*/  LOP3.LUT R12, R13, R12, RZ, 0x3c, !PT ;  /* 0x0000000c0d0c7212 */ /* 0x000fe200078e3cff */
[----:B------:R-:W-:-:S03]  /*1a480*/  IMAD.WIDE R8, R0, 0x2, R8 ;  /* 0x0000000200087825 */ /* 0x000fc600078e0208 */
[----:B------:R-:W-:Y:S02]  /*1a490*/  LOP3.LUT R13, R13, R12, RZ, 0x3c, !PT ;  /* 0x0000000c0d0d7212 */ /* 0x000fe400078e3cff */
[----:B------:R0:W-:Y:S01]  /*1a4a0*/  STL [R1+0x53c], R8 ;  /* 0x00053c0801007387 */ /* 0x0001e20000100800 */
[----:B------:R1:W-:Y:S02]  /*1a4b0*/  STL [R1+0x284], R9 ;  /* 0x0002840901007387 */ /* 0x0003e40000100800 */
[----:B------:R-:W-:Y:S01]  /*1a4c0*/  IMAD.WIDE R12, R0, 0x2, R12 ;  /* 0x00000002000c7825 */ /* 0x000fe200078e020c */
[----:B0-----:R-:W3:Y:S03]  /*1a4d0*/  LDL.LU R8, [R1+0x28c] ;  /* 0x00028c0001087983 */ /* 0x001ee60000300800 */
[----:B-1----:R-:W3:Y:S02]  /*1a4e0*/  LDL.LU R9, [R1+0x3dc] ;  /* 0x0003dc0001097983 */ /* 0x002ee40000300800 */
[----:B------:R0:W-:Y:S02]  /*1a4f0*/  STL [R1+0x5e8], R12 ;  /* 0x0005e80c01007387 */ /* 0x0001e40000100800 */
[----:B------:R1:W-:Y:S01]  /*1a500*/  STL [R1+0x3d8], R13 ;  /* 0x0003d80d01007387 */ /* 0x0003e20000100800 */
[----:B0-----:R-:W4:Y:S01]  /*1a510*/  LDL.LU R12, [R1+0x3e0] ;  /* 0x0003e000010c7983 */ /* 0x001f220000300800 */
[----:B-1----:R-:W4:Y:S01]  /*1a520*/  LDL.LU R13, [R1+0x540] ;  /* 0x00054000010d7983 */ /* 0x002f220000300800 */
        /* <DEDUP_REMOVED lines=15> */
[----:B------:R-:W-:Y:S03]  /*1a620*/  STL [R1+0x3dc], R8 ;  /* 0x0003dc0801007387 */ /* 0x000fe60000100800 */
[----:B------:R-:W-:Y:S01]  /*1a630*/  IMAD.WIDE R12, R0, 0x2, R12 ;  /* 0x00000002000c7825 */ /* 0x000fe200078e020c */
[----:B------:R-:W-:Y:S04]  /*1a640*/  STL [R1+0x28c], R9 ;  /* 0x00028c0901007387 */ /* 0x000fe80000100800 */
[----:B------:R-:W-:Y:S01]  /*1a650*/  STL [R1+0x540], R12 ;  /* 0x0005400c01007387 */ /* 0x000fe20000100800 */
[----:B------:R-:W-:Y:S01]  /*1a660*/  STL [R1+0x3e0], R13 ;  /* 0x0003e00d01007387 */ /* 0x000fe20000100800 */
[----:B--2---:R-:W-:-:S04]  /*1a670*/  LOP3.LUT R5, R5, R4, RZ, 0x3c, !PT ;  /* 0x0000000405057212 */ /* 0x004fc800078e3cff */
[----:B------:R-:W-:-:S04]  /*1a680*/  LOP3.LUT R4, R5, R4, RZ, 0x3c, !PT ;  /* 0x0000000405047212 */ /* 0x000fc800078e3cff */
[----:B------:R-:W-:-:S05]  /*1a690*/  LOP3.LUT R5, R5, R4, RZ, 0x3c, !PT ;  /* 0x0000000405057212 */ /* 0x000fca00078e3cff */
[----:B------:R-:W-:-:S05]  /*1a6a0*/  IMAD.WIDE R4, R0, 0x2, R4 ;  /* 0x0000000200047825 */ /* 0x000fca00078e0204 */
[----:B------:R0:W-:Y:S01]  /*1a6b0*/  STL [R1+0x290], R4 ;  /* 0x0002900401007387 */ /* 0x0001e20000100800 */
[----:B------:R1:W-:Y:S03]  /*1a6c0*/  STL [R1+0x1f8], R5 ;  /* 0x0001f80501007387 */ /* 0x0003e60000100800 */
[----:B0-----:R-:W2:Y:S01]  /*1a6d0*/  LDL.LU R4, [R1+0x1fc] ;  /* 0x0001fc0001047983 */ /* 0x001ea20000300800 */
[----:B-1----:R-:W2:Y:S02]  /*1a6e0*/  LDL.LU R5, [R1+0x298] ;  /* 0x0002980001057983 */ /* 0x002ea40000300800 */
[----:B------:R-:W-:Y:S02]  /*1a6f0*/  IMAD.MOV.U32 R8, RZ, RZ, R25 ;  /* 0x000000ffff087224 */ /* 0x000fe400078e0019 */
[----:B------:R-:W-:Y:S02]  /*1a700*/  IMAD.MOV.U32 R9, RZ, RZ, R24 ;  /* 0x000000ffff097224 */ /* 0x000fe400078e0018 */
[----:B------:R-:W-:-:S02]  /*1a710*/  IMAD.MOV.U32 R12, RZ, RZ, R27 ;  /* 0x000000ffff0c7224 */ /* 0x000fc400078e001b */
[----:B------:R-:W-:Y:S02]  /*1a720*/  IMAD.MOV.U32 R13, RZ, RZ, R26 ;  /* 0x000000ffff0d7224 */ /* 0x000fe400078e001a */
        /* <DEDUP_REMOVED lines=23> */
[----:B------:R-:W-:Y:S02]  /*1a8a0*/  LOP3.LUT R8, R9, R8, RZ, 0x3c, !PT ;  /* 0x0000000809087212 */ /* 0x000fe400078e3cff */
[----:B----4-:R-:W-:Y:S02]  /*1a8b0*/  LOP3.LUT R13, R13, R12, RZ, 0x3c, !PT ;  /* 0x0000000c0d0d7212 */ /* 0x010fe400078e3cff */
[----:B------:R-:W-:Y:S02]  /*1a8c0*/  LOP3.LUT R9, R9, R8, RZ, 0x3c, !PT ;  /* 0x0000000809097212 */ /* 0x000fe400078e3cff */
[----:B------:R-:W-:-:S03]  /*1a8d0*/  LOP3.LUT R12, R13, R12, RZ, 0x3c, !PT ;  /* 0x0000000c0d0c7212 */ /* 0x000fc600078e3cff */
[----:B------:R-:W-:Y:S01]  /*1a8e0*/  IMAD.WIDE R8, R0, 0x2, R8 ;  /* 0x0000000200087825 */ /* 0x000fe200078e0208 */
[----:B------:R-:W-:-:S04]  /*1a8f0*/  LOP3.LUT R13, R13, R12, RZ, 0x3c, !PT ;  /* 0x0000000c0d0d7212 */ /* 0x000fc800078e3cff */
[----:B------:R0:W-:Y:S01]  /*1a900*/  STL [R1+0x3ec], R8 ;  /* 0x0003ec0801007387 */ /* 0x0001e20000100800 */
[----:B------:R-:W-:-:S04]  /*1a910*/  IMAD.WIDE R12, R0, 0x2, R12 ;  /* 0x00000002000c7825 */ /* 0x000fc800078e020c */
[----:B------:R1:W-:Y:S01]  /*1a920*/  STL [R1+0x29c], R9 ;  /* 0x00029c0901007387 */ /* 0x0003e20000100800 */
[----:B0-----:R-:W3:Y:S01]  /*1a930*/  LDL.LU R8, [R1+0x2a4] ;  /* 0x0002a40001087983 */ /* 0x001ee20000300800 */
        /* <DEDUP_REMOVED lines=320> */
[----:B------:R1:W-:Y:S02]  /*1bd40*/  STL [R1+0x30c], R9 ;  /* 0x00030c0901007387 */ /* 0x0003e40000100800 */
[----:B------:R-:W-:Y:S02]  /*1bd50*/  IMAD.MOV.U32 R25, RZ, RZ, R16 ;  /* 0x000000ffff197224 */ /* 0x000fe400078e0010 */
[----:B------:R-:W-:Y:S02]  /*1bd60*/  IMAD.MOV.U32 R26, RZ, RZ, R20 ;  /* 0x000000ffff1a7224 */ /* 0x000fe400078e0014 */
[----:B------:R-:W-:Y:S01]  /*1bd70*/  IMAD.MOV.U32 R27, RZ, RZ, R21 ;  /* 0x000000ffff1b7224 */ /* 0x000fe200078e0015 */
[----:B0-----:R-:W3:Y:S01]  /*1bd80*/  LDL.LU R8, [R1+0x314] ;  /* 0x0003140001087983 */ /* 0x001ee20000300800 */
[----:B-1----:R-:W3:Y:S02]  /*1bd90*/  LDL.LU R9, [R1+0x464] ;  /* 0x0004640001097983 */ /* 0x002ee40000300800 */
[----:B------:R0:W-:Y:S02]  /*1bda0*/  STL [R1+0x580], R12 ;  /* 0x0005800c01007387 */ /* 0x0001e40000100800 */
[----:B------:R1:W-:Y:S02]  /*1bdb0*/  STL [R1+0x460], R13 ;  /* 0x0004600d01007387 */ /* 0x0003e40000100800 */
[----:B------:R-:W-:Y:S01]  /*1bdc0*/  IMAD.MOV.U32 R24, RZ, RZ, R22 ;  /* 0x000000ffff187224 */ /* 0x000fe200078e0016 */
        /* <DEDUP_REMOVED lines=45> */
[----:B------:R-:W-:Y:S01]  /*1c0a0*/  STL [R1+0x46c], R8 ;  /* 0x00046c0801007387 */ /* 0x000fe20000100800 */
[----:B------:R0:W-:Y:S02]  /*1c0b0*/  STL [R1+0x31c], R9 ;  /* 0x00031c0901007387 */ /* 0x0001e40000100800 */
[----:B------:R-:W-:-:S05]  /*1c0c0*/  IMAD.WIDE R12, R0, 0x2, R12 ;  /* 0x00000002000c7825 */ /* 0x000fca00078e020c */
[----:B------:R-:W-:Y:S01]  /*1c0d0*/  STL [R1+0x588], R12 ;  /* 0x0005880c01007387 */ /* 0x000fe20000100800 */
[----:B------:R1:W-:Y:S01]  /*1c0e0*/  STL [R1+0x470], R13 ;  /* 0x0004700d01007387 */ /* 0x0003e20000100800 */
[----:B--2---:R-:W-:-:S04]  /*1c0f0*/  LOP3.LUT R5, R5, R4, RZ, 0x3c, !PT ;  /* 0x0000000405057212 */ /* 0x004fc800078e3cff */
[----:B------:R-:W-:-:S04]  /*1c100*/  LOP3.LUT R4, R5, R4, RZ, 0x3c, !PT ;  /* 0x0000000405047212 */ /* 0x000fc800078e3cff */
[----:B------:R-:W-:-:S05]  /*1c110*/  LOP3.LUT R5, R5, R4, RZ, 0x3c, !PT ;  /* 0x0000000405057212 */ /* 0x000fca00078e3cff */
[----:B0-----:R-:W-:-:S04]  /*1c120*/  IMAD.WIDE R8, R0, 0x2, R4 ;  /* 0x0000000200087825 */ /* 0x001fc800078e0204 */
[----:B------:R-:W-:Y:S02]  /*1c130*/  IMAD.MOV.U32 R4, RZ, RZ, R20 ;  /* 0x000000ffff047224 */ /* 0x000fe400078e0014 */
[----:B------:R-:W-:-:S04]  /*1c140*/  IMAD.MOV.U32 R5, RZ, RZ, R16 ;  /* 0x000000ffff057224 */ /* 0x000fc800078e0010 */
[----:B-1----:R-:W-:-:S04]  /*1c150*/  IMAD.WIDE R12, R0, 0x2, R4 ;  /* 0x00000002000c7825 */ /* 0x002fc800078e0204 */
[----:B------:R-:W-:Y:S02]  /*1c160*/  IMAD.MOV.U32 R4, RZ, RZ, R22 ;  /* 0x000000ffff047224 */ /* 0x000fe400078e0016 */
[----:B------:R-:W-:Y:S01]  /*1c170*/  IMAD.MOV.U32 R5, RZ, RZ, R21 ;  /* 0x000000ffff057224 */ /* 0x000fe200078e0015 */
[----:B------:R0:W-:Y:S01]  /*1c180*/  STL [R1+0x320], R8 ;  /* 0x0003200801007387 */ /* 0x0001e20000100800 */
[----:B------:R1:W-:Y:S03]  /*1c190*/  STL [R1+0x240], R9 ;  /* 0x0002400901007387 */ /* 0x0003e60000100800 */
[----:B------:R-:W2:Y:S01]  /*1c1a0*/  LDSM.16.MT88.4 R20, [R23+0x13800] ;  /* 0x013800001714783b */ /* 0x000ea20000004200 */
[----:B------:R-:W-:-:S03]  /*1c1b0*/  IMAD.WIDE R4, R0, 0x2, R4 ;  /* 0x0000000200047825 */ /* 0x000fc600078e0204 */
[----:B0-----:R-:W3:Y:S01]  /*1c1c0*/  LDL.LU R8, [R1+0x32c] ;  /* 0x00032c0001087983 */ /* 0x001ee20000300800 */
[----:B-1----:R-:W3:Y:S02]  /*1c1d0*/  LDL.LU R9, [R1+0x47c] ;  /* 0x00047c0001097983 */ /* 0x002ee40000300800 */
[----:B------:R0:W-:Y:S02]  /*1c1e0*/  STL [R1+0x474], R12 ;  /* 0x0004740c01007387 */ /* 0x0001e40000100800 */
[----:B------:R1:W-:Y:S01]  /*1c1f0*/  STL [R1+0x324], R13 ;  /* 0x0003240d01007387 */ /* 0x0003e20000100800 */
[----:B0-----:R-:W4:Y:S01]  /*1c200*/  LDL.LU R12, [R1+0x480] ;  /* 0x00048000010c7983 */ /* 0x001f220000300800 */
[----:B-1----:R-:W4:Y:S02]  /*1c210*/  LDL.LU R13, [R1+0x590] ;  /* 0x00059000010d7983 */ /* 0x002f240000300800 */
[----:B------:R0:W-:Y:S02]  /*1c220*/  STL [R1+0x58c], R4 ;  /* 0x00058c0401007387 */ /* 0x0001e40000100800 */
[----:B------:R1:W-:Y:S01]  /*1c230*/  STL [R1+0x478], R5 ;  /* 0x0004780501007387 */ /* 0x0003e20000100800 */
[----:B0-----:R-:W2:Y:S01]  /*1c240*/  LDL.LU R4, [R1+0x244] ;  /* 0x0002440001047983 */ /* 0x001ea20000300800 */
[----:B-1----:R-:W2:Y:S02]  /*1c250*/  LDL.LU R5, [R1+0x328] ;  /* 0x0003280001057983 */ /* 0x002ea40000300800 */
[----:B------:R-:W4:Y:S01]  /*1c260*/  LDL.LU R16, [R1+0x598] ;  /* 0x0005980001107983 */ /* 0x000f220000300800 */
[----:B---3--:R-:W-:-:S04]  /*1c270*/  LOP3.LUT R9, R9, R8, RZ, 0x3c, !PT ;  /* 0x0000000809097212 */ /* 0x008fc800078e3cff */
[----:B------:R-:W-:-:S04]  /*1c280*/  LOP3.LUT R8, R9, R8, RZ, 0x3c, !PT ;  /* 0x0000000809087212 */ /* 0x000fc800078e3cff */
[----:B------:R-:W-:Y:S02]  /*1c290*/  LOP3.LUT R9, R9, R8, RZ, 0x3c, !PT ;  /* 0x0000000809097212 */ /* 0x000fe400078e3cff */
[----:B--2---:R-:W-:-:S04]  /*1c2a0*/  LOP3.LUT R5, R5, R4, RZ, 0x3c, !PT ;  /* 0x0000000405057212 */ /* 0x004fc800078e3cff */
[----:B------:R-:W-:-:S04]  /*1c2b0*/  LOP3.LUT R4, R5, R4, RZ, 0x3c, !PT ;  /* 0x0000000405047212 */ /* 0x000fc800078e3cff */
[----:B------:R-:W-:-:S05]  /*1c2c0*/  LOP3.LUT R5, R5, R4, RZ, 0x3c, !PT ;  /* 0x0000000405057212 */ /* 0x000fca00078e3cff */
[----:B------:R-:W-:-:S04]  /*1c2d0*/  IMAD.WIDE R4, R0, 0x2, R4 ;  /* 0x0000000200047825 */ /* 0x000fc800078e0204 */
[----:B------:R-:W-:Y:S01]  /*1c2e0*/  IMAD.WIDE R8, R0, 0x2, R8 ;  /* 0x0000000200087825 */ /* 0x000fe200078e0208 */
[----:B------:R0:W-:Y:S03]  /*1c2f0*/  STL [R1+0x328], R4 ;  /* 0x0003280401007387 */ /* 0x0001e60000100800 */
[----:B------:R1:W-:Y:S01]  /*1c300*/  STL [R1+0x244], R5 ;  /* 0x0002440501007387 */ /* 0x0003e20000100800 */
[----:B0-----:R-:W2:Y:S01]  /*1c310*/  LDL.LU R4, [R1+0x248] ;  /* 0x0002480001047983 */ /* 0x001ea20000300800 */
[----:B-1----:R-:W2:Y:S02]  /*1c320*/  LDL.LU R5, [R1+0x330] ;  /* 0x0003300001057983 */ /* 0x002ea40000300800 */
[----:B------:R0:W-:Y:S02]  /*1c330*/  STL [R1+0x47c], R8 ;  /* 0x00047c0801007387 */ /* 0x0001e40000100800 */
[----:B------:R1:W-:Y:S01]  /*1c340*/  STL [R1+0x32c], R9 ;  /* 0x00032c0901007387 */ /* 0x0003e20000100800 */
[----:B0-----:R-:W3:Y:S01]  /*1c350*/  LDL.LU R8, [R1+0x334] ;  /* 0x0003340001087983 */ /* 0x001ee20000300800 */
[----:B-1----:R-:W3:Y:S01]  /*1c360*/  LDL.LU R9, [R1+0x484] ;  /* 0x0004840001097983 */ /* 0x002ee20000300800 */
[----:B----4-:R-:W-:-:S04]  /*1c370*/  LOP3.LUT R13, R13, R12, RZ, 0x3c, !PT ;  /* 0x0000000c0d0d7212 */ /* 0x010fc800078e3cff */
[----:B------:R-:W-:-:S04]  /*1c380*/  LOP3.LUT R12, R13, R12, RZ, 0x3c, !PT ;  /* 0x0000000c0d0c7212 */ /* 0x000fc800078e3cff */
[----:B------:R-:W-:-:S05]  /*1c390*/  LOP3.LUT R13, R13, R12, RZ, 0x3c, !PT ;  /* 0x0000000c0d0d7212 */ /* 0x000fca00078e3cff */
[----:B------:R-:W-:-:S05]  /*1c3a0*/  IMAD.WIDE R12, R0, 0x2, R12 ;  /* 0x00000002000c7825 */ /* 0x000fca00078e020c */
[----:B------:R0:W-:Y:S01]  /*1c3b0*/  STL [R1+0x590], R12 ;  /* 0x0005900c01007387 */ /* 0x0001e20000100800 */
[----:B------:R1:W-:Y:S03]  /*1c3c0*/  STL [R1+0x480], R13 ;  /* 0x0004800d01007387 */ /* 0x0003e60000100800 */
[----:B0-----:R-:W4:Y:S01]  /*1c3d0*/  LDL.LU R12, [R1+0x488] ;  /* 0x00048800010c7983 */ /* 0x001f220000300800 */
[----:B-1----:R-:W4:Y:S01]  /*1c3e0*/  LDL.LU R13, [R1+0x594] ;  /* 0x00059400010d7983 */ /* 0x002f220000300800 */
[----:B--2---:R-:W-:-:S04]  /*1c3f0*/  LOP3.LUT R5, R5, R4, RZ, 0x3c, !PT ;  /* 0x0000000405057212 */ /* 0x004fc800078e3cff */
[----:B------:R-:W-:-:S04]  /*1c400*/  LOP3.LUT R4, R5, R4, RZ, 0x3c, !PT ;  /* 0x0000000405047212 */ /* 0x000fc800078e3cff */
[----:B------:R-:W-:Y:S02]  /*1c410*/  LOP3.LUT R5, R5, R4, RZ, 0x3c, !PT ;  /* 0x0000000405057212 */ /* 0x000fe400078e3cff */
[----:B---3--:R-:W-:-:S04]  /*1c420*/  LOP3.LUT R9, R9, R8, RZ, 0x3c, !PT ;  /* 0x0000000809097212 */ /* 0x008fc800078e3cff */
[----:B------:R-:W-:Y:S01]  /*1c430*/  LOP3.LUT R8, R9, R8, RZ, 0x3c, !PT ;  /* 0x0000000809087212 */ /* 0x000fe200078e3cff */
[----:B------:R-:W-:-:S03]  /*1c440*/  IMAD.WIDE R4, R0, 0x2, R4 ;  /* 0x0000000200047825 */ /* 0x000fc600078e0204 */
[----:B------:R-:W-:Y:S02]  /*1c450*/  LOP3.LUT R9, R9, R8, RZ, 0x3c, !PT ;  /* 0x0000000809097212 */ /* 0x000fe400078e3cff */
[----:B------:R0:W-:Y:S01]  /*1c460*/  STL [R1+0x330], R4 ;  /* 0x0003300401007387 */ /* 0x0001e20000100800 */
[----:B------:R1:W-:Y:S02]  /*1c470*/  STL [R1+0x248], R5 ;  /* 0x0002480501007387 */ /* 0x0003e40000100800 */
[----:B------:R-:W-:Y:S01]  /*1c480*/  IMAD.WIDE R8, R0, 0x2, R8 ;  /* 0x0000000200087825 */ /* 0x000fe200078e0208 */
[----:B0-----:R-:W2:Y:S03]  /*1c490*/  LDL.LU R4, [R1+0x24c] ;  /* 0x00024c0001047983 */ /* 0x001ea60000300800 */
        /* <DEDUP_REMOVED lines=9> */
[----:B------:R-:W-:Y:S01]  /*1c530*/  STL [R1+0x594], R12 ;  /* 0x0005940c01007387 */ /* 0x000fe20000100800 */
[----:B------:R0:W-:Y:S03]  /*1c540*/  STL [R1+0x488], R13 ;  /* 0x0004880d01007387 */ /* 0x0001e60000100800 */
[----:B0-----:R-:W4:Y:S01]  /*1c550*/  LDL.LU R13, [R1+0x490] ;  /* 0x00049000010d7983 */ /* 0x001f220000300800 */
[----:B------:R-:W-:Y:S01]  /*1c560*/  IMAD.MOV.U32 R12, RZ, RZ, R16 ;  /* 0x000000ffff0c7224 */ /* 0x000fe200078e0010 */
        /* <DEDUP_REMOVED lines=8> */
[----:B------:R-:W2:Y:S02]  /*1c5f0*/  LDL.LU R16, [R1+0x4a0] ;  /* 0x0004a00001107983 */ /* 0x000ea40000300800 */
[----:B------:R-:W-:Y:S01]  /*1c600*/  IMAD.WIDE R8, R0, 0x2, R8 ;  /* 0x0000000200087825 */ /* 0x000fe200078e0208 */
[----:B------:R1:W-:Y:S04]  /*1c610*/  STL [R1+0x24c], R5 ;  /* 0x00024c0501007387 */ /* 0x0003e80000100800 */
[----:B0-----:R-:W3:Y:S01]  /*1c620*/  LDL.LU R4, [R1+0x340] ;  /* 0x0003400001047983 */ /* 0x001ee20000300800 */
[----:B-1----:R-:W3:Y:S02]  /*1c630*/  LDL.LU R5, [R1+0x494] ;  /* 0x0004940001057983 */ /* 0x002ee40000300800 */
[----:B------:R-:W-:Y:S01]  /*1c640*/  STL [R1+0x48c], R8 ;  /* 0x00048c0801007387 */ /* 0x000fe20000100800 */
[----:B------:R-:W-:Y:S04]  /*1c650*/  STL.64 [R1+0x7d8], R26 ;  /* 0x0007d81a01007387 */ /* 0x000fe80000100a00 */
[----:B------:R0:W-:Y:S02]  /*1c660*/  STL.64 [R1+0x7d0], R24 ;  /* 0x0007d01801007387 */ /* 0x0001e40000100a00 */
[----:B0-----:R-:W-:-:S02]  /*1c670*/  IMAD.MOV.U32 R24, RZ, RZ, R19 ;  /* 0x000000ffff187224 */ /* 0x001fc400078e0013 */
[----:B------:R-:W-:Y:S01]  /*1c680*/  IMAD.MOV.U32 R25, RZ, RZ, R18 ;  /* 0x000000ffff197224 */ /* 0x000fe200078e0012 */
[----:B------:R-:W2:Y:S01]  /*1c690*/  LDL.LU R19, [R1+0x828] ;  /* 0x0008280001137983 */ /* 0x000ea20000300800 */
[----:B------:R-:W3:Y:S02]  /*1c6a0*/  LDL.LU R18, [R1+0x824] ;  /* 0x0008240001127983 */ /* 0x000ee40000300800 */
[----:B------:R-:W-:Y:S02]  /*1c6b0*/  IMAD.MOV.U32 R26, RZ, RZ, R15 ;  /* 0x000000ffff1a7224 */ /* 0x000fe400078e000f */
[----:B------:R-:W4:Y:S01]  /*1c6c0*/  LDL.LU R15, [R1+0x820] ;  /* 0x00082000010f7983 */ /* 0x000f220000300800 */
[----:B------:R-:W-:Y:S02]  /*1c6d0*/  IMAD.MOV.U32 R27, RZ, RZ, R6 ;  /* 0x000000ffff1b7224 */ /* 0x000fe400078e0006 */
[----:B------:R-:W4:Y:S03]  /*1c6e0*/  LDL.LU R6, [R1+0x81c] ;  /* 0x00081c0001067983 */ /* 0x000f260000300800 */
[----:B------:R0:W-:Y:S01]  /*1c6f0*/  STL.64 [R1+0x7e8], R26 ;  /* 0x0007e81a01007387 */ /* 0x0001e20000100a00 */
[----:B------:R1:W-:Y:S02]  /*1c700*/  STL.64 [R1+0x7e0], R24 ;  /* 0x0007e01801007387 */ /* 0x0003e40000100a00 */
[----:B0-----:R-:W-:-:S02]  /*1c710*/  IMAD.MOV.U32 R26, RZ, RZ, R11 ;  /* 0x000000ffff1a7224 */ /* 0x001fc400078e000b */
[----:B-1----:R-:W-:Y:S02]  /*1c720*/  IMAD.MOV.U32 R24, RZ, RZ, R7 ;  /* 0x000000ffff187224 */ /* 0x002fe400078e0007 */
[----:B------:R-:W-:Y:S01]  /*1c730*/  IMAD.MOV.U32 R27, RZ, RZ, R14 ;  /* 0x000000ffff1b7224 */ /* 0x000fe200078e000e */
[----:B------:R-:W4:Y:S01]  /*1c740*/  LDL.LU R7, [R1+0x818] ;  /* 0x0008180001077983 */ /* 0x000f220000300800 */
[----:B------:R-:W-:Y:S02]  /*1c750*/  IMAD.MOV.U32 R25, RZ, RZ, R10 ;  /* 0x000000ffff197224 */ /* 0x000fe400078e000a */
[----:B------:R-:W4:Y:S02]  /*1c760*/  LDL.LU R10, [R1+0x814] ;  /* 0x00081400010a7983 */ /* 0x000f240000300800 */
[----:B------:R-:W4:Y:S01]  /*1c770*/  LDL.LU R11, [R1+0x810] ;  /* 0x00081000010b7983 */ /* 0x000f220000300800 */
[----:B------:R-:W4:Y:S01]  /*1c780*/  LDL.LU R14, [R1+0x80c] ;  /* 0x00080c00010e7983 */ /* 0x000f220000300800 */
[----:B------:R2:W-:Y:S02]  /*1c790*/  STL.64 [R1+0x7f8], R26 ;  /* 0x0007f81a01007387 */ /* 0x0005e40000100a00 */
[----:B------:R3:W-:Y:S02]  /*1c7a0*/  STL.64 [R1+0x7f0], R24 ;  /* 0x0007f01801007387 */ /* 0x0007e40000100a00 */
[----:B--2---:R-:W-:-:S02]  /*1c7b0*/  IMAD.MOV.U32 R26, RZ, RZ, R19 ;  /* 0x000000ffff1a7224 */ /* 0x004fc400078e0013 */
[----:B---3--:R-:W-:Y:S02]  /*1c7c0*/  IMAD.MOV.U32 R25, RZ, RZ, R18 ;  /* 0x000000ffff197224 */ /* 0x008fe400078e0012 */
[----:B----4-:R-:W-:Y:S02]  /*1c7d0*/  IMAD.MOV.U32 R24, RZ, RZ, R15 ;  /* 0x000000ffff187224 */ /* 0x010fe400078e000f */
[----:B------:R-:W2:Y:S01]  /*1c7e0*/  LDL.LU R15, [R1+0x808] ;  /* 0x00080800010f7983 */ /* 0x000ea20000300800 */
[----:B------:R-:W3:Y:S02]  /*1c7f0*/  LDL.LU R18, [R1+0x804] ;  /* 0x0008040001127983 */ /* 0x000ee40000300800 */
[----:B------:R-:W3:Y:S02]  /*1c800*/  LDL.LU R19, [R1+0x800] ;  /* 0x0008000001137983 */ /* 0x000ee40000300800 */
[----:B------:R-:W-:Y:S02]  /*1c810*/  IMAD.MOV.U32 R27, RZ, RZ, R17 ;  /* 0x000000ffff1b7224 */ /* 0x000fe400078e0011 */
[----:B------:R-:W-:Y:S01]  /*1c820*/  IMAD.WIDE R12, R0, 0x2, R12 ;  /* 0x00000002000c7825 */ /* 0x000fe200078e020c */
[----:B------:R-:W4:Y:S03]  /*1c830*/  LDL R17, [R1+0x1d8] ;  /* 0x0001d80001117983 */ /* 0x000f260000100800 */
[----:B------:R0:W-:Y:S02]  /*1c840*/  STL [R1+0x33c], R9 ;  /* 0x00033c0901007387 */ /* 0x0001e40000100800 */
[----:B------:R-:W2:Y:S01]  /*1c850*/  LDL.LU R8, [R1+0x498] ;  /* 0x0004980001087983 */ /* 0x000ea20000300800 */
[----:B0-----:R-:W2:Y:S01]  /*1c860*/  LDL.LU R9, [R1+0x59c] ;  /* 0x00059c0001097983 */ /* 0x001ea20000300800 */
[----:B------:R-:W-:Y:S02]  /*1c870*/  STL [R1+0x598], R12 ;  /* 0x0005980c01007387 */ /* 0x000fe40000100800 */
[----:B------:R-:W-:Y:S01]  /*1c880*/  STL [R1+0x490], R13 ;  /* 0x0004900d01007387 */ /* 0x000fe20000100800 */
[----:B---3--:R-:W-:Y:S11]  /*1c890*/  HMMA.16816.F32 R24, R20, R18, R24 ;  /* 0x000000121418723c */ /* 0x008ff60000001818 */
[----:B------:R-:W-:Y:S11]  /*1c8a0*/  @!UPT UIADD3 URZ, URZ, URZ, URZ ;  /* 0x0000003f3f3ff290 */ /* 0x000ff6000fffe03f */
[----:B------:R-:W-:Y:S01]  /*1c8b0*/  @!UPT UIADD3 URZ, URZ, URZ, URZ ;  /* 0x0000003f3f3ff290 */ /* 0x000fe2000fffe03f */
[----:B------:R-:W-:Y:S01]  /*1c8c0*/  STL.64 [R1+0x110], R24 ;  /* 0x0001101801007387 */ /* 0x000fe20000100a00 */
[----:B------:R0:W-:Y:S03]  /*1c8d0*/  STL.64 [R1+0x118], R26 ;  /* 0x0001181a01007387 */ /* 0x0001e60000100a00 */
[----:B0-----:R-:W2:Y:S01]  /*1c8e0*/  LDL.LU.64 R26, [R1+0x7f8] ;  /* 0x0007f800011a7983 */ /* 0x001ea20000300a00 */
[----:B------:R-:W2:Y:S01]  /*1c8f0*/  LDL.LU.64 R24, [R1+0x7f0] ;  /* 0x0007f00001187983 */ /* 0x000ea20000300a00 */
[-C--:B------:R-:W-:Y:S01]  /*1c900*/  LOP3.LUT R5, R5, R4.reuse, RZ, 0x3c, !PT ;  /* 0x0000000405057212 */ /* 0x080fe200078e3cff */
[----:B------:R-:W3:Y:S01]  /*1c910*/  LDL.LU R12, [R1+0x4ac] ;  /* 0x0004ac00010c7983 */ /* 0x000ee20000300800 */
[----:B------:R-:W3:Y:S02]  /*1c920*/  LDL.LU R13, [R1+0x5a4] ;  /* 0x0005a400010d7983 */ /* 0x000ee40000300800 */
[----:B------:R-:W-:-:S04]  /*1c930*/  LOP3.LUT R4, R5, R4, RZ, 0x3c, !PT ;  /* 0x0000000405047212 */ /* 0x000fc800078e3cff */
[----:B------:R-:W-:-:S05]  /*1c940*/  LOP3.LUT R5, R5, R4, RZ, 0x3c, !PT ;  /* 0x0000000405057212 */ /* 0x000fca00078e3cff */
[----:B------:R-:W-:-:S05]  /*1c950*/  IMAD.WIDE R4, R0, 0x2, R4 ;  /* 0x0000000200047825 */ /* 0x000fca00078e0204 */
[----:B------:R0:W-:Y:S01]  /*1c960*/  STL [R1+0x494], R4 ;  /* 0x0004940401007387 */ /* 0x0001e20000100800 */
[----:B------:R1:W-:Y:S03]  /*1c970*/  STL [R1+0x340], R5 ;  /* 0x0003400501007387 */ /* 0x0003e60000100800 */
[----:B0-----:R-:W3:Y:S01]  /*1c980*/  LDL.LU R4, [R1+0x344] ;  /* 0x0003440001047983 */ /* 0x001ee20000300800 */
[----:B-1----:R-:W3:Y:S01]  /*1c990*/  LDL.LU R5, [R1+0x49c] ;  /* 0x00049c0001057983 */ /* 0x002ee20000300800 */
[----:B--2---:R-:W-:Y:S11]  /*1c9a0*/  HMMA.16816.F32 R24, R20, R14, R24 ;  /* 0x0000000e1418723c */ /* 0x004ff60000001818 */
[----:B------:R-:W-:Y:S11]  /*1c9b0*/  @!UPT UIADD3 URZ, URZ, URZ, URZ ;  /* 0x0000003f3f3ff290 */ /* 0x000ff6000fffe03f */
[----:B------:R-:W-:Y:S01]  /*1c9c0*/  @!UPT UIADD3 URZ, URZ, URZ, URZ ;  /* 0x0000003f3f3ff290 */ /* 0x000fe2000fffe03f */
[----:B------:R-:W-:Y:S01]  /*1c9d0*/  STL.64 [R1+0x190], R24 ;  /* 0x0001901801007387 */ /* 0x000fe20000100a00 */
[----:B------:R0:W-:Y:S03]  /*1c9e0*/  STL.64 [R1+0x198], R26 ;  /* 0x0001981a01007387 */ /* 0x0001e60000100a00 */
[----:B0-----:R-:W2:Y:S01]  /*1c9f0*/  LDL.LU.64 R26, [R1+0x7e8] ;  /* 0x0007e800011a7983 */ /* 0x001ea20000300a00 */
[----:B------:R-:W2:Y:S01]  /*1ca00*/  LDL.LU.64 R24, [R1+0x7e0] ;  /* 0x0007e00001187983 */ /* 0x000ea20000300a00 */
[----:B------:R-:W-:-:S04]  /*1ca10*/  LOP3.LUT R9, R9, R8, RZ, 0x3c, !PT ;  /* 0x0000000809097212 */ /* 0x000fc800078e3cff */
[----:B------:R-:W-:Y:S02]  /*1ca20*/  LOP3.LUT R8, R9, R8, RZ, 0x3c, !PT ;  /* 0x0000000809087212 */ /* 0x000fe400078e3cff */
[----:B---3--:R-:W-:Y:S02]  /*1ca30*/  LOP3.LUT R5, R5, R4, RZ, 0x3c, !PT ;  /* 0x0000000405057212 */ /* 0x008fe400078e3cff */
[----:B------:R-:W-:Y:S02]  /*1ca40*/  LOP3.LUT R9, R9, R8, RZ, 0x3c, !PT ;  /* 0x0000000809097212 */ /* 0x000fe400078e3cff */
[----:B------:R-:W-:-:S03]  /*1ca50*/  LOP3.LUT R4, R5, R4, RZ, 0x3c, !PT ;  /* 0x0000000405047212 */ /* 0x000fc600078e3cff */
[----:B------:R-:W-:Y:S01]  /*1ca60*/  IMAD.WIDE R8, R0, 0x2, R8 ;  /* 0x0000000200087825 */ /* 0x000fe200078e0208 */
[----:B------:R-:W-:-:S04]  /*1ca70*/  LOP3.LUT R5, R5, R4, RZ, 0x3c, !PT ;  /* 0x0000000405057212 */ /* 0x000fc800078e3cff */
[----:B------:R-:W-:Y:S01]  /*1ca80*/  STL [R1+0x59c], R8 ;  /* 0x00059c0801007387 */ /* 0x000fe20000100800 */
[----:B------:R0:W-:Y:S02]  /*1ca90*/  STL [R1+0x498], R9 ;  /* 0x0004980901007387 */ /* 0x0001e40000100800 */
[C---:B------:R-:W-:Y:S01]  /*1caa0*/  IMAD.WIDE R4, R0.reuse, 0x2, R4 ;  /* 0x0000000200047825 */ /* 0x040fe200078e0204 */
[----:B0-----:R-:W3:Y:S03]  /*1cab0*/  LDL.LU R9, [R1+0x348] ;  /* 0x0003480001097983 */ /* 0x001ee60000300800 */
[----:B------:R-:W-:Y:S01]  /*1cac0*/  IMAD.MOV.U32 R8, RZ, RZ, R16 ;  /* 0x000000ffff087224 */ /* 0x000fe200078e0010 */
[----:B--2---:R-:W-:Y:S11]  /*1cad0*/  HMMA.16816.F32 R24, R20, R10, R24 ;  /* 0x0000000a1418723c */ /* 0x004ff60000001818 */
[----:B------:R-:W-:Y:S11]  /*1cae0*/  @!UPT UIADD3 URZ, URZ, URZ, URZ ;  /* 0x0000003f3f3ff290 */ /* 0x000ff6000fffe03f */
[----:B------:R-:W-:Y:S01]  /*1caf0*/  @!UPT UIADD3 URZ, URZ, URZ, URZ ;  /* 0x0000003f3f3ff290 */ /* 0x000fe2000fffe03f */
[----:B------:R-:W-:Y:S01]  /*1cb00*/  STL.64 [R1+0xf0], R24 ;  /* 0x0000f01801007387 */ /* 0x000fe20000100a00 */
[----:B------:R0:W-:Y:S03]  /*1cb10*/  STL.64 [R1+0xf8], R26 ;  /* 0x0000f81a01007387 */ /* 0x0001e60000100a00 */
[----:B0-----:R-:W2:Y:S01]  /*1cb20*/  LDL.LU.64 R26, [R1+0x7d8] ;  /* 0x0007d800011a7983 */ /* 0x001ea20000300a00 */
[----:B------:R-:W2:Y:S02]  /*1cb30*/  LDL.LU.64 R24, [R1+0x7d0] ;  /* 0x0007d00001187983 */ /* 0x000ea40000300a00 */
[----:B------:R0:W-:Y:S02]  /*1cb40*/  STL [R1+0x49c], R4 ;  /* 0x00049c0401007387 */ /* 0x0001e40000100800 */
[----:B------:R-:W4:Y:S01]  /*1cb50*/  LDL.LU R16, [R1+0x5a8] ;  /* 0x0005a80001107983 */ /* 0x000f220000300800 */
[----:B------:R1:W-:Y:S04]  /*1cb60*/  STL [R1+0x344], R5 ;  /* 0x0003440501007387 */ /* 0x0003e80000100800 */
[----:B0-----:R-:W4:Y:S01]  /*1cb70*/  LDL.LU R4, [R1+0x4a4] ;  /* 0x0004a40001047983 */ /* 0x001f220000300800 */
[----:B-1----:R-:W4:Y:S02]  /*1cb80*/  LDL.LU R5, [R1+0x5a0] ;  /* 0x0005a00001057983 */ /* 0x002f240000300800 */
[----:B---3--:R-:W-:-:S05]  /*1cb90*/  IMAD.WIDE R8, R0, 0x2, R8 ;  /* 0x0000000200087825 */ /* 0x008fca00078e0208 */
[----:B------:R0:W-:Y:S01]  /*1cba0*/  STL [R1+0x4a0], R8 ;  /* 0x0004a00801007387 */ /* 0x0001e20000100800 */
[----:B------:R1:W-:Y:S03]  /*1cbb0*/  STL [R1+0x348], R9 ;  /* 0x0003480901007387 */ /* 0x0003e60000100800 */
[----:B0-----:R-:W3:Y:S01]  /*1cbc0*/  LDL.LU R8, [R1+0x350] ;  /* 0x0003500001087983 */ /* 0x001ee20000300800 */
[----:B-1----:R-:W3:Y:S01]  /*1cbd0*/  LDL.LU R9, [R1+0x4a8] ;  /* 0x0004a80001097983 */ /* 0x002ee20000300800 */
[----:B--2---:R-:W-:Y:S02]  /*1cbe0*/  HMMA.16816.F32 R24, R20, R6, R24 ;  /* 0x000000061418723c */ /* 0x004fe40000001818 */
[----:B----4-:R-:W0:Y:S01]  /*1cbf0*/  LDSM.16.MT88.4 R20, [R17+0x13800] ;  /* 0x013800001114783b */ /* 0x010e220000004200 */
[----:B------:R-:W-:-:S04]  /*1cc00*/  LOP3.LUT R5, R5, R4, RZ, 0x3c, !PT ;  /* 0x0000000405057212 */ /* 0x000fc800078e3cff */
[----:B------:R-:W-:-:S04]  /*1cc10*/  LOP3.LUT R4, R5, R4, RZ, 0x3c, !PT ;  /* 0x0000000405047212 */ /* 0x000fc800078e3cff */
[----:B------:R-:W-:Y:S11]  /*1cc20*/  LOP3.LUT R5, R5, R4, RZ, 0x3c, !PT ;  /* 0x0000000405057212 */ /* 0x000ff600078e3cff */
[----:B------:R-:W-:Y:S01]  /*1cc30*/  @!UPT UIADD3 URZ, URZ, URZ, URZ ;  /* 0x0000003f3f3ff290 */ /* 0x000fe2000fffe03f */
[----:B------:R1:W-:Y:S01]  /*1cc40*/  STL.64 [R1+0xe0], R24 ;  /* 0x0000e01801007387 */ /* 0x0003e20000100a00 */
[----:B------:R-:W-:-:S03]  /*1cc50*/  IMAD.WIDE R4, R0, 0x2, R4 ;  /* 0x0000000200047825 */ /* 0x000fc600078e0204 */
[----:B------:R2:W-:Y:S04]  /*1cc60*/  STL.64 [R1+0xe8], R26 ;  /* 0x0000e81a01007387 */ /* 0x0005e80000100a00 */
[----:B------:R4:W-:Y:S01]  /*1cc70*/  STL [R1+0x5a0], R4 ;  /* 0x0005a00401007387 */ /* 0x0009e20000100800 */
[----:B-1----:R-:W3:Y:S03]  /*1cc80*/  LDL.LU R24, [R1+0x35c] ;  /* 0x00035c0001187983 */ /* 0x002ee60000300800 */
[----:B------:R-:W3:Y:S04]  /*1cc90*/  LDL.LU R25, [R1+0x360] ;  /* 0x0003600001197983 */ /* 0x000ee80000300800 */
[----:B--2---:R-:W2:Y:S01]  /*1cca0*/  LDL.LU R26, [R1+0x4b8] ;  /* 0x0004b800011a7983 */ /* 0x004ea20000300800 */
[----:B------:R-:W2:Y:S02]  /*1ccb0*/  LDL.LU R27, [R1+0x4bc] ;  /* 0x0004bc00011b7983 */ /* 0x000ea40000300800 */
[----:B------:R-:W2:Y:S02]  /*1ccc0*/  LDL.LU R17, [R1+0x5ac] ;  /* 0x0005ac0001117983 */ /* 0x000ea40000300800 */
[----:B------:R1:W-:Y:S01]  /*1ccd0*/  STL [R1+0x4a4], R5 ;  /* 0x0004a40501007387 */ /* 0x0003e20000100800 */
[----:B----4-:R-:W4:Y:S04]  /*1cce0*/  LDL.LU R4, [R1+0x250] ;  /* 0x0002500001047983 */ /* 0x010f280000300800 */
[----:B-1----:R-:W4:Y:S02]  /*1ccf0*/  LDL.LU R5, [R1+0x34c] ;  /* 0x00034c0001057983 */ /* 0x002f240000300800 */
[----:B----4-:R-:W-:-:S04]  /*1cd00*/  LOP3.LUT R5, R5, R4, RZ, 0x3c, !PT ;  /* 0x0000000405057212 */ /* 0x010fc800078e3cff */
[----:B------:R-:W-:-:S04]  /*1cd10*/  LOP3.LUT R4, R5, R4, RZ, 0x3c, !PT ;  /* 0x0000000405047212 */ /* 0x000fc800078e3cff */
[----:B------:R-:W-:-:S05]  /*1cd20*/  LOP3.LUT R5, R5, R4, RZ, 0x3c, !PT ;  /* 0x0000000405057212 */ /* 0x000fca00078e3cff */
[----:B------:R-:W-:-:S05]  /*1cd30*/  IMAD.WIDE R4, R0, 0x2, R4 ;  /* 0x0000000200047825 */ /* 0x000fca00078e0204 */
[----:B------:R1:W-:Y:S01]  /*1cd40*/  STL [R1+0x34c], R4 ;  /* 0x00034c0401007387 */ /* 0x0003e20000100800 */
[----:B------:R4:W-:Y:S03]  /*1cd50*/  STL [R1+0x250], R5 ;  /* 0x0002500501007387 */ /* 0x0009e60000100800 */
[----:B-1----:R-:W2:Y:S01]  /*1cd60*/  LDL.LU R4, [R1+0x254] ;  /* 0x0002540001047983 */ /* 0x002ea20000300800 */
[----:B----4-:R-:W2:Y:S01]  /*1cd70*/  LDL.LU R5, [R1+0x354] ;  /* 0x0003540001057983 */ /* 0x010ea20000300800 */
[----:B---3--:R-:W-:-:S04]  /*1cd80*/  LOP3.LUT R9, R9, R8, RZ, 0x3c, !PT ;  /* 0x0000000809097212 */ /* 0x008fc800078e3cff */
[----:B------:R-:W-:-:S04]  /*1cd90*/  LOP3.LUT R8, R9, R8, RZ, 0x3c, !PT ;  /* 0x0000000809087212 */ /* 0x000fc800078e3cff */
[----:B------:R-:W-:Y:S02]  /*1cda0*/  LOP3.LUT R9, R9, R8, RZ, 0x3c, !PT ;  /* 0x0000000809097212 */ /* 0x000fe400078e3cff */
[----:B------:R-:W-:-:S03]  /*1cdb0*/  LOP3.LUT R13, R13, R12, RZ, 0x3c, !PT ;  /* 0x0000000c0d0d7212 */ /* 0x000fc600078e3cff */
[----:B------:R-:W-:Y:S01]  /*1cdc0*/  IMAD.WIDE R8, R0, 0x2, R8 ;  /* 0x0000000200087825 */ /* 0x000fe200078e0208 */
[----:B------:R-:W-:-:S04]  /*1cdd0*/  LOP3.LUT R12, R13, R12, RZ, 0x3c, !PT ;  /* 0x0000000c0d0c7212 */ /* 0x000fc800078e3cff */
[----:B------:R1:W-:Y:S01]  /*1cde0*/  STL [R1+0x4a8], R8 ;  /* 0x0004a80801007387 */ /* 0x0003e20000100800 */
[----:B------:R3:W-:Y:S01]  /*1cdf0*/  STL [R1+0x350], R9 ;  /* 0x0003500901007387 */ /* 0x0007e20000100800 */
[----:B------:R-:W-:Y:S02]  /*1ce00*/  LOP3.LUT R13, R13, R12, RZ, 0x3c, !PT ;  /* 0x0000000c0d0d7212 */ /* 0x000fe400078e3cff */
[----:B-1----:R-:W4:Y:S01]  /*1ce10*/  LDL.LU R8, [R1+0x358] ;  /* 0x0003580001087983 */ /* 0x002f220000300800 */
[----:B---3--:R-:W4:Y:S02]  /*1ce20*/  LDL.LU R9, [R1+0x4b0] ;  /* 0x0004b00001097983 */ /* 0x008f240000300800 */
[----:B------:R-:W-:-:S05]  /*1ce30*/  IMAD.WIDE R12, R0, 0x2, R12 ;  /* 0x00000002000c7825 */ /* 0x000fca00078e020c */
[----:B------:R-:W-:Y:S01]  /*1ce40*/  STL [R1+0x5a4], R12 ;  /* 0x0005a40c01007387 */ /* 0x000fe20000100800 */
[----:B------:R1:W-:Y:S03]  /*1ce50*/  STL [R1+0x4ac], R13 ;  /* 0x0004ac0d01007387 */ /* 0x0003e60000100800 */
[----:B-1----:R-:W3:Y:S01]  /*1ce60*/  LDL.LU R13, [R1+0x4b4] ;  /* 0x0004b400010d7983 */ /* 0x002ee20000300800 */
[----:B--2---:R-:W-:-:S04]  /*1ce70*/  LOP3.LUT R5, R5, R4, RZ, 0x3c, !PT ;  /* 0x0000000405057212 */ /* 0x004fc800078e3cff */
[----:B------:R-:W-:-:S04]  /*1ce80*/  LOP3.LUT R4, R5, R4, RZ, 0x3c, !PT ;  /* 0x0000000405047212 */ /* 0x000fc800078e3cff */
[----:B------:R-:W-:-:S05]  /*1ce90*/  LOP3.LUT R5, R5, R4, RZ, 0x3c, !PT ;  /* 0x0000000405057212 */ /* 0x000fca00078e3cff */
[----:B------:R-:W-:-:S05]  /*1cea0*/  IMAD.WIDE R4, R0, 0x2, R4 ;  /* 0x0000000200047825 */ /* 0x000fca00078e0204 */
[----:B------:R-:W-:Y:S01]  /*1ceb0*/  STL [R1+0x354], R4 ;  /* 0x0003540401007387 */ /* 0x000fe20000100800 */
[----:B------:R1:W-:Y:S03]  /*1cec0*/  STL [R1+0x254], R5 ;  /* 0x0002540501007387 */ /* 0x0003e60000100800 */
[----:B-1----:R-:W2:Y:S01]  /*1ced0*/  LDL.LU R5, [R1+0x258] ;  /* 0x0002580001057983 */ /* 0x002ea20000300800 */
[----:B----4-:R-:W-:-:S04]  /*1cee0*/  LOP3.LUT R9, R9, R8, RZ, 0x3c, !PT ;  /* 0x0000000809097212 */ /* 0x010fc800078e3cff */
[----:B------:R-:W-:Y:S01]  /*1cef0*/  LOP3.LUT R8, R9, R8, RZ, 0x3c, !PT ;  /* 0x0000000809087212 */ /* 0x000fe200078e3cff */
[----:B------:R-:W-:-:S03]  /*1cf00*/  IMAD.MOV.U32 R12, RZ, RZ, R16 ;  /* 0x000000ffff0c7224 */ /* 0x000fc600078e0010 */
[----:B------:R-:W-:Y:S01]  /*1cf10*/  LOP3.LUT R9, R9, R8, RZ, 0x3c, !PT ;  /* 0x0000000809097212 */ /* 0x000fe200078e3cff */
[----:B------:R-:W-:-:S04]  /*1cf20*/  IMAD.MOV.U32 R4, RZ, RZ, R24 ;  /* 0x000000ffff047224 */ /* 0x000fc800078e0018 */
[----:B------:R-:W-:-:S04]  /*1cf30*/  IMAD.WIDE R8, R0, 0x2, R8 ;  /* 0x0000000200087825 */ /* 0x000fc800078e0208 */
[----:B---3--:R-:W-:Y:S01]  /*1cf40*/  IMAD.WIDE R12, R0, 0x2, R12 ;  /* 0x00000002000c7825 */ /* 0x008fe200078e020c */
[----:B------:R-:W-:Y:S03]  /*1cf50*/  STL [R1+0x4b0], R8 ;  /* 0x0004b00801007387 */ /* 0x000fe60000100800 */
[----:B------:R1:W-:Y:S01]  /*1cf60*/  STL [R1+0x358], R9 ;  /* 0x0003580901007387 */ /* 0x0003e20000100800 */
[----:B------:R-:W-:Y:S01]  /*1cf70*/  STL [R1+0x5a8], R12 ;  /* 0x0005a80c01007387 */ /* 0x000fe20000100800 */
[----:B------:R3:W-:Y:S02]  /*1cf80*/  STL [R1+0x4b4], R13 ;  /* 0x0004b40d01007387 */ /* 0x0007e40000100800 */
[----:B------:R-:W4:Y:S02]  /*1cf90*/  LDL.LU R16, [R1+0x5b4] ;  /* 0x0005b40001107983 */ /* 0x000f240000300800 */
[----:B-1----:R-:W-:-:S02]  /*1cfa0*/  IMAD.MOV.U32 R9, RZ, RZ, R25 ;  /* 0x000000ffff097224 */ /* 0x002fc400078e0019 */
[----:B------:R-:W-:Y:S02]  /*1cfb0*/  IMAD.MOV.U32 R8, RZ, RZ, R26 ;  /* 0x000000ffff087224 */ /* 0x000fe400078e001a */
[----:B---3--:R-:W-:Y:S02]  /*1cfc0*/  IMAD.MOV.U32 R13, RZ, RZ, R27 ;  /* 0x000000ffff0d7224 */ /* 0x008fe400078e001b */
[----:B--2---:R-:W-:-:S05]  /*1cfd0*/  IMAD.WIDE R4, R0, 0x2, R4 ;  /* 0x0000000200047825 */ /* 0x004fca00078e0204 */
[----:B------:R1:W-:Y:S01]  /*1cfe0*/  STL [R1+0x35c], R4 ;  /* 0x00035c0401007387 */ /* 0x0003e20000100800 */
[----:B------:R2:W-:Y:S03]  /*1cff0*/  STL [R1+0x258], R5 ;  /* 0x0002580501007387 */ /* 0x0005e60000100800 */
[----:B-1----:R-:W3:Y:S01]  /*1d000*/  LDL.LU R4, [R1+0x364] ;  /* 0x0003640001047983 */ /* 0x002ee20000300800 */
[----:B--2---:R-:W3:Y:S02]  /*1d010*/  LDL.LU R5, [R1+0x4c0] ;  /* 0x0004c00001057983 */ /* 0x004ee40000300800 */
[----:B------:R-:W2:Y:S02]  /*1d020*/  LDL.LU R24, [R1] ;  /* 0x0000000001187983 */ /* 0x000ea40000300800 */
[----:B------:R-:W2:Y:S01]  /*1d030*/  LDL.LU R25, [R1+0x4] ;  /* 0x0000040001197983 */ /* 0x000ea20000300800 */
[----:B------:R-:W2:Y:S01]  /*1d040*/  LDL.LU R26, [R1+0x8] ;  /* 0x00000800011a7983 */ /* 0x000ea20000300800 */
[----:B------:R-:W2:Y:S03]  /*1d050*/  LDL.LU R27, [R1+0xc] ;  /* 0x00000c00011b7983 */ /* 0x000ea60000300800 */
[----:B--2---:R-:W-:Y:S01]  /*1d060*/  STL.64 [R1+0x7a8], R26 ;  /* 0x0007a81a01007387 */ /* 0x004fe20000100a00 */
[----:B------:R1:W-:Y:S03]  /*1d070*/  STL.64 [R1+0x7a0], R24 ;  /* 0x0007a01801007387 */ /* 0x0003e60000100a00 */
[----:B-1----:R-:W2:Y:S01]  /*1d080*/  LDL.LU R24, [R1+0xb0] ;  /* 0x0000b00001187983 */ /* 0x002ea20000300800 */
[----:B------:R-:W2:Y:S02]  /*1d090*/  LDL.LU R25, [R1+0xb4] ;  /* 0x0000b40001197983 */ /* 0x000ea40000300800 */
[----:B------:R-:W2:Y:S02]  /*1d0a0*/  LDL.LU R26, [R1+0xb8] ;  /* 0x0000b800011a7983 */ /* 0x000ea40000300800 */
[----:B------:R-:W2:Y:S02]  /*1d0b0*/  LDL.LU R27, [R1+0xbc] ;  /* 0x0000bc00011b7983 */ /* 0x000ea40000300800 */
        /* <DEDUP_REMOVED lines=8> */
[----:B-1----:R-:W0:Y:S01]  /*1d140*/  LDL.LU R24, [R1+0xd0] ;  /* 0x0000d00001187983 */ /* 0x002e220000300800 */
[----:B------:R-:W0:Y:S02]  /*1d150*/  LDL.LU R25, [R1+0xd4] ;  /* 0x0000d40001197983 */ /* 0x000e240000300800 */
[----:B------:R-:W0:Y:S02]  /*1d160*/  LDL.LU R26, [R1+0xd8] ;  /* 0x0000d800011a7983 */ /* 0x000e240000300800 */
[----:B------:R-:W0:Y:S02]  /*1d170*/  LDL.LU R27, [R1+0xdc] ;  /* 0x0000dc00011b7983 */ /* 0x000e240000300800 */
[----:B------:R-:W-:-:S04]  /*1d180*/  IMAD.WIDE R8, R0, 0x2, R8 ;  /* 0x0000000200087825 */ /* 0x000fc800078e0208 */
[----:B------:R-:W-:Y:S02]  /*1d190*/  IMAD.MOV.U32 R12, RZ, RZ, R17 ;  /* 0x000000ffff0c7224 */ /* 0x000fe400078e0011 */
[----:B------:R-:W2:Y:S01]  /*1d1a0*/  LDL R17, [R1+0x1d4] ;  /* 0x0001d40001117983 */ /* 0x000ea20000100800 */
[----:B------:R1:W-:Y:S02]  /*1d1b0*/  STL [R1+0x4b8], R8 ;  /* 0x0004b80801007387 */ /* 0x0003e40000100800 */
[----:B------:R-:W-:-:S04]  /*1d1c0*/  IMAD.WIDE R12, R0, 0x2, R12 ;  /* 0x00000002000c7825 */ /* 0x000fc800078e020c */
[----:B------:R1:W-:Y:S02]  /*1d1d0*/  STL [R1+0x360], R9 ;  /* 0x0003600901007387 */ /* 0x0003e40000100800 */
[----:B-1----:R-:W2:Y:S01]  /*1d1e0*/  LDL.LU R8, [R1+0x4c4] ;  /* 0x0004c40001087983 */ /* 0x002ea20000300800 */
[----:B------:R-:W2:Y:S02]  /*1d1f0*/  LDL.LU R9, [R1+0x5b0] ;  /* 0x0005b00001097983 */ /* 0x000ea40000300800 */
[----:B------:R-:W-:Y:S02]  /*1d200*/  STL [R1+0x5ac], R12 ;  /* 0x0005ac0c01007387 */ /* 0x000fe40000100800 */
[----:B------:R-:W-:Y:S01]  /*1d210*/  STL [R1+0x4bc], R13 ;  /* 0x0004bc0d01007387 */ /* 0x000fe20000100800 */
[----:B0-----:R-:W-:Y:S11]  /*1d220*/  HMMA.16816.F32 R24, R20, R18, R24 ;  /* 0x000000121418723c */ /* 0x001ff60000001818 */
[----:B------:R-:W-:Y:S11]  /*1d230*/  @!UPT UIADD3 URZ, URZ, URZ, URZ ;  /* 0x0000003f3f3ff290 */ /* 0x000ff6000fffe03f */
[----:B------:R-:W-:Y:S01]  /*1d240*/  @!UPT UIADD3 URZ, URZ, URZ, URZ ;  /* 0x0000003f3f3ff290 */ /* 0x000fe2000fffe03f */
[----:B------:R-:W-:Y:S01]  /*1d250*/  STL.64 [R1+0xd0], R24 ;  /* 0x0000d01801007387 */ /* 0x000fe20000100a00 */
[----:B------:R0:W-:Y:S03]  /*1d260*/  STL.64 [R1+0xd8], R26 ;  /* 0x0000d81a01007387 */ /* 0x0001e60000100a00 */
[----:B0-----:R-:W2:Y:S01]  /*1d270*/  LDL.LU.64 R26, [R1+0x7c8] ;  /* 0x0007c800011a7983 */ /* 0x001ea20000300a00 */
[----:B------:R-:W2:Y:S01]  /*1d280*/  LDL.LU.64 R24, [R1+0x7c0] ;  /* 0x0007c00001187983 */ /* 0x000ea20000300a00 */
[-C--:B---3--:R-:W-:Y:S01]  /*1d290*/  LOP3.LUT R5, R5, R4.reuse, RZ, 0x3c, !PT ;  /* 0x0000000405057212 */ /* 0x088fe200078e3cff */
        /* <DEDUP_REMOVED lines=17> */
[----:B------:R-:W-:-:S04]  /*1d3b0*/  LOP3.LUT R8, R9, R8, RZ, 0x3c, !PT ;  /* 0x0000000809087212 */ /* 0x000fc800078e3cff */
[----:B------:R-:W-:-:S05]  /*1d3c0*/  LOP3.LUT R9, R9, R8, RZ, 0x3c, !PT ;  /* 0x0000000809097212 */ /* 0x000fca00078e3cff */
[----:B------:R-:W-:-:S05]  /*1d3d0*/  IMAD.WIDE R8, R0, 0x2, R8 ;  /* 0x0000000200087825 */ /* 0x000fca00078e0208 */
[----:B------:R0:W-:Y:S01]  /*1d3e0*/  STL [R1+0x5b0], R8 ;  /* 0x0005b00801007387 */ /* 0x0001e20000100800 */
[----:B------:R1:W-:Y:S03]  /*1d3f0*/  STL [R1+0x4c4], R9 ;  /* 0x0004c40901007387 */ /* 0x0003e60000100800 */
[----:B0-----:R-:W4:Y:S01]  /*1d400*/  LDL.LU R8, [R1+0x36c] ;  /* 0x00036c0001087983 */ /* 0x001f220000300800 */
[----:B-1----:R-:W4:Y:S01]  /*1d410*/  LDL.LU R9, [R1+0x4cc] ;  /* 0x0004cc0001097983 */ /* 0x002f220000300800 */
[----:B---3--:R-:W-:-:S04]  /*1d420*/  LOP3.LUT R5, R5, R4, RZ, 0x3c, !PT ;  /* 0x0000000405057212 */ /* 0x008fc800078e3cff */
[----:B------:R-:W-:-:S04]  /*1d430*/  LOP3.LUT R4, R5, R4, RZ, 0x3c, !PT ;  /* 0x0000000405047212 */ /* 0x000fc800078e3cff */
[----:B------:R-:W-:-:S05]  /*1d440*/  LOP3.LUT R5, R5, R4, RZ, 0x3c, !PT ;  /* 0x0000000405057212 */ /* 0x000fca00078e3cff */
[----:B------:R-:W-:Y:S01]  /*1d450*/  IMAD.WIDE R4, R0, 0x2, R4 ;  /* 0x0000000200047825 */ /* 0x000fe200078e0204 */
[----:B--2---:R-:W-:Y:S11]  /*1d460*/  HMMA.16816.F32 R24, R20, R10, R24 ;  /* 0x0000000a1418723c */ /* 0x004ff60000001818 */
[----:B------:R-:W-:Y:S11]  /*1d470*/  @!UPT UIADD3 URZ, URZ, URZ, URZ ;  /* 0x0000003f3f3ff290 */ /* 0x000ff6000fffe03f */
[----:B------:R-:W-:Y:S01]  /*1d480*/  @!UPT UIADD3 URZ, URZ, URZ, URZ ;  /* 0x0000003f3f3ff290 */ /* 0x000fe2000fffe03f */
[----:B------:R-:W-:Y:S01]  /*1d490*/  STL.64 [R1+0xb0], R24 ;  /* 0x0000b01801007387 */ /* 0x000fe20000100a00 */
[----:B------:R0:W-:Y:S03]  /*1d4a0*/  STL.64 [R1+0xb8], R26 ;  /* 0x0000b81a01007387 */ /* 0x0001e60000100a00 */
[----:B0-----:R-:W2:Y:S01]  /*1d4b0*/  LDL.LU.64 R26, [R1+0x7a8] ;  /* 0x0007a800011a7983 */ /* 0x001ea20000300a00 */
[----:B------:R-:W2:Y:S02]  /*1d4c0*/  LDL.LU.64 R24, [R1+0x7a0] ;  /* 0x0007a00001187983 */ /* 0x000ea40000300a00 */
[----:B------:R-:W-:Y:S02]  /*1d4d0*/  STL [R1+0x4c8], R4 ;  /* 0x0004c80401007387 */ /* 0x000fe40000100800 */
[----:B------:R0:W-:Y:S02]  /*1d4e0*/  STL [R1+0x368], R5 ;  /* 0x0003680501007387 */ /* 0x0001e40000100800 */
[----:B0-----:R-:W3:Y:S01]  /*1d4f0*/  LDL.LU R5, [R1+0x4d0] ;  /* 0x0004d00001057983 */ /* 0x001ee20000300800 */
[----:B----4-:R-:W-:-:S04]  /*1d500*/  LOP3.LUT R9, R9, R8, RZ, 0x3c, !PT ;  /* 0x0000000809097212 */ /* 0x010fc800078e3cff */
[----:B------:R-:W-:-:S04]  /*1d510*/  LOP3.LUT R8, R9, R8, RZ, 0x3c, !PT ;  /* 0x0000000809087212 */ /* 0x000fc800078e3cff */
[----:B------:R-:W-:-:S05]  /*1d520*/  LOP3.LUT R9, R9, R8, RZ, 0x3c, !PT ;  /* 0x0000000809097212 */ /* 0x000fca00078e3cff */
[----:B------:R-:W-:-:S04]  /*1d530*/  IMAD.WIDE R8, R0, 0x2, R8 ;  /* 0x0000000200087825 */ /* 0x000fc800078e0208 */
[----:B------:R-:W-:Y:S01]  /*1d540*/  IMAD.MOV.U32 R4, RZ, RZ, R16 ;  /* 0x000000ffff047224 */ /* 0x000fe200078e0010 */
[----:B------:R0:W-:Y:S01]  /*1d550*/  STL [R1+0x4cc], R8 ;  /* 0x0004cc0801007387 */ /* 0x0001e20000100800 */
[----:B------:R1:W-:Y:S03]  /*1d560*/  STL [R1+0x36c], R9 ;  /* 0x00036c0901007387 */ /* 0x0003e60000100800 */
[----:B0-----:R-:W4:Y:S01]  /*1d570*/  LDL.LU R8, [R1+0x374] ;  /* 0x0003740001087983 */ /* 0x001f220000300800 */
[----:B-1----:R-:W4:Y:S01]  /*1d580*/  LDL.LU R9, [R1+0x4d4] ;  /* 0x0004d40001097983 */ /* 0x002f220000300800 */
[----:B--2---:R-:W-:Y:S02]  /*1d590*/  HMMA.16816.F32 R24, R20, R6, R24 ;  /* 0x000000061418723c */ /* 0x004fe40000001818 */
[----:B------:R-:W0:Y:S01]  /*1d5a0*/  LDSM.16.MT88.4 R20, [R17+0x13800] ;  /* 0x013800001114783b */ /* 0x000e220000004200 */
[----:B---3--:R-:W-:Y:S11]  /*1d5b0*/  IMAD.WIDE R4, R0, 0x2, R4 ;  /* 0x0000000200047825 */ /* 0x008ff600078e0204 */
[----:B------:R-:W-:Y:S09]  /*1d5c0*/  @!UPT UIADD3 URZ, URZ, URZ, URZ ;  /* 0x0000003f3f3ff290 */ /* 0x000ff2000fffe03f */
[----:B------:R1:W-:Y:S01]  /*1d5d0*/  STL.64 [R1+0xa0], R24 ;  /* 0x0000a01801007387 */ /* 0x0003e20000100a00 */
[----:B------:R2:W-:Y:S03]  /*1d5e0*/  STL.64 [R1+0xa8], R26 ;  /* 0x0000a81a01007387 */ /* 0x0005e60000100a00 */
[----:B-1----:R-:W3:Y:S01]  /*1d5f0*/  LDL.LU R24, [R1+0x264] ;  /* 0x0002640001187983 */ /* 0x002ee20000300800 */
[----:B------:R-:W3:Y:S02]  /*1d600*/  LDL.LU R25, [R1+0x380] ;  /* 0x0003800001197983 */ /* 0x000ee40000300800 */
[----:B--2---:R-:W2:Y:S02]  /*1d610*/  LDL.LU R26, [R1+0x384] ;  /* 0x00038400011a7983 */ /* 0x004ea40000300800 */
[----:B------:R-:W2:Y:S01]  /*1d620*/  LDL.LU R27, [R1+0x4e4] ;  /* 0x0004e400011b7983 */ /* 0x000ea20000300800 */
[----:B------:R-:W2:Y:S01]  /*1d630*/  LDL.LU R16, [R1+0x4e8] ;  /* 0x0004e80001107983 */ /* 0x000ea20000300800 */
[----:B------:R-:W2:Y:S02]  /*1d640*/  LDL.LU R17, [R1+0x5c0] ;  /* 0x0005c00001117983 */ /* 0x000ea40000300800 */
[----:B------:R1:W-:Y:S02]  /*1d650*/  STL [R1+0x5b4], R4 ;  /* 0x0005b40401007387 */ /* 0x0003e40000100800 */
[----:B------:R0:W-:Y:S01]  /*1d660*/  STL [R1+0x4d0], R5 ;  /* 0x0004d00501007387 */ /* 0x0001e20000100800 */
[----:B-1----:R-:W2:Y:S01]  /*1d670*/  LDL.LU R4, [R1+0x25c] ;  /* 0x00025c0001047983 */ /* 0x002ea20000300800 */
[----:B0-----:R-:W2:Y:S01]  /*1d680*/  LDL.LU R5, [R1+0x370] ;  /* 0x0003700001057983 */ /* 0x001ea20000300800 */
[----:B----4-:R-:W-:-:S02]  /*1d690*/  LOP3.LUT R9, R9, R8, RZ, 0x3c, !PT ;  /* 0x0000000809097212 */ /* 0x010fc400078e3cff */
[----:B------:R-:W-:Y:S02]  /*1d6a0*/  LOP3.LUT R13, R13, R12, RZ, 0x3c, !PT ;  /* 0x0000000c0d0d7212 */ /* 0x000fe400078e3cff */
[----:B------:R-:W-:Y:S02]  /*1d6b0*/  LOP3.LUT R8, R9, R8, RZ, 0x3c, !PT ;  /* 0x0000000809087212 */ /* 0x000fe400078e3cff */
[----:B------:R-:W-:Y:S02]  /*1d6c0*/  LOP3.LUT R12, R13, R12, RZ, 0x3c, !PT ;  /* 0x0000000c0d0c7212 */ /* 0x000fe400078e3cff */
[----:B------:R-:W-:Y:S02]  /*1d6d0*/  LOP3.LUT R9, R9, R8, RZ, 0x3c, !PT ;  /* 0x0000000809097212 */ /* 0x000fe400078e3cff */
[----:B------:R-:W-:-:S03]  /*1d6e0*/  LOP3.LUT R13, R13, R12, RZ, 0x3c, !PT ;  /* 0x0000000c0d0d7212 */ /* 0x000fc600078e3cff */
[----:B------:R-:W-:-:S04]  /*1d6f0*/  IMAD.WIDE R8, R0, 0x2, R8 ;  /* 0x0000000200087825 */ /* 0x000fc800078e0208 */
[----:B------:R-:W-:Y:S01]  /*1d700*/  IMAD.WIDE R12, R0, 0x2, R12 ;  /* 0x00000002000c7825 */ /* 0x000fe200078e020c */
        /* <DEDUP_REMOVED lines=8> */
[----:B------:R0:W-:Y:S02]  /*1d790*/  STL [R1+0x4d4], R8 ;  /* 0x0004d40801007387 */ /* 0x0001e40000100800 */
[----:B------:R1:W-:Y:S01]  /*1d7a0*/  STL [R1+0x374], R9 ;  /* 0x0003740901007387 */ /* 0x0003e20000100800 */
[----:B0-----:R-:W4:Y:S01]  /*1d7b0*/  LDL.LU R8, [R1+0x37c] ;  /* 0x00037c0001087983 */ /* 0x001f220000300800 */
[----:B-1----:R-:W4:Y:S02]  /*1d7c0*/  LDL.LU R9, [R1+0x4dc] ;  /* 0x0004dc0001097983 */ /* 0x002f240000300800 */
[----:B------:R0:W-:Y:S02]  /*1d7d0*/  STL [R1+0x5b8], R12 ;  /* 0x0005b80c01007387 */ /* 0x0001e40000100800 */
[----:B------:R1:W-:Y:S01]  /*1d7e0*/  STL [R1+0x4d8], R13 ;  /* 0x0004d80d01007387 */ /* 0x0003e20000100800 */
[----:B0-----:R-:W3:Y:S01]  /*1d7f0*/  LDL.LU R12, [R1+0x4e0] ;  /* 0x0004e000010c7983 */ /* 0x001ee20000300800 */
[----:B-1----:R-:W3:Y:S01]  /*1d800*/  LDL.LU R13, [R1+0x5bc] ;  /* 0x0005bc00010d7983 */ /* 0x002ee20000300800 */
[----:B--2---:R-:W-:-:S04]  /*1d810*/  LOP3.LUT R5, R5, R4, RZ, 0x3c, !PT ;  /* 0x0000000405057212 */ /* 0x004fc800078e3cff */
[----:B------:R-:W-:-:S04]  /*1d820*/  LOP3.LUT R4, R5, R4, RZ, 0x3c, !PT ;  /* 0x0000000405047212 */ /* 0x000fc800078e3cff */
[----:B------:R-:W-:Y:S02]  /*1d830*/  LOP3.LUT R5, R5, R4, RZ, 0x3c, !PT ;  /* 0x0000000405057212 */ /* 0x000fe400078e3cff */
[----:B----4-:R-:W-:-:S04]  /*1d840*/  LOP3.LUT R9, R9, R8, RZ, 0x3c, !PT ;  /* 0x0000000809097212 */ /* 0x010fc800078e3cff */
[----:B------:R-:W-:Y:S01]  /*1d850*/  LOP3.LUT R8, R9, R8, RZ, 0x3c, !PT ;  /* 0x0000000809087212 */ /* 0x000fe200078e3cff */
[----:B------:R-:W-:-:S03]  /*1d860*/  IMAD.WIDE R4, R0, 0x2, R4 ;  /* 0x0000000200047825 */ /* 0x000fc600078e0204 */
[----:B------:R-:W-:Y:S02]  /*1d870*/  LOP3.LUT R9, R9, R8, RZ, 0x3c, !PT ;  /* 0x0000000809097212 */ /* 0x000fe400078e3cff */
[----:B---3--:R-:W-:-:S04]  /*1d880*/  LOP3.LUT R13, R13, R12, RZ, 0x3c, !PT ;  /* 0x0000000c0d0d7212 */ /* 0x008fc800078e3cff */
[----:B------:R-:W-:Y:S01]  /*1d890*/  LOP3.LUT R12, R13, R12, RZ, 0x3c, !PT ;  /* 0x0000000c0d0c7212 */ /* 0x000fe200078e3cff */
[----:B------:R-:W-:-:S03]  /*1d8a0*/  IMAD.WIDE R8, R0, 0x2, R8 ;  /* 0x0000000200087825 */ /* 0x000fc600078e0208 */
[----:B------:R-:W-:Y:S01]  /*1d8b0*/  LOP3.LUT R13, R13, R12, RZ, 0x3c, !PT ;  /* 0x0000000c0d0d7212 */ /* 0x000fe200078e3cff */
[----:B------:R0:W-:Y:S01]  /*1d8c0*/  STL [R1+0x378], R4 ;  /* 0x0003780401007387 */ /* 0x0001e20000100800 */
[----:B------:R1:W-:Y:S03]  /*1d8d0*/  STL [R1+0x260], R5 ;  /* 0x0002600501007387 */ /* 0x0003e60000100800 */
[----:B------:R-:W-:Y:S01]  /*1d8e0*/  IMAD.WIDE R12, R0, 0x2, R12 ;  /* 0x00000002000c7825 */ /* 0x000fe200078e020c */
[----:B------:R2:W-:Y:S03]  /*1d8f0*/  STL [R1+0x4dc], R8 ;  /* 0x0004dc0801007387 */ /* 0x0005e60000100800 */
[----:B------:R3:W-:Y:S01]  /*1d900*/  STL [R1+0x37c], R9 ;  /* 0x00037c0901007387 */ /* 0x0007e20000100800 */
[----:B------:R4:W-:Y:S01]  /*1d910*/  STL [R1+0x5bc], R12 ;  /* 0x0005bc0c01007387 */ /* 0x0009e20000100800 */
[----:B0-----:R-:W-:-:S02]  /*1d920*/  IMAD.MOV.U32 R4, RZ, RZ, R25 ;  /* 0x000000ffff047224 */ /* 0x001fc400078e0019 */
[----:B-1----:R-:W-:Y:S01]  /*1d930*/  IMAD.MOV.U32 R5, RZ, RZ, R24 ;  /* 0x000000ffff057224 */ /* 0x002fe200078e0018 */
[----:B------:R0:W-:Y:S01]  /*1d940*/  STL [R1+0x4e0], R13 ;  /* 0x0004e00d01007387 */ /* 0x0001e20000100800 */
[----:B--2---:R-:W-:Y:S02]  /*1d950*/  IMAD.MOV.U32 R8, RZ, RZ, R27 ;  /* 0x000000ffff087224 */ /* 0x004fe400078e001b */
[----:B---3--:R-:W-:Y:S02]  /*1d960*/  IMAD.MOV.U32 R9, RZ, RZ, R26 ;  /* 0x000000ffff097224 */ /* 0x008fe400078e001a */
[----:B------:R-:W-:-:S04]  /*1d970*/  IMAD.WIDE R4, R0, 0x2, R4 ;  /* 0x0000000200047825 */ /* 0x000fc800078e0204 */
[----:B----4-:R-:W-:Y:S02]  /*1d980*/  IMAD.MOV.U32 R12, RZ, RZ, R17 ;  /* 0x000000ffff0c7224 */ /* 0x010fe400078e0011 */
[----:B------:R-:W-:-:S04]  /*1d990*/  IMAD.WIDE R8, R0, 0x2, R8 ;  /* 0x0000000200087825 */ /* 0x000fc800078e0208 */
[----:B0-----:R-:W-:Y:S01]  /*1d9a0*/  IMAD.MOV.U32 R13, RZ, RZ, R16 ;  /* 0x000000ffff0d7224 */ /* 0x001fe200078e0010 */
[----:B------:R-:W-:Y:S01]  /*1d9b0*/  STL [R1+0x380], R4 ;  /* 0x0003800401007387 */ /* 0x000fe20000100800 */
[----:B------:R0:W-:Y:S02]  /*1d9c0*/  STL [R1+0x264], R5 ;  /* 0x0002640501007387 */ /* 0x0001e40000100800 */
[----:B------:R-:W-:Y:S01]  /*1d9d0*/  IMAD.WIDE R12, R0, 0x2, R12 ;  /* 0x00000002000c7825 */ /* 0x000fe200078e020c */
[----:B------:R1:W-:Y:S03]  /*1d9e0*/  STL [R1+0x4e4], R8 ;  /* 0x0004e40801007387 */ /* 0x0003e60000100800 */
[----:B------:R2:W-:Y:S01]  /*1d9f0*/  STL [R1+0x384], R9 ;  /* 0x0003840901007387 */ /* 0x0005e20000100800 */
[----:B------:R-:W-:Y:S04]  /*1da00*/  STL [R1+0x5c0], R12 ;  /* 0x0005c00c01007387 */ /* 0x000fe80000100800 */
[----:B0-----:R-:W3:Y:S01]  /*1da10*/  LDL.LU R5, [R1+0x388] ;  /* 0x0003880001057983 */ /* 0x001ee20000300800 */
[----:B------:R-:W4:Y:S03]  /*1da20*/  LDL.LU R16, [R1+0x4ec] ;  /* 0x0004ec0001107983 */ /* 0x000f260000300800 */
[----:B-1----:R-:W3:Y:S01]  /*1da30*/  LDL.LU R8, [R1+0x4f0] ;  /* 0x0004f00001087983 */ /* 0x002ee20000300800 */
[----:B--2---:R-:W3:Y:S02]  /*1da40*/  LDL.LU R9, [R1+0x5c4] ;  /* 0x0005c40001097983 */ /* 0x004ee40000300800 */
[----:B------:R-:W-:Y:S01]  /*1da50*/  STL.64 [R1+0x798], R10 ;  /* 0x0007980a01007387 */ /* 0x000fe20000100a00 */
[----:B---3--:R0:W-:Y:S04]  /*1da60*/  STL.64 [R1+0x790], R8 ;  /* 0x0007900801007387 */ /* 0x0081e80000100a00 */
[----:B0-----:R-:W2:Y:S01]  /*1da70*/  LDL.LU R8, [R1+0x90] ;  /* 0x0000900001087983 */ /* 0x001ea20000300800 */
[----:B------:R-:W2:Y:S02]  /*1da80*/  LDL.LU R9, [R1+0x94] ;  /* 0x0000940001097983 */ /* 0x000ea40000300800 */
[----:B------:R-:W2:Y:S02]  /*1da90*/  LDL.LU R10, [R1+0x98] ;  /* 0x00009800010a7983 */ /* 0x000ea40000300800 */
[----:B------:R-:W2:Y:S01]  /*1daa0*/  LDL.LU R11, [R1+0x9c] ;  /* 0x00009c00010b7983 */ /* 0x000ea20000300800 */
[----:B------:R0:W-:Y:S01]  /*1dab0*/  STL [R1+0x4e8], R13 ;  /* 0x0004e80d01007387 */ /* 0x0001e20000100800 */
[----:B------:R-:W3:Y:S02]  /*1dac0*/  LDL.LU R17, [R1+0x5c8] ;  /* 0x0005c80001117983 */ /* 0x000ee40000300800 */
[----:B------:R-:W2:Y:S01]  /*1dad0*/  LDL.LU R12, [R1+0x268] ;  /* 0x00026800010c7983 */ /* 0x000ea20000300800 */
[----:B0-----:R-:W2:Y:S01]  /*1dae0*/  LDL.LU R13, [R1+0x390] ;  /* 0x00039000010d7983 */ /* 0x001ea20000300800 */
[----:B------:R-:W2:Y:S02]  /*1daf0*/  LDL.LU R24, [R1+0x394] ;  /* 0x0003940001187983 */ /* 0x000ea40000300800 */
[----:B------:R-:W2:Y:S02]  /*1db00*/  LDL.LU R25, [R1+0x500] ;  /* 0x0005000001197983 */ /* 0x000ea40000300800 */
[----:B------:R-:W2:Y:S01]  /*1db10*/  LDL.LU R26, [R1+0x504] ;  /* 0x00050400011a7983 */ /* 0x000ea20000300800 */
[----:B------:R-:W2:Y:S04]  /*1db20*/  LDL.LU R27, [R1+0x5d0] ;  /* 0x0005d000011b7983 */ /* 0x000ea80000300800 */
        /* <DEDUP_REMOVED lines=12> */
[----:B------:R-:W-:Y:S01]  /*1dbf0*/  HMMA.16816.F32 R8, R20, R18, R8 ;  /* 0x000000121408723c */ /* 0x000fe20000001808 */
[----:B--2---:R-:W-:Y:S01]  /*1dc00*/  STL.64 [R1+0x788], R26 ;  /* 0x0007881a01007387 */ /* 0x004fe20000100a00 */
[----:B------:R0:W-:Y:S03]  /*1dc10*/  STL.64 [R1+0x780], R24 ;  /* 0x0007801801007387 */ /* 0x0001e60000100a00 */
[----:B0-----:R-:W2:Y:S01]  /*1dc20*/  LDL.LU R24, [R1+0x80] ;  /* 0x0000800001187983 */ /* 0x001ea20000300800 */
[----:B------:R-:W2:Y:S02]  /*1dc30*/  LDL.LU R25, [R1+0x84] ;  /* 0x0000840001197983 */ /* 0x000ea40000300800 */
[----:B------:R-:W2:Y:S02]  /*1dc40*/  LDL.LU R26, [R1+0x88] ;  /* 0x00008800011a7983 */ /* 0x000ea40000300800 */
[----:B------:R-:W2:Y:S02]  /*1dc50*/  LDL.LU R27, [R1+0x8c] ;  /* 0x00008c00011b7983 */ /* 0x000ea40000300800 */
[----:B----4-:R-:W-:-:S11]  /*1dc60*/  IMAD.MOV.U32 R4, RZ, RZ, R16 ;  /* 0x000000ffff047224 */ /* 0x010fd600078e0010 */
[----:B------:R-:W-:Y:S01]  /*1dc70*/  STL.64 [R1+0x90], R8 ;  /* 0x0000900801007387 */ /* 0x000fe20000100a00 */
[----:B------:R0:W-:Y:S02]  /*1dc80*/  STL.64 [R1+0x98], R10 ;  /* 0x0000980a01007387 */ /* 0x0001e40000100a00 */
[----:B------:R-:W-:-:S04]  /*1dc90*/  IMAD.WIDE R4, R0, 0x2, R4 ;  /* 0x0000000200047825 */ /* 0x000fc800078e0204 */
[----:B------:R-:W-:Y:S01]  /*1dca0*/  IMAD.MOV.U32 R16, RZ, RZ, R9 ;  /* 0x000000ffff107224 */ /* 0x000fe200078e0009 */
[----:B0-----:R-:W4:Y:S01]  /*1dcb0*/  LDL.LU.64 R10, [R1+0x798] ;  /* 0x00079800010a7983 */ /* 0x001f220000300a00 */
[----:B------:R-:W3:Y:S02]  /*1dcc0*/  LDL.LU.64 R8, [R1+0x790] ;  /* 0x0007900001087983 */ /* 0x000ee40000300a00 */
[----:B------:R0:W-:Y:S02]  /*1dcd0*/  STL [R1+0x4ec], R4 ;  /* 0x0004ec0401007387 */ /* 0x0001e40000100800 */
[----:B------:R1:W-:Y:S01]  /*1dce0*/  STL [R1+0x388], R5 ;  /* 0x0003880501007387 */ /* 0x0003e20000100800 */
[----:B0-----:R-:W3:Y:S01]  /*1dcf0*/  LDL.LU R4, [R1+0x38c] ;  /* 0x00038c0001047983 */ /* 0x001ee20000300800 */
[----:B-1----:R-:W3:Y:S01]  /*1dd00*/  LDL.LU R5, [R1+0x4f4] ;  /* 0x0004f40001057983 */ /* 0x002ee20000300800 */
[----:B--2---:R-:W-:Y:S11]  /*1dd10*/  HMMA.16816.F32 R24, R20, R14, R24 ;  /* 0x0000000e1418723c */ /* 0x004ff60000001818 */
[----:B------:R-:W-:Y:S11]  /*1dd20*/  @!UPT UIADD3 URZ, URZ, URZ, URZ ;  /* 0x0000003f3f3ff290 */ /* 0x000ff6000fffe03f */
[----:B------:R-:W-:Y:S01]  /*1dd30*/  @!UPT UIADD3 URZ, URZ, URZ, URZ ;  /* 0x0000003f3f3ff290 */ /* 0x000fe2000fffe03f */
[----:B------:R-:W-:Y:S01]  /*1dd40*/  STL.64 [R1+0x180], R24 ;  /* 0x0001801801007387 */ /* 0x000fe20000100a00 */
[----:B------:R0:W-:Y:S03]  /*1dd50*/  STL.64 [R1+0x188], R26 ;  /* 0x0001881a01007387 */ /* 0x0001e60000100a00 */
[----:B0-----:R-:W4:Y:S01]  /*1dd60*/  LDL.LU.64 R26, [R1+0x788] ;  /* 0x00078800011a7983 */ /* 0x001f220000300a00 */
[----:B------:R-:W4:Y:S01]  /*1dd70*/  LDL.LU.64 R24, [R1+0x780] ;  /* 0x0007800001187983 */ /* 0x000f220000300a00 */
[----:B---3--:R-:W-:-:S04]  /*1dd80*/  LOP3.LUT R9, R9, R8, RZ, 0x3c, !PT ;  /* 0x0000000809097212 */ /* 0x008fc800078e3cff */
[----:B------:R-:W-:-:S04]  /*1dd90*/  LOP3.LUT R8, R9, R8, RZ, 0x3c, !PT ;  /* 0x0000000809087212 */ /* 0x000fc800078e3cff */
[----:B------:R-:W-:-:S05]  /*1dda0*/  LOP3.LUT R9, R9, R8, RZ, 0x3c, !PT ;  /* 0x0000000809097212 */ /* 0x000fca00078e3cff */
[----:B------:R-:W-:-:S05]  /*1ddb0*/  IMAD.WIDE R8, R0, 0x2, R8 ;  /* 0x0000000200087825 */ /* 0x000fca00078e0208 */
[----:B------:R-:W-:Y:S01]  /*1ddc0*/  STL [R1+0x5c4], R8 ;  /* 0x0005c40801007387 */ /* 0x000fe20000100800 */
[----:B------:R0:W-:Y:S03]  /*1ddd0*/  STL [R1+0x4f0], R9 ;  /* 0x0004f00901007387 */ /* 0x0001e60000100800 */
[----:B0-----:R-:W2:Y:S01]  /*1dde0*/  LDL.LU R9, [R1+0x4f8] ;  /* 0x0004f80001097983 */ /* 0x001ea20000300800 */
[----:B------:R-:W-:Y:S01]  /*1ddf0*/  IMAD.MOV.U32 R8, RZ, RZ, R17 ;  /* 0x000000ffff087224 */ /* 0x000fe200078e0011 */
[----:B----4-:R-:W-:Y:S11]  /*1de00*/  HMMA.16816.F32 R24, R20, R10, R24 ;  /* 0x0000000a1418723c */ /* 0x010ff60000001818 */
[----:B------:R-:W-:Y:S11]  /*1de10*/  @!UPT UIADD3 URZ, URZ, URZ, URZ ;  /* 0x0000003f3f3ff290 */ /* 0x000ff6000fffe03f */
[----:B------:R-:W-:Y:S01]  /*1de20*/  @!UPT UIADD3 URZ, URZ, URZ, URZ ;  /* 0x0000003f3f3ff290 */ /* 0x000fe2000fffe03f */
[----:B------:R-:W-:Y:S01]  /*1de30*/  STL.64 [R1+0x170], R24 ;  /* 0x0001701801007387 */ /* 0x000fe20000100a00 */
[----:B------:R0:W-:Y:S02]  /*1de40*/  STL.64 [R1+0x178], R26 ;  /* 0x0001781a01007387 */ /* 0x0001e40000100a00 */
[----:B------:R-:W-:Y:S01]  /*1de50*/  IMAD.MOV.U32 R17, RZ, RZ, R25 ;  /* 0x000000ffff117224 */ /* 0x000fe200078e0019 */
[----:B0-----:R-:W3:Y:S01]  /*1de60*/  LDL.LU.64 R26, [R1+0x778] ;  /* 0x00077800011a7983 */ /* 0x001ee20000300a00 */
[----:B------:R-:W3:Y:S01]  /*1de70*/  LDL.LU.64 R24, [R1+0x770] ;  /* 0x0007700001187983 */ /* 0x000ee20000300a00 */
[----:B------:R-:W-:-:S04]  /*1de80*/  LOP3.LUT R5, R5, R4, RZ, 0x3c, !PT ;  /* 0x0000000405057212 */ /* 0x000fc800078e3cff */
[----:B------:R-:W-:-:S04]  /*1de90*/  LOP3.LUT R4, R5, R4, RZ, 0x3c, !PT ;  /* 0x0000000405047212 */ /* 0x000fc800078e3cff */
[----:B------:R-:W-:-:S05]  /*1dea0*/  LOP3.LUT R5, R5, R4, RZ, 0x3c, !PT ;  /* 0x0000000405057212 */ /* 0x000fca00078e3cff */
[----:B------:R-:W-:-:S05]  /*1deb0*/  IMAD.WIDE R4, R0, 0x2, R4 ;  /* 0x0000000200047825 */ /* 0x000fca00078e0204 */
[----:B------:R0:W-:Y:S01]  /*1dec0*/  STL [R1+0x4f4], R4 ;  /* 0x0004f40401007387 */ /* 0x0001e20000100800 */
[----:B------:R1:W-:Y:S03]  /*1ded0*/  STL [R1+0x38c], R5 ;  /* 0x00038c0501007387 */ /* 0x0003e60000100800 */
[----:B0-----:R-:W4:Y:S01]  /*1dee0*/  LDL.LU R4, [R1+0x4fc] ;  /* 0x0004fc0001047983 */ /* 0x001f220000300800 */
[----:B-1----:R-:W4:Y:S02]  /*1def0*/  LDL.LU R5, [R1+0x5cc] ;  /* 0x0005cc0001057983 */ /* 0x002f240000300800 */
[----:B--2---:R-:W-:-:S05]  /*1df00*/  IMAD.WIDE R8, R0, 0x2, R8 ;  /* 0x0000000200087825 */ /* 0x004fca00078e0208 */
[----:B------:R-:W-:Y:S01]  /*1df10*/  STL [R1+0x5c8], R8 ;  /* 0x0005c80801007387 */ /* 0x000fe20000100800 */
[----:B------:R0:W-:Y:S03]  /*1df20*/  STL [R1+0x4f8], R9 ;  /* 0x0004f80901007387 */ /* 0x0001e60000100800 */
[----:B0-----:R-:W2:Y:S01]  /*1df30*/  LDL R9, [R1+0x1d0] ;  /* 0x0001d00001097983 */ /* 0x001ea20000100800 */
[----:B---3--:R-:W-:Y:S03]  /*1df40*/  HMMA.16816.F32 R20, R20, R6, R24 ;  /* 0x000000061414723c */ /* 0x008fe60000001818 */
[----:B------:R-:W3:Y:S01]  /*1df50*/  LDL.LU.64 R26, [R1+0x768] ;  /* 0x00076800011a7983 */ /* 0x000ee20000300a00 */
[----:B------:R-:W3:Y:S01]  /*1df60*/  LDL.LU.64 R24, [R1+0x760] ;  /* 0x0007600001187983 */ /* 0x000ee20000300a00 */
[----:B----4-:R-:W-:-:S04]  /*1df70*/  LOP3.LUT R5, R5, R4, RZ, 0x3c, !PT ;  /* 0x0000000405057212 */ /* 0x010fc800078e3cff */
[----:B------:R-:W-:-:S04]  /*1df80*/  LOP3.LUT R4, R5, R4, RZ, 0x3c, !PT ;  /* 0x0000000405047212 */ /* 0x000fc800078e3cff */
[----:B------:R-:W-:-:S10]  /*1df90*/  LOP3.LUT R5, R5, R4, RZ, 0x3c, !PT ;  /* 0x0000000405057212 */ /* 0x000fd400078e3cff */
[----:B------:R-:W-:Y:S01]  /*1dfa0*/  STL.64 [R1+0x160], R20 ;  /* 0x0001601401007387 */ /* 0x000fe20000100a00 */
[----:B------:R-:W-:-:S03]  /*1dfb0*/  IMAD.WIDE R4, R0, 0x2, R4 ;  /* 0x0000000200047825 */ /* 0x000fc600078e0204 */
[----:B------:R-:W-:Y:S04]  /*1dfc0*/  STL.64 [R1+0x168], R22 ;  /* 0x0001681601007387 */ /* 0x000fe80000100a00 */
[----:B------:R0:W-:Y:S01]  /*1dfd0*/  STL [R1+0x5cc], R4 ;  /* 0x0005cc0401007387 */ /* 0x0001e20000100800 */
[----:B------:R1:W-:Y:S03]  /*1dfe0*/  STL [R1+0x4fc], R5 ;  /* 0x0004fc0501007387 */ /* 0x0003e60000100800 */
[----:B--2---:R-:W2:Y:S01]  /*1dff0*/  LDSM.16.MT88.4 R20, [R9+0x13800] ;  /* 0x013800000914783b */ /* 0x004ea20000004200 */
[----:B0-----:R-:W-:Y:S02]  /*1e000*/  IMAD.MOV.U32 R4, RZ, RZ, R13 ;  /* 0x000000ffff047224 */ /* 0x001fe400078e000d */
[----:B-1----:R-:W-:-:S04]  /*1e010*/  IMAD.MOV.U32 R5, RZ, RZ, R12 ;  /* 0x000000ffff057224 */ /* 0x002fc800078e000c */
[----:B------:R-:W-:-:S05]  /*1e020*/  IMAD.WIDE R4, R0, 0x2, R4 ;  /* 0x0000000200047825 */ /* 0x000fca00078e0204 */
[----:B------:R0:W-:Y:S01]  /*1e030*/  STL [R1+0x390], R4 ;  /* 0x0003900401007387 */ /* 0x0001e20000100800 */
[----:B------:R1:W-:Y:S03]  /*1e040*/  STL [R1+0x268], R5 ;  /* 0x0002680501007387 */ /* 0x0003e60000100800 */
[----:B0-----:R-:W4:Y:S01]  /*1e050*/  LDL.LU R4, [R1+0x26c] ;  /* 0x00026c0001047983 */ /* 0x001f220000300800 */
[----:B-1----:R-:W4:Y:S02]  /*1e060*/  LDL.LU R5, [R1+0x398] ;  /* 0x0003980001057983 */ /* 0x002f240000300800 */
[----:B---3--:R-:W-:Y:S02]  /*1e070*/  IMAD.MOV.U32 R8, RZ, RZ, R25 ;  /* 0x000000ffff087224 */ /* 0x008fe400078e0019 */
        /* <DEDUP_REMOVED lines=10> */
[----:B------:R-:W2:Y:S01]  /*1e120*/  LDL.LU R24, [R1+0x50] ;  /* 0x0000500001187983 */ /* 0x000ea20000300800 */
[----:B------:R-:W2:Y:S01]  /*1e130*/  LDL.LU R25, [R1+0x54] ;  /* 0x0000540001197983 */ /* 0x000ea20000300800 */
[----:B------:R-:W2:Y:S02]  /*1e140*/  LDL.LU R26, [R1+0x58] ;  /* 0x00005800011a7983 */ /* 0x000ea40000300800 */
[----:B------:R-:W2:Y:S02]  /*1e150*/  LDL.LU R27, [R1+0x5c] ;  /* 0x00005c00011b7983 */ /* 0x000ea40000300800 */
[----:B------:R1:W-:Y:S01]  /*1e160*/  STL [R1+0x504], R13 ;  /* 0x0005040d01007387 */ /* 0x0003e20000100800 */
[----:B0-----:R-:W2:Y:S01]  /*1e170*/  LDL.LU R12, [R1+0x50c] ;  /* 0x00050c00010c7983 */ /* 0x001ea20000300800 */
[----:B-1----:R-:W2:Y:S01]  /*1e180*/  LDL.LU R13, [R1+0x5d4] ;  /* 0x0005d400010d7983 */ /* 0x002ea20000300800 */
        /* <DEDUP_REMOVED lines=10> */
[----:B------:R-:W-:Y:S02]  /*1e230*/  LOP3.LUT R9, R9, R8, RZ, 0x3c, !PT ;  /* 0x0000000809097212 */ /* 0x000fe400078e3cff */
[----:B--2---:R-:W-:-:S04]  /*1e240*/  LOP3.LUT R13, R13, R12, RZ, 0x3c, !PT ;  /* 0x0000000c0d0d7212 */ /* 0x004fc800078e3cff */
        /* <DEDUP_REMOVED lines=12> */
[----:B------:R-:W-:Y:S01]  /*1e310*/  HMMA.16816.F32 R24, R20, R18, R24 ;  /* 0x000000121418723c */ /* 0x000fe20000001818 */
[----:B----4-:R-:W-:-:S04]  /*1e320*/  LOP3.LUT R5, R5, R4, RZ, 0x3c, !PT ;  /* 0x0000000405057212 */ /* 0x010fc800078e3cff */
[----:B------:R-:W-:-:S04]  /*1e330*/  LOP3.LUT R4, R5, R4, RZ, 0x3c, !PT ;  /* 0x0000000405047212 */ /* 0x000fc800078e3cff */
[----:B------:R-:W-:-:S05]  /*1e340*/  LOP3.LUT R5, R5, R4, RZ, 0x3c, !PT ;  /* 0x0000000405057212 */ /* 0x000fca00078e3cff */
[----:B------:R-:W-:Y:S01]  /*1e350*/  IMAD.WIDE R4, R0, 0x2, R4 ;  /* 0x0000000200047825 */ /* 0x000fe200078e0204 */
[----:B--2---:R-:W-:-:S04]  /*1e360*/  LOP3.LUT R9, R9, R8, RZ, 0x3c, !PT ;  /* 0x0000000809097212 */ /* 0x004fc800078e3cff */
[----:B------:R-:W-:Y:S02]  /*1e370*/  LOP3.LUT R8, R9, R8, RZ, 0x3c, !PT ;  /* 0x0000000809087212 */ /* 0x000fe400078e3cff */
[----:B---3--:R-:W-:-:S04]  /*1e380*/  LOP3.LUT R13, R13, R12, RZ, 0x3c, !PT ;  /* 0x0000000c0d0d7212 */ /* 0x008fc800078e3cff */
[----:B------:R-:W-:Y:S02]  /*1e390*/  LOP3.LUT R12, R13, R12, RZ, 0x3c, !PT ;  /* 0x0000000c0d0c7212 */ /* 0x000fe400078e3cff */
[----:B------:R-:W-:Y:S02]  /*1e3a0*/  LOP3.LUT R9, R9, R8, RZ, 0x3c, !PT ;  /* 0x0000000809097212 */ /* 0x000fe400078e3cff */
[----:B------:R-:W-:-:S03]  /*1e3b0*/  LOP3.LUT R13, R13, R12, RZ, 0x3c, !PT ;  /* 0x0000000c0d0d7212 */ /* 0x000fc600078e3cff */
[----:B------:R-:W-:-:S04]  /*1e3c0*/  IMAD.WIDE R8, R0, 0x2, R8 ;  /* 0x0000000200087825 */ /* 0x000fc800078e0208 */
[----:B------:R-:W-:Y:S02]  /*1e3d0*/  IMAD.WIDE R12, R0, 0x2, R12 ;  /* 0x00000002000c7825 */ /* 0x000fe400078e020c */
[----:B------:R-:W2:Y:S02]  /*1e3e0*/  LDL.LU R0, [R1+0x758] ;  /* 0x0007580001007983 */ /* 0x000ea40000300800 */
[----:B------:R-:W-:Y:S02]  /*1e3f0*/  STL [R1+0x3a0], R4 ;  /* 0x0003a00401007387 */ /* 0x000fe40000100800 */
[----:B------:R0:W-:Y:S02]  /*1e400*/  STL [R1+0x270], R5 ;  /* 0x0002700501007387 */ /* 0x0001e40000100800 */
[----:B0-----:R-:W3:Y:S01]  /*1e410*/  LDL.LU R5, [R1+0x3a8] ;  /* 0x0003a80001057983 */ /* 0x001ee20000300800 */
        /* <DEDUP_REMOVED lines=8> */
[----:B------:R0:W-:Y:S02]  /*1e4a0*/  STL.64 [R1+0x150], R24 ;  /* 0x0001501801007387 */ /* 0x0001e40000100a00 */
[----:B------:R1:W-:Y:S01]  /*1e4b0*/  STL.64 [R1+0x158], R26 ;  /* 0x0001581a01007387 */ /* 0x0003e20000100a00 */
[----:B0-----:R-:W2:Y:S01]  /*1e4c0*/  LDL.LU R24, [R1+0x30] ;  /* 0x0000300001187983 */ /* 0x001ea20000300800 */
[----:B------:R-:W2:Y:S02]  /*1e4d0*/  LDL.LU R25, [R1+0x34] ;  /* 0x0000340001197983 */ /* 0x000ea40000300800 */
[----:B-1----:R-:W2:Y:S02]  /*1e4e0*/  LDL.LU R26, [R1+0x38] ;  /* 0x00003800011a7983 */ /* 0x002ea40000300800 */
[----:B------:R-:W-:-:S02]  /*1e4f0*/  IMAD.MOV.U32 R27, RZ, RZ, R29 ;  /* 0x000000ffff1b7224 */ /* 0x000fc400078e001d */
[----:B------:R-:W2:Y:S01]  /*1e500*/  LDL.LU R29, [R1+0x754] ;  /* 0x00075400011d7983 */ /* 0x000ea20000300800 */
[----:B------:R-:W-:-:S04]  /*1e510*/  IMAD.MOV.U32 R19, RZ, RZ, c[0x0][0x18c] ;  /* 0x00006300ff137624 */ /* 0x000fc800078e00ff */
[----:B------:R-:W-:Y:S02]  /*1e520*/  IMAD.SHL.U32 R19, R19, 0x80, RZ ;  /* 0x0000008013137824 */ /* 0x000fe400078e00ff */
[----:B---3--:R-:W-:Y:S01]  /*1e530*/  IMAD.MOV.U32 R4, RZ, RZ, R5 ;  /* 0x000000ffff047224 */ /* 0x008fe200078e0005 */
[----:B----4-:R-:W-:-:S04]  /*1e540*/  LOP3.LUT R9, R9, R8, RZ, 0x3c, !PT ;  /* 0x0000000809097212 */ /* 0x010fc800078e3cff */
[----:B------:R-:W-:-:S04]  /*1e550*/  LOP3.LUT R8, R9, R8, RZ, 0x3c, !PT ;  /* 0x0000000809087212 */ /* 0x000fc800078e3cff */
[----:B------:R-:W-:Y:S02]  /*1e560*/  LOP3.LUT R9, R9, R8, RZ, 0x3c, !PT ;  /* 0x0000000809097212 */ /* 0x000fe400078e3cff */
[----:B--2---:R-:W-:Y:S01]  /*1e570*/  LOP3.LUT R13, R13, R12, RZ, 0x3c, !PT ;  /* 0x0000000c0d0d7212 */ /* 0x004fe200078e3cff */
[----:B------:R0:W-:Y:S01]  /*1e580*/  STL.64 [R1+0x738], R26 ;  /* 0x0007381a01007387 */ /* 0x0001e20000100a00 */
[----:B------:R1:W-:Y:S02]  /*1e590*/  STL.64 [R1+0x730], R24 ;  /* 0x0007301801007387 */ /* 0x0003e40000100a00 */
[----:B0-----:R-:W-:Y:S02]  /*1e5a0*/  IMAD.MOV.U32 R26, RZ, RZ, R3 ;  /* 0x000000ffff1a7224 */ /* 0x001fe400078e0003 */
[----:B-1----:R-:W-:Y:S02]  /*1e5b0*/  IMAD.MOV.U32 R24, RZ, RZ, R0 ;  /* 0x000000ffff187224 */ /* 0x002fe400078e0000 */
[----:B------:R-:W-:-:S02]  /*1e5c0*/  IMAD.MOV.U32 R25, RZ, RZ, R2 ;  /* 0x000000ffff197224 */ /* 0x000fc400078e0002 */
[----:B------:R-:W-:Y:S02]  /*1e5d0*/  IMAD.MOV.U32 R27, RZ, RZ, R28 ;  /* 0x000000ffff1b7224 */ /* 0x000fe400078e001c */
[----:B------:R-:W-:Y:S01]  /*1e5e0*/  IMAD.MOV.U32 R5, RZ, RZ, R29 ;  /* 0x000000ffff057224 */ /* 0x000fe200078e001d */
[----:B------:R-:W-:Y:S01]  /*1e5f0*/  LOP3.LUT R12, R13, R12, RZ, 0x3c, !PT ;  /* 0x0000000c0d0c7212 */ /* 0x000fe200078e3cff */
[----:B------:R0:W5:Y:S01]  /*1e600*/  LDL.LU R0, [R1+0x750] ;  /* 0x0007500001007983 */ /* 0x0001620000300800 */
[----:B------:R0:W5:Y:S02]  /*1e610*/  LDL.LU R2, [R1+0x74c] ;  /* 0x00074c0001027983 */ /* 0x0001640000300800 */
[----:B------:R-:W-:Y:S01]  /*1e620*/  HMMA.16816.F32 R24, R20, R14, R24 ;  /* 0x0000000e1418723c */ /* 0x000fe20000001818 */
[----:B------:R-:W-:Y:S01]  /*1e630*/  IMAD.WIDE R4, R19, 0x2, R4 ;  /* 0x0000000213047825 */ /* 0x000fe200078e0204 */
[----:B------:R-:W-:Y:S01]  /*1e640*/  LOP3.LUT R13, R13, R12, RZ, 0x3c, !PT ;  /* 0x0000000c0d0d7212 */ /* 0x000fe200078e3cff */
[----:B------:R-:W2:Y:S02]  /*1e650*/  LDL.LU R3, [R1+0x748] ;  /* 0x0007480001037983 */ /* 0x000ea40000300800 */
[----:B------:R-:W-:-:S04]  /*1e660*/  IMAD.WIDE R8, R19, 0x2, R8 ;  /* 0x0000000213087825 */ /* 0x000fc800078e0208 */
[----:B------:R-:W3:Y:S02]  /*1e670*/  LDL.LU R28, [R1+0x744] ;  /* 0x00074400011c7983 */ /* 0x000ee40000300800 */
[----:B------:R-:W4:Y:S02]  /*1e680*/  LDL.LU R29, [R1+0x740] ;  /* 0x00074000011d7983 */ /* 0x000f240000300800 */
[----:B------:R-:W-:Y:S01]  /*1e690*/  IMAD.WIDE R12, R19, 0x2, R12 ;  /* 0x00000002130c7825 */ /* 0x000fe200078e020c */
[----:B------:R-:W-:Y:S03]  /*1e6a0*/  STL [R1+0x3a8], R4 ;  /* 0x0003a80401007387 */ /* 0x000fe60000100800 */
[----:B------:R-:W-:Y:S02]  /*1e6b0*/  STL [R1+0x274], R5 ;  /* 0x0002740501007387 */ /* 0x000fe40000100800 */
[----:B------:R-:W-:Y:S02]  /*1e6c0*/  STL [R1+0x518], R8 ;  /* 0x0005180801007387 */ /* 0x000fe40000100800 */
[----:B------:R1:W-:Y:S02]  /*1e6d0*/  STL [R1+0x3ac], R9 ;  /* 0x0003ac0901007387 */ /* 0x0003e40000100800 */
[----:B-1----:R-:W4:Y:S01]  /*1e6e0*/  LDL.LU R9, [R1+0x520] ;  /* 0x0005200001097983 */ /* 0x002f220000300800 */
[----:B------:R1:W-:Y:S02]  /*1e6f0*/  STL [R1+0x5dc], R12 ;  /* 0x0005dc0c01007387 */ /* 0x0003e40000100800 */
[----:B------:R0:W-:Y:S01]  /*1e700*/  STL [R1+0x51c], R13 ;  /* 0x00051c0d01007387 */ /* 0x0001e20000100800 */
[----:B-1----:R-:W4:Y:S01]  /*1e710*/  LDL.LU R12, [R1+0x524] ;  /* 0x00052400010c7983 */ /* 0x002f220000300800 */
[----:B0-----:R-:W4:Y:S02]  /*1e720*/  LDL.LU R13, [R1+0x5e0] ;  /* 0x0005e000010d7983 */ /* 0x001f240000300800 */
[----:B------:R-:W-:Y:S02]  /*1e730*/  STL.64 [R1+0x140], R24 ;  /* 0x0001401801007387 */ /* 0x000fe40000100a00 */
[----:B------:R0:W-:Y:S02]  /*1e740*/  STL.64 [R1+0x148], R26 ;  /* 0x0001481a01007387 */ /* 0x0001e40000100a00 */
[----:B0-----:R-:W4:Y:S01]  /*1e750*/  LDL.LU.64 R26, [R1+0x738] ;  /* 0x00073800011a7983 */ /* 0x001f220000300a00 */
[----:B------:R-:W4:Y:S02]  /*1e760*/  LDL.LU.64 R24, [R1+0x730] ;  /* 0x0007300001187983 */ /* 0x000f240000300a00 */
[----:B------:R-:W4:Y:S02]  /*1e770*/  LDL.LU R18, [R1+0x534] ;  /* 0x0005340001127983 */ /* 0x000f240000300800 */
[----:B--2---:R-:W-:-:S02]  /*1e780*/  IMAD.MOV.U32 R5, RZ, RZ, R3 ;  /* 0x000000ffff057224 */ /* 0x004fc400078e0003 */
[----:B---3--:R-:W-:Y:S01]  /*1e790*/  IMAD.MOV.U32 R4, RZ, RZ, R28 ;  /* 0x000000ffff047224 */ /* 0x008fe200078e001c */
[----:B------:R-:W2:Y:S01]  /*1e7a0*/  LDL.LU R3, [R1+0x728] ;  /* 0x0007280001037983 */ /* 0x000ea20000300800 */
[----:B------:R-:W3:Y:S02]  /*1e7b0*/  LDL.LU R28, [R1+0x724] ;  /* 0x00072400011c7983 */ /* 0x000ee40000300800 */
[----:B------:R-:W-:-:S04]  /*1e7c0*/  IMAD.WIDE R4, R19, 0x2, R4 ;  /* 0x0000000213047825 */ /* 0x000fc800078e0204 */
[----:B----4-:R-:W-:Y:S02]  /*1e7d0*/  IMAD.MOV.U32 R8, RZ, RZ, R9 ;  /* 0x000000ffff087224 */ /* 0x010fe400078e0009 */
[----:B------:R-:W-:Y:S02]  /*1e7e0*/  IMAD.MOV.U32 R9, RZ, RZ, R29 ;  /* 0x000000ffff097224 */ /* 0x000fe400078e001d */
[----:B------:R-:W4:Y:S01]  /*1e7f0*/  LDL.LU R29, [R1+0x720] ;  /* 0x00072000011d7983 */ /* 0x000f220000300800 */
[----:B------:R-:W-:-:S04]  /*1e800*/  LOP3.LUT R13, R13, R12, RZ, 0x3c, !PT ;  /* 0x0000000c0d0d7212 */ /* 0x000fc800078e3cff */
[C---:B------:R-:W-:Y:S01]  /*1e810*/  LOP3.LUT R12, R13.reuse, R12, RZ, 0x3c, !PT ;  /* 0x0000000c0d0c7212 */ /* 0x040fe200078e3cff */
[----:B------:R-:W-:Y:S03]  /*1e820*/  HMMA.16816.F32 R24, R20, R10, R24 ;  /* 0x0000000a1418723c */ /* 0x000fe60000001818 */
[----:B------:R-:W-:Y:S01]  /*1e830*/  LOP3.LUT R13, R13, R12, RZ, 0x3c, !PT ;  /* 0x0000000c0d0d7212 */ /* 0x000fe200078e3cff */
[C---:B------:R-:W-:Y:S01]  /*1e840*/  IMAD.WIDE R8, R19.reuse, 0x2, R8 ;  /* 0x0000000213087825 */ /* 0x040fe200078e0208 */
[----:B------:R0:W-:Y:S03]  /*1e850*/  STL [R1+0x3b0], R4 ;  /* 0x0003b00401007387 */ /* 0x0001e60000100800 */
[----:B------:R1:W-:Y:S02]  /*1e860*/  STL [R1+0x278], R5 ;  /* 0x0002780501007387 */ /* 0x0003e40000100800 */
[----:B------:R-:W-:Y:S01]  /*1e870*/  IMAD.WIDE R12, R19, 0x2, R12 ;  /* 0x00000002130c7825 */ /* 0x000fe200078e020c */
[----:B0-----:R-:W2:Y:S03]  /*1e880*/  LDL.LU R4, [R1+0x27c] ;  /* 0x00027c0001047983 */ /* 0x001ea60000300800 */
[----:B-1----:R-:W2:Y:S02]  /*1e890*/  LDL.LU R5, [R1+0x3b8] ;  /* 0x0003b80001057983 */ /* 0x002ea40000300800 */
[----:B------:R-:W-:Y:S02]  /*1e8a0*/  STL [R1+0x520], R8 ;  /* 0x0005200801007387 */ /* 0x000fe40000100800 */
[----:B------:R0:W-:Y:S06]  /*1e8b0*/  STL [R1+0x3b4], R9 ;  /* 0x0003b40901007387 */ /* 0x0001ec0000100800 */
[----:B------:R-:W-:Y:S01]  /*1e8c0*/  IMAD.MOV.U32 R15, RZ, RZ, R24 ;  /* 0x000000ffff0f7224 */ /* 0x000fe200078e0018 */
[----:B0-----:R-:W3:Y:S01]  /*1e8d0*/  LDL.LU R9, [R1+0x3bc] ;  /* 0x0003bc0001097983 */ /* 0x001ee20000300800 */
[----:B------:R0:W-:Y:S02]  /*1e8e0*/  STL [R1+0x5e0], R12 ;  /* 0x0005e00c01007387 */ /* 0x0001e40000100800 */
[----:B------:R1:W-:Y:S02]  /*1e8f0*/  STL [R1+0x524], R13 ;  /* 0x0005240d01007387 */ /* 0x0003e40000100800 */
[----:B------:R-:W-:Y:S01]  /*1e900*/  STL.64 [R1+0x130], R24 ;  /* 0x0001301801007387 */ /* 0x000fe20000100a00 */
[----:B------:R1:W-:Y:S01]  /*1e910*/  STL.64 [R1+0x138], R26 ;  /* 0x0001381a01007387 */ /* 0x0003e20000100a00 */
[----:B0-----:R-:W-:-:S02]  /*1e920*/  IMAD.MOV.U32 R12, RZ, RZ, R27 ;  /* 0x000000ffff0c7224 */ /* 0x001fc400078e001b */
[----:B-1----:R-:W-:Y:S01]  /*1e930*/  IMAD.MOV.U32 R13, RZ, RZ, R25 ;  /* 0x000000ffff0d7224 */ /* 0x002fe200078e0019 */
[----:B------:R-:W3:Y:S01]  /*1e940*/  LDL.LU.64 R26, [R1+0x718] ;  /* 0x00071800011a7983 */ /* 0x000ee20000300a00 */
[----:B------:R-:W3:Y:S02]  /*1e950*/  LDL.LU.64 R24, [R1+0x710] ;  /* 0x0007100001187983 */ /* 0x000ee40000300a00 */
[----:B------:R-:W3:Y:S02]  /*1e960*/  LDL.LU R14, [R1+0x1e8] ;  /* 0x0001e800010e7983 */ /* 0x000ee40000300800 */
[----:B----4-:R-:W-:Y:S01]  /*1e970*/  IMAD.MOV.U32 R8, RZ, RZ, R29 ;  /* 0x000000ffff087224 */ /* 0x010fe200078e001d */
[----:B--2---:R-:W-:-:S04]  /*1e980*/  LOP3.LUT R5, R5, R4, RZ, 0x3c, !PT ;  /* 0x0000000405057212 */ /* 0x004fc800078e3cff */
[----:B------:R-:W-:-:S04]  /*1e990*/  LOP3.LUT R4, R5, R4, RZ, 0x3c, !PT ;  /* 0x0000000405047212 */ /* 0x000fc800078e3cff */
[----:B------:R-:W-:-:S05]  /*1e9a0*/  LOP3.LUT R5, R5, R4, RZ, 0x3c, !PT ;  /* 0x0000000405057212 */ /* 0x000fca00078e3cff */
[----:B------:R-:W-:-:S04]  /*1e9b0*/  IMAD.WIDE R10, R19, 0x2, R4 ;  /* 0x00000002130a7825 */ /* 0x000fc800078e0204 */
[----:B------:R-:W-:Y:S01]  /*1e9c0*/  IMAD.MOV.U32 R4, RZ, RZ, R3 ;  /* 0x000000ffff047224 */ /* 0x000fe200078e0003 */
[----:B---3--:R-:W-:Y:S01]  /*1e9d0*/  HMMA.16816.F32 R20, R20, R6, R24 ;  /* 0x000000061414723c */ /* 0x008fe20000001818 */
[----:B------:R-:W-:Y:S01]  /*1e9e0*/  IMAD.MOV.U32 R5, RZ, RZ, R9 ;  /* 0x000000ffff057224 */ /* 0x000fe200078e0009 */
[----:B------:R0:W5:Y:S01]  /*1e9f0*/  LDL.LU R3, [R1+0x708] ;  /* 0x0007080001037983 */ /* 0x0001620000300800 */
[----:B------:R-:W-:Y:S02]  /*1ea00*/  IMAD.MOV.U32 R9, RZ, RZ, R28 ;  /* 0x000000ffff097224 */ /* 0x000fe400078e001c */
[----:B------:R-:W2:Y:S02]  /*1ea10*/  LDL.LU R28, [R1+0x704] ;  /* 0x00070400011c7983 */ /* 0x000ea40000300800 */
[----:B------:R-:W2:Y:S01]  /*1ea20*/  LDL.LU R29, [R1+0x700] ;  /* 0x00070000011d7983 */ /* 0x000ea20000300800 */
[----:B------:R-:W-:Y:S01]  /*1ea30*/  STL [R1+0x3b8], R10 ;  /* 0x0003b80a01007387 */ /* 0x000fe20000100800 */
[----:B------:R1:W-:Y:S03]  /*1ea40*/  STL [R1+0x27c], R11 ;  /* 0x00027c0b01007387 */ /* 0x0003e60000100800 */
[----:B-1----:R-:W3:Y:S11]  /*1ea50*/  LDL.LU R11, [R1+0x3c8] ;  /* 0x0003c800010b7983 */ /* 0x002ef60000300800 */
[----:B------:R-:W-:Y:S01]  /*1ea60*/  STL.64 [R1+0x120], R20 ;  /* 0x0001201401007387 */ /* 0x000fe20000100a00 */
[----:B------:R-:W-:Y:S02]  /*1ea70*/  STL.64 [R1+0x128], R22 ;  /* 0x0001281601007387 */ /* 0x000fe40000100a00 */
[----:B------:R-:W4:Y:S02]  /*1ea80*/  LDL.LU R26, [R1+0x3c4] ;  /* 0x0003c400011a7983 */ /* 0x000f240000300800 */
[----:B------:R-:W2:Y:S02]  /*1ea90*/  LDL.LU R27, [R1+0x530] ;  /* 0x00053000011b7983 */ /* 0x000ea40000300800 */
[----:B------:R-:W-:-:S04]  /*1eaa0*/  IMAD.WIDE R4, R19, 0x2, R4 ;  /* 0x0000000213047825 */ /* 0x000fc800078e0204 */
[----:B------:R-:W-:Y:S01]  /*1eab0*/  IMAD.WIDE R8, R19, 0x2, R8 ;  /* 0x0000000213087825 */ /* 0x000fe200078e0208 */
[----:B------:R-:W-:Y:S03]  /*1eac0*/  STL [R1+0x528], R4 ;  /* 0x0005280401007387 */ /* 0x000fe60000100800 */
[----:B------:R4:W-:Y:S02]  /*1ead0*/  STL [R1+0x3bc], R5 ;  /* 0x0003bc0501007387 */ /* 0x0009e40000100800 */
[----:B------:R-:W-:Y:S01]  /*1eae0*/  IMAD.MOV.U32 R6, RZ, RZ, R18 ;  /* 0x000000ffff067224 */ /* 0x000fe200078e0012 */
[----:B------:R-:W-:Y:S01]  /*1eaf0*/  IADD3 R14, R14, -0x1, RZ ;  /* 0xffffffff0e0e7810 */ /* 0x000fe20007ffe0ff */
[----:B------:R-:W-:Y:S01]  /*1eb00*/  STL [R1+0x52c], R8 ;  /* 0x00052c0801007387 */ /* 0x000fe20000100800 */
[----:B------:R1:W-:Y:S03]  /*1eb10*/  STL [R1+0x3c0], R9 ;  /* 0x0003c00901007387 */ /* 0x0003e60000100800 */
[----:B------:R-:W-:Y:S01]  /*1eb20*/  STL [R1+0x1e8], R14 ;  /* 0x0001e80e01007387 */ /* 0x000fe20000100800 */
[----:B------:R-:W-:Y:S01]  /*1eb30*/  ISETP.NE.U32.AND P0, PT, R14, RZ, PT ;  /* 0x000000ff0e00720c */ /* 0x000fe20003f05070 */
[----:B------:R-:W-:-:S04]  /*1eb40*/  IMAD.MOV.U32 R18, RZ, RZ, c[0x0][0x188] ;  /* 0x00006200ff127624 */ /* 0x000fc800078e00ff */
[----:B------:R-:W-:Y:S01]  /*1eb50*/  IMAD.SHL.U32 R18, R18, 0x80, RZ ;  /* 0x0000008012127824 */ /* 0x000fe200078e00ff */
[----:B------:R-:W-:Y:S01]  /*1eb60*/  UIADD3 UR4, UR4, -0x80, URZ ;  /* 0xffffff8004047890 */ /* 0x000fe2000fffe03f */
[----:B------:R-:W-:Y:S02]  /*1eb70*/  IMAD.MOV.U32 R10, RZ, RZ, R23 ;  /* 0x000000ffff0a7224 */ /* 0x000fe400078e0017 */
[----:B---3--:R-:W-:Y:S02]  /*1eb80*/  IMAD.MOV.U32 R7, RZ, RZ, R11 ;  /* 0x000000ffff077224 */ /* 0x008fe400078e000b */
[----:B----4-:R-:W-:Y:S02]  /*1eb90*/  IMAD.MOV.U32 R5, RZ, RZ, R26 ;  /* 0x000000ffff057224 */ /* 0x010fe400078e001a */
[----:B--2---:R-:W-:Y:S02]  /*1eba0*/  IMAD.MOV.U32 R4, RZ, RZ, R27 ;  /* 0x000000ffff047224 */ /* 0x004fe400078e001b */
[----:B------:R-:W-:-:S04]  /*1ebb0*/  IMAD.WIDE R6, R19, 0x2, R6 ;  /* 0x0000000213067825 */ /* 0x000fc800078e0206 */
[----:B------:R-:W-:-:S05]  /*1ebc0*/  IMAD.WIDE R4, R19, 0x2, R4 ;  /* 0x0000000213047825 */ /* 0x000fca00078e0204 */
[----:B------:R2:W-:Y:S01]  /*1ebd0*/  STL [R1+0x530], R4 ;  /* 0x0005300401007387 */ /* 0x0005e20000100800 */
[----:B------:R3:W-:Y:S02]  /*1ebe0*/  STL [R1+0x3c4], R5 ;  /* 0x0003c40501007387 */ /* 0x0007e40000100800 */
[----:B------:R0:W-:Y:S02]  /*1ebf0*/  STL [R1+0x534], R6 ;  /* 0x0005340601007387 */ /* 0x0001e40000100800 */
[----:B------:R0:W-:Y:S02]  /*1ec00*/  STL [R1+0x3c8], R7 ;  /* 0x0003c80701007387 */ /* 0x0001e40000100800 */
[----:B-1----:R-:W-:-:S04]  /*1ec10*/  IMAD.WIDE R8, R18, 0x2, R28 ;  /* 0x0000000212087825 */ /* 0x002fc800078e021c */
[----:B--2---:R-:W-:Y:S02]  /*1ec20*/  IMAD.MOV.U32 R4, RZ, RZ, R8 ;  /* 0x000000ffff047224 */ /* 0x004fe400078e0008 */
[----:B---3--:R-:W-:Y:S01]  /*1ec30*/  IMAD.MOV.U32 R5, RZ, RZ, R9 ;  /* 0x000000ffff057224 */ /* 0x008fe200078e0009 */
[----:B0-----:R-:W-:Y:S01]  /*1ec40*/  @!P0 CALL.REL.NOINC `(.L_x_2) ;  /* 0x0000001000008944 */ /* 0x001fe20003c00000 */
[----:B------:R-:W-:Y:S05]  /*1ec50*/  BRA `(.L_x_3) ;  /* 0xfffeec2000007947 */ /* 0x000fea000383ffff */
.L_x_2:
[----:B-----5:R-:W2:Y:S04]  /*1ec60*/  LDL.LU R3, [R1+0x178] ;  /* 0x0001780001037983 */ /* 0x020ea80000300800 */
[----:B--2---:R0:W-:Y:S04]  /*1ec70*/  STL [R1+0x75c], R3 ;  /* 0x00075c0301007387 */ /* 0x0041e80000100800 */
[----:B0-----:R-:W2:Y:S04]  /*1ec80*/  LDL.LU R3, [R1+0x9c] ;  /* 0x00009c0001037983 */ /* 0x001ea80000300800 */
        /* <DEDUP_REMOVED lines=9> */
[----:B------:R-:W2:Y:S01]  /*1ed20*/  LDL.LU R2, [R1+0x98] ;  /* 0x0000980001027983 */ /* 0x000ea20000300800 */
[----:B0-----:R-:W-:-:S03]  /*1ed30*/  IMAD.MOV.U32 R3, RZ, RZ, R12 ;  /* 0x000000ffff037224 */ /* 0x001fc600078e000c */
        /* <DEDUP_REMOVED lines=12> */
[----:B--2---:R-:W-:Y:S04]  /*1ee00*/  STL [R1+0x788], R2 ;  /* 0x0007880201007387 */ /* 0x004fe80000100800 */
[----:B------:R-:W2:Y:S04]  /*1ee10*/  LDL.LU R5, [R1+0xbc] ;  /* 0x0000bc0001057983 */ /* 0x000ea80000300800 */
[----:B--2---:R0:W-:Y:S04]  /*1ee20*/  STL [R1+0x754], R5 ;  /* 0x0007540501007387 */ /* 0x0041e80000100800 */
[----:B0-----:R-:W2:Y:S04]  /*1ee30*/  LDL.LU R5, [R1+0x188] ;  /* 0x0001880001057983 */ /* 0x001ea80000300800 */
[----:B------:R-:W3:Y:S04]  /*1ee40*/  LDL.LU R4, [R1+0xdc] ;  /* 0x0000dc0001047983 */ /* 0x000ee80000300800 */
[----:B---3--:R0:W-:Y:S04]  /*1ee50*/  STL [R1+0x750], R4 ;  /* 0x0007500401007387 */ /* 0x0081e80000100800 */
[----:B0-----:R-:W3:Y:S04]  /*1ee60*/  LDL.LU R4, [R1+0xac] ;  /* 0x0000ac0001047983 */ /* 0x001ee80000300800 */
[----:B------:R-:W4:Y:S04]  /*1ee70*/  LDL.LU R7, [R1+0xb8] ;  /* 0x0000b80001077983 */ /* 0x000f280000300800 */
[----:B----4-:R0:W-:Y:S04]  /*1ee80*/  STL [R1+0x74c], R7 ;  /* 0x00074c0701007387 */ /* 0x0101e80000100800 */
[----:B0-----:R-:W4:Y:S04]  /*1ee90*/  LDL.LU R7, [R1+0xcc] ;  /* 0x0000cc0001077983 */ /* 0x001f280000300800 */
[----:B------:R-:W2:Y:S04]  /*1eea0*/  LDL.LU R6, [R1+0xd8] ;  /* 0x0000d80001067983 */ /* 0x000ea80000300800 */
[----:B--2---:R0:W-:Y:S04]  /*1eeb0*/  STL [R1+0x748], R6 ;  /* 0x0007480601007387 */ /* 0x0041e80000100800 */
[----:B0-----:R-:W2:Y:S04]  /*1eec0*/  LDL.LU R6, [R1+0xa8] ;  /* 0x0000a80001067983 */ /* 0x001ea80000300800 */
        /* <DEDUP_REMOVED lines=9> */
[----:B------:R0:W-:Y:S04]  /*1ef60*/  STL [R1+0x734], R13 ;  /* 0x0007340d01007387 */ /* 0x0001e80000100800 */
[----:B0-----:R-:W2:Y:S01]  /*1ef70*/  LDL.LU R13, [R1+0x198] ;  /* 0x00019800010d7983 */ /* 0x001ea20000300800 */
[----:B------:R-:W-:-:S03]  /*1ef80*/  IMAD.MOV.U32 R2, RZ, RZ, R10 ;  /* 0x000000ffff027224 */ /* 0x000fc600078e000a */
[----:B--2---:R0:W-:Y:S04]  /*1ef90*/  STL [R1+0x738], R13 ;  /* 0x0007380d01007387 */ /* 0x0041e80000100800 */
[----:B0-----:R-:W2:Y:S04]  /*1efa0*/  LDL.LU R13, [R1+0xe8] ;  /* 0x0000e800010d7983 */ /* 0x001ea80000300800 */
[----:B------:R-:W2:Y:S04]  /*1efb0*/  LDL.LU R10, [R1+0x118] ;  /* 0x00011800010a7983 */ /* 0x000ea80000300800 */
[----:B------:R0:W-:Y:S04]  /*1efc0*/  STL [R1+0x72c], R15 ;  /* 0x00072c0f01007387 */ /* 0x0001e80000100800 */
[----:B0-----:R-:W2:Y:S04]  /*1efd0*/  LDL.LU R15, [R1+0x144] ;  /* 0x00014400010f7983 */ /* 0x001ea80000300800 */
        /* <DEDUP_REMOVED lines=31> */
[----:B------:R-:W2:Y:S01]  /*1f1d0*/  LDL.LU R0, [R1+0x194] ;  /* 0x0001940001007983 */ /* 0x000ea20000300800 */
[----:B------:R-:W-:-:S03]  /*1f1e0*/  F2FP.PACK_AB R3, R2, R3 ;  /* 0x000000030203723e */ /* 0x000fc600000000ff */
[----:B--2---:R0:W-:Y:S04]  /*1f1f0*/  STL [R1+0x700], R0 ;  /* 0x0007000001007387 */ /* 0x0041e80000100800 */
[----:B0-----:R-:W2:Y:S04]  /*1f200*/  LDL.LU R0, [R1+0xe4] ;  /* 0x0000e40001007983 */ /* 0x001ea80000300800 */
[----:B------:R-:W2:Y:S04]  /*1f210*/  LDL.LU R24, [R1+0x114] ;  /* 0x0001140001187983 */ /* 0x000ea80000300800 */
[----:B------:R-:W2:Y:S04]  /*1f220*/  LDL.LU R28, [R1+0xe0] ;  /* 0x0000e000011c7983 */ /* 0x000ea80000300800 */
[----:B------:R-:W2:Y:S04]  /*1f230*/  LDL.LU R27, [R1+0xf0] ;  /* 0x0000f000011b7983 */ /* 0x000ea80000300800 */
[----:B------:R-:W2:Y:S04]  /*1f240*/  LDL.LU R29, [R1+0x190] ;  /* 0x00019000011d7983 */ /* 0x000ea80000300800 */
[----:B------:R-:W2:Y:S04]  /*1f250*/  LDL.LU R26, [R1+0x110] ;  /* 0x00011000011a7983 */ /* 0x000ea80000300800 */
[----:B------:R-:W2:Y:S04]  /*1f260*/  LDL.LU R2, [R1+0x788] ;  /* 0x0007880001027983 */ /* 0x000ea80000300800 */
[----:B------:R0:W-:Y:S04]  /*1f270*/  STL [R1+0x14], R3 ;  /* 0x0000140301007387 */ /* 0x0001e80000100800 */
[----:B0-----:R-:W2:Y:S02]  /*1f280*/  LDL.LU R3, [R1+0x784] ;  /* 0x0007840001037983 */ /* 0x001ea40000300800 */
[----:B--2---:R-:W-:-:S02]  /*1f290*/  F2FP.PACK_AB R3, R2, R3 ;  /* 0x000000030203723e */ /* 0x004fc400000000ff */
        /* <DEDUP_REMOVED lines=17> */
[----:B------:R0:W-:Y:S04]  /*1f3b0*/  STL [R1], R3 ;  /* 0x0000000301007387 */ /* 0x0001e80000100800 */
[----:B0-----:R-:W2:Y:S02]  /*1f3c0*/  LDL.LU R3, [R1+0x75c] ;  /* 0x00075c0001037983 */ /* 0x001ea40000300800 */
[----:B--2---:R-:W-:-:S02]  /*1f3d0*/  F2FP.PACK_AB R3, R2, R3 ;  /* 0x000000030203723e */ /* 0x004fc400000000ff */
[----:B------:R-:W2:Y:S02]  /*1f3e0*/  LDL.LU R2, [R1+0x758] ;  /* 0x0007580001027983 */ /* 0x000ea40000300800 */
[----:B--2---:R-:W-:Y:S02]  /*1f3f0*/  F2FP.PACK_AB R2, R5, R2 ;  /* 0x000000020502723e */ /* 0x004fe400000000ff */
[----:B------:R-:W3:Y:S02]  /*1f400*/  LDL.LU R5, [R1+0x754] ;  /* 0x0007540001057983 */ /* 0x000ee40000300800 */
[----:B---3--:R-:W-:Y:S02]  /*1f410*/  F2FP.PACK_AB R5, R4, R5 ;  /* 0x000000050405723e */ /* 0x008fe400000000ff */
[----:B------:R-:W4:Y:S02]  /*1f420*/  LDL.LU R4, [R1+0x750] ;  /* 0x0007500001047983 */ /* 0x000f240000300800 */
[----:B----4-:R-:W-:-:S02]  /*1f430*/  F2FP.PACK_AB R4, R7, R4 ;  /* 0x000000040704723e */ /* 0x010fc400000000ff */
[----:B------:R-:W2:Y:S02]  /*1f440*/  LDL.LU R7, [R1+0x74c] ;  /* 0x00074c0001077983 */ /* 0x000ea40000300800 */
[----:B--2---:R-:W-:Y:S02]  /*1f450*/  F2FP.PACK_AB R7, R6, R7 ;  /* 0x000000070607723e */ /* 0x004fe400000000ff */
[----:B------:R-:W2:Y:S02]  /*1f460*/  LDL.LU R6, [R1+0x748] ;  /* 0x0007480001067983 */ /* 0x000ea40000300800 */
[----:B--2---:R-:W-:Y:S02]  /*1f470*/  F2FP.PACK_AB R6, R9, R6 ;  /* 0x000000060906723e */ /* 0x004fe400000000ff */
[----:B------:R-:W2:Y:S02]  /*1f480*/  LDL.LU R9, [R1+0x744] ;  /* 0x0007440001097983 */ /* 0x000ea40000300800 */
[----:B--2---:R-:W-:-:S02]  /*1f490*/  F2FP.PACK_AB R9, R8, R9 ;  /* 0x000000090809723e */ /* 0x004fc400000000ff */
        /* <DEDUP_REMOVED lines=32> */
[----:B------:R-:W2:Y:S01]  /*1f6a0*/  LDL.LU R0, [R1+0x700] ;  /* 0x0007000001007983 */ /* 0x000ea20000300800 */
[----:B------:R-:W-:Y:S02]  /*1f6b0*/  F2FP.PACK_AB R27, R28, R27 ;  /* 0x0000001b1c1b723e */ /* 0x000fe400000000ff */
[----:B------:R-:W-:Y:S02]  /*1f6c0*/  F2FP.PACK_AB R26, R29, R26 ;  /* 0x0000001a1d1a723e */ /* 0x000fe400000000ff */
[----:B--2---:R-:W-:Y:S02]  /*1f6d0*/  F2FP.PACK_AB R24, R0, R24 ;  /* 0x000000180018723e */ /* 0x004fe400000000ff */
.L_x_1:
[----:B------:R1:W-:Y:S04]  /*1f6e0*/  STL [R1+0x71c], R2 ;  /* 0x00071c0201007387 */ /* 0x0003e80000100800 */
[----:B------:R2:W-:Y:S04]  /*1f6f0*/  STL [R1+0x718], R3 ;  /* 0x0007180301007387 */ /* 0x0005e80000100800 */
[----:B-1----:R-:W1:Y:S02]  /*1f700*/  S2R R2, SR_TID.X ;  /* 0x0000000000027919 */ /* 0x002e640000002100 */
[----:B01----:R-:W-:-:S02]  /*1f710*/  IMAD.SHL.U32 R0, R2, 0x20, RZ ;  /* 0x0000002002007824 */ /* 0x003fc400078e00ff */
[C---:B------:R-:W-:Y:S02]  /*1f720*/  IMAD.SHL.U32 R29, R2.reuse, 0x4, RZ ;  /* 0x00000004021d7824 */ /* 0x040fe400078e00ff */
[----:B------:R-:W-:Y:S01]  /*1f730*/  IMAD.SHL.U32 R28, R2, 0x10, RZ ;  /* 0x00000010021c7824 */ /* 0x000fe200078e00ff */
[----:B------:R-:W-:Y:S01]  /*1f740*/  LOP3.LUT R0, R0, 0x1c00, RZ, 0xc0, !PT ;  /* 0x00001c0000007812 */ /* 0x000fe200078ec0ff */
[----:B--2---:R-:W-:-:S03]  /*1f750*/  IMAD.SHL.U32 R3, R2, 0x8, RZ ;  /* 0x0000000802037824 */ /* 0x004fc600078e00ff */
[----:B------:R-:W-:Y:S02]  /*1f760*/  LOP3.LUT R0, R0, 0x38, R29, 0xf8, !PT ;  /* 0x0000003800007812 */ /* 0x000fe400078ef81d */
[----:B------:R-:W-:Y:S02]  /*1f770*/  SHF.R.S32.HI R29, RZ, 0x4, R2 ;  /* 0x00000004ff1d7819 */ /* 0x000fe40000011402 */
[----:B------:R-:W-:Y:S01]  /*1f780*/  LOP3.LUT R28, R28, 0x30, RZ, 0xc0, !PT ;  /* 0x000000301c1c7812 */ /* 0x000fe200078ec0ff */
[----:B------:R0:W-:Y:S01]  /*1f790*/  STL [R1+0x1c], R0 ;  /* 0x00001c0001007387 */ /* 0x0001e20000100800 */
[----:B------:R-:W-:Y:S02]  /*1f7a0*/  SGXT R29, R29, 0x1 ;  /* 0x000000011d1d781a */ /* 0x000fe40000000200 */
[----:B0-----:R-:W-:Y:S02]  /*1f7b0*/  LOP3.LUT R0, R28, 0x380, R3, 0xf8, !PT ;  /* 0x000003801c007812 */ /* 0x001fe400078ef803 */
[----:B------:R-:W-:-:S02]  /*1f7c0*/  LOP3.LUT R28, R29, 0x2040, RZ, 0xc0, !PT ;  /* 0x000020401d1c7812 */ /* 0x000fc400078ec0ff */
[----:B------:R-:W2:Y:S01]  /*1f7d0*/  LDL.LU R29, [R1+0x5fc] ;  /* 0x0005fc00011d7983 */ /* 0x000ea20000300800 */
[----:B------:R-:W-:Y:S02]  /*1f7e0*/  SHF.R.S32.HI R3, RZ, 0x2, R2 ;  /* 0x00000002ff037819 */ /* 0x000fe40000011402 */
[----:B------:R-:W-:Y:S02]  /*1f7f0*/  LOP3.LUT R2, R2, 0x80, RZ, 0xc0, !PT ;  /* 0x0000008002027812 */ /* 0x000fe400078ec0ff */
[----:B------:R-:W-:Y:S02]  /*1f800*/  SGXT R3, R3, 0x1 ;  /* 0x000000010303781a */ /* 0x000fe40000000200 */
[----:B------:R-:W-:-:S04]  /*1f810*/  SHF.R.U32.HI R2, RZ, 0x1, R2 ;  /* 0x00000001ff027819 */ /* 0x000fc80000011602 */
[----:B------:R-:W-:-:S06]  /*1f820*/  LOP3.LUT R2, R2, 0x2040, R3, 0x78, !PT ;  /* 0x0000204002027812 */ /* 0x000fcc00078e7803 */
[----:B------:R-:W3:Y:S04]  /*1f830*/  LDL.LU R2, [R1+0x71c] ;  /* 0x00071c0001027983 */ /* 0x000ee80000300800 */
[----:B------:R-:W-:Y:S01]  /*1f840*/  BAR.SYNC.DEFER_BLOCKING 0x0 ;  /* 0x0000000000007b1d */ /* 0x000fe20000010000 */
[----:B--2---:R-:W-:-:S05]  /*1f850*/  LOP3.LUT R29, R28, 0x40, R29, 0x78, !PT ;  /* 0x000000401c1d7812 */ /* 0x004fca00078e781d */
[----:B------:R-:W0:Y:S02]  /*1f860*/  S2R R28, SR_TID.X ;  /* 0x00000000001c7919 */ /* 0x000e240000002100 */
[----:B0-----:R-:W-:-:S04]  /*1f870*/  SHF.R.S32.HI R28, RZ, 0x3, R28 ;  /* 0x00000003ff1c7819 */ /* 0x001fc8000001141c */
[----:B------:R-:W-:-:S04]  /*1f880*/  SGXT R28, R28, 0x1 ;  /* 0x000000011c1c781a */ /* 0x000fc80000000200 */
[----:B------:R-:W-:Y:S02]  /*1f890*/  LOP3.LUT R28, R0, 0x4008, R28, 0xf8, !PT ;  /* 0x00004008001c7812 */ /* 0x000fe400078ef81c */
[----:B------:R-:W2:Y:S02]  /*1f8a0*/  LDL.LU R0, [R1+0x1c] ;  /* 0x00001c0001007983 */ /* 0x000ea40000300800 */
[----:B--2---:R-:W-:Y:S02]  /*1f8b0*/  LOP3.LUT R0, R0, R29, RZ, 0xfc, !PT ;  /* 0x0000001d00007212 */ /* 0x004fe400078efcff */
[----:B------:R-:W0:Y:S04]  /*1f8c0*/  S2R R29, SR_TID.X ;  /* 0x00000000001d7919 */ /* 0x000e280000002100 */
[----:B------:R1:W-:Y:S04]  /*1f8d0*/  STS.64 [R0+0x200], R24 ;  /* 0x0002001800007388 */ /* 0x0003e80000000a00 */
[----:B------:R2:W-:Y:S01]  /*1f8e0*/  STS.64 [R0+0x80], R22 ;  /* 0x0000801600007388 */ /* 0x0005e20000000a00 */
[----:B0-----:R-:W-:-:S04]  /*1f8f0*/  LOP3.LUT R29, R29, 0x80, RZ, 0xc0, !PT ;  /* 0x000000801d1d7812 */ /* 0x001fc800078ec0ff */
[----:B------:R-:W-:-:S04]  /*1f900*/  SHF.R.U32.HI R29, RZ, 0x1, R29 ;  /* 0x00000001ff1d7819 */ /* 0x000fc8000001161d */
[----:B------:R-:W-:Y:S02]  /*1f910*/  LOP3.LUT R29, R29, 0x2040, R3, 0x78, !PT ;  /* 0x000020401d1d7812 */ /* 0x000fe400078e7803 */
[----:B------:R-:W3:Y:S02]  /*1f920*/  LDL.LU R3, [R1+0x718] ;  /* 0x0007180001037983 */ /* 0x000ee40000300800 */
[----:B------:R-:W-:Y:S02]  /*1f930*/  LOP3.LUT R28, R28, R29, RZ, 0xfc, !PT ;  /* 0x0000001d1c1c7212 */ /* 0x000fe400078efcff */
[----:B------:R-:W4:Y:S04]  /*1f940*/  LDL.LU R29, [R1+0x1e4] ;  /* 0x0001e400011d7983 */ /* 0x000f280000300800 */
[----:B-1----:R-:W5:Y:S04]  /*1f950*/  LDL.LU R25, [R1+0x600] ;  /* 0x0006000001197983 */ /* 0x002f680000300800 */
[----:B--2---:R-:W2:Y:S04]  /*1f960*/  LDL.LU R22, [R1+0x10] ;  /* 0x0000100001167983 */ /* 0x004ea80000300800 */
[----:B------:R-:W2:Y:S04]  /*1f970*/  LDL.LU R23, [R1+0x14] ;  /* 0x0000140001177983 */ /* 0x000ea80000300800 */
[----:B------:R0:W-:Y:S04]  /*1f980*/  STS.64 [R0+0x100], R18 ;  /* 0x0001001200007388 */ /* 0x0001e80000000a00 */
[----:B------:R1:W-:Y:S04]  /*1f990*/  STS.64 [R0+0x300], R16 ;  /* 0x0003001000007388 */ /* 0x0003e80000000a00 */
[----:B0-----:R-:W4:Y:S04]  /*1f9a0*/  LDL.LU R18, [R1+0x8] ;  /* 0x0000080001127983 */ /* 0x001f280000300800 */
[----:B------:R-:W4:Y:S04]  /*1f9b0*/  LDL.LU R19, [R1+0xc] ;  /* 0x00000c0001137983 */ /* 0x000f280000300800 */
[----:B-1----:R-:W5:Y:S04]  /*1f9c0*/  LDL.LU R16, [R1] ;  /* 0x0000000001107983 */ /* 0x002f680000300800 */
[----:B------:R-:W5:Y:S04]  /*1f9d0*/  LDL.LU R17, [R1+0x4] ;  /* 0x0000040001117983 */ /* 0x000f680000300800 */
[----:B------:R0:W-:Y:S04]  /*1f9e0*/  STS.64 [R0+0x280], R20 ;  /* 0x0002801400007388 */ /* 0x0001e80000000a00 */
[----:B------:R1:W-:Y:S04]  /*1f9f0*/  STS.64 [R0], R26 ;  /* 0x0000001a00007388 */ /* 0x0003e80000000a00 */
[----:B------:R-:W-:Y:S01]  /*1fa00*/  STS.64 [R0+0x180], R14 ;  /* 0x0001800e00007388 */ /* 0x000fe20000000a00 */
[----:B0-----:R-:W-:-:S03]  /*1fa10*/  LOP3.LUT R20, R0, 0x8, RZ, 0x3c, !PT ;  /* 0x0000000800147812 */ /* 0x001fc600078e3cff */
[----:B------:R-:W-:Y:S04]  /*1fa20*/  STS.64 [R0+0x380], R12 ;  /* 0x0003800c00007388 */ /* 0x000fe80000000a00 */
[----:B------:R0:W-:Y:S04]  /*1fa30*/  STS.64 [R20+0x4000], R10 ;  /* 0x0040000a14007388 */ /* 0x0001e80000000a00 */
[----:B------:R-:W-:Y:S04]  /*1fa40*/  STS.64 [R20+0x4200], R8 ;  /* 0x0042000814007388 */ /* 0x000fe80000000a00 */
[----:B------:R-:W-:Y:S04]  /*1fa50*/  STS.64 [R20+0x4080], R6 ;  /* 0x0040800614007388 */ /* 0x000fe80000000a00 */
[----:B------:R0:W-:Y:S04]  /*1fa60*/  STS.64 [R20+0x4280], R4 ;  /* 0x0042800414007388 */ /* 0x0001e80000000a00 */
[----:B-1----:R-:W1:Y:S02]  /*1fa70*/  S2R R27, SR_TID.X ;  /* 0x00000000001b7919 */ /* 0x002e640000002100 */
[----:B-1----:R-:W-:-:S04]  /*1fa80*/  SHF.R.U32.HI R27, RZ, 0x6, R27 ;  /* 0x00000006ff1b7819 */ /* 0x002fc8000001161b */
[----:B------:R-:W-:Y:S01]  /*1fa90*/  SGXT.U32 R27, R27, 0x2 ;  /* 0x000000021b1b781a */ /* 0x000fe20000000000 */
[----:B---3--:R-:W-:Y:S04]  /*1faa0*/  STS.64 [R20+0x4100], R2 ;  /* 0x0041000214007388 */ /* 0x008fe80000000a00 */
[----:B--2---:R-:W-:Y:S04]  /*1fab0*/  STS.64 [R20+0x4380], R22 ;  /* 0x0043801614007388 */ /* 0x004fe80000000a00 */
[----:B----4-:R-:W-:Y:S04]  /*1fac0*/  STS.64 [R20+0x4180], R18 ;  /* 0x0041801214007388 */ /* 0x010fe80000000a00 */
[----:B-----5:R1:W-:Y:S04]  /*1fad0*/  STS.64 [R20+0x4300], R16 ;  /* 0x0043001014007388 */ /* 0x0203e80000000a00 */
[----:B------:R-:W-:Y:S01]  /*1fae0*/  BAR.SYNC.DEFER_BLOCKING 0x0 ;  /* 0x0000000000007b1d */ /* 0x000fe20000010000 */
[----:B0-----:R-:W-:-:S02]  /*1faf0*/  LOP3.LUT R10, R29, R27, RZ, 0xfc, !PT ;  /* 0x0000001b1d0a7212 */ /* 0x001fc400078efcff */
[----:B------:R-:W-:-:S03]  /*1fb00*/  ISETP.GE.AND P0, PT, R25, c[0x0][0x178], PT ;  /* 0x00005e0019007a0c */ /* 0x000fc60003f06270 */
[C---:B------:R-:W-:Y:S01]  /*1fb10*/  IMAD R5, R10.reuse, c[0x0][0x198], RZ ;  /* 0x000066000a057a24 */ /* 0x040fe200078e02ff */
[----:B------:R-:W-:Y:S01]  /*1fb20*/  ISETP.LT.AND P1, PT, R10, c[0x0][0x17c], !P0 ;  /* 0x00005f000a007a0c */ /* 0x000fe20004721270 */
[----:B------:R-:W0:Y:S01]  /*1fb30*/  LDS.64 R2, [R28] ;  /* 0x000000001c027984 */ /* 0x000e220000000a00 */
[----:B------:R-:W-:-:S03]  /*1fb40*/  IMAD.MOV.U32 R10, RZ, RZ, R29 ;  /* 0x000000ffff0a7224 */ /* 0x000fc600078e001d */
[----:B------:R-:W2:Y:S02]  /*1fb50*/  S2R R29, SR_TID.X ;  /* 0x00000000001d7919 */ /* 0x000ea40000002100 */
[C-C-:B------:R-:W-:Y:S02]  /*1fb60*/  LOP3.LUT R21, R10.reuse, 0x14, R27.reuse, 0xfe, !PT ;  /* 0x000000140a157812 */ /* 0x140fe400078efe1b */
[----:B-1----:R-:W-:Y:S01]  /*1fb70*/  LOP3.LUT R20, R10, 0x18, R27, 0xfe, !PT ;  /* 0x000000180a147812 */ /* 0x002fe200078efe1b */
[----:B------:R-:W-:Y:S01]  /*1fb80*/  IMAD R26, R25, c[0x0][0x194], RZ ;  /* 0x00006500191a7a24 */ /* 0x000fe200078e02ff */
[----:B0-----:R-:W-:Y:S04]  /*1fb90*/  STL.64 [R1+0x8], R2 ;  /* 0x0000080201007387 */ /* 0x001fe80000100a00 */
[----:B------:R2:W-:Y:S02]  /*1fba0*/  STL.64 [R1+0x710], R20 ;  /* 0x0007101401007387 */ /* 0x0005e40000100a00 */
[----:B--2---:R-:W-:-:S04]  /*1fbb0*/  SHF.R.U32.HI R21, RZ, 0x6, R29 ;  /* 0x00000006ff157819 */ /* 0x004fc8000001161d */
[----:B------:R-:W-:-:S04]  /*1fbc0*/  SGXT.U32 R21, R21, 0x2 ;  /* 0x000000021515781a */ /* 0x000fc80000000000 */
[C-C-:B------:R-:W-:Y:S02]  /*1fbd0*/  LOP3.LUT R6, R10.reuse, 0x34, R21.reuse, 0xfe, !PT ;  /* 0x000000340a067812 */ /* 0x140fe400078efe15 */
[C-C-:B------:R-:W-:Y:S02]  /*1fbe0*/  LOP3.LUT R4, R10.reuse, 0x38, R21.reuse, 0xfe, !PT ;  /* 0x000000380a047812 */ /* 0x140fe400078efe15 */
[C-C-:B------:R-:W-:Y:S01]  /*1fbf0*/  LOP3.LUT R8, R10.reuse, 0x3c, R21.reuse, 0xfe, !PT ;  /* 0x0000003c0a087812 */ /* 0x140fe200078efe15 */
[----:B------:R0:W-:Y:S04]  /*1fc00*/  STL [R1+0x30], R6 ;  /* 0x0000300601007387 */ /* 0x0001e80000100800 */
[----:B------:R1:W-:Y:S01]  /*1fc10*/  STL [R1+0x34], R4 ;  /* 0x0000340401007387 */ /* 0x0003e20000100800 */
[----:B0-----:R-:W-:-:S03]  /*1fc20*/  LOP3.LUT R6, R10, 0x40, R21, 0xfe, !PT ;  /* 0x000000400a067812 */ /* 0x001fc600078efe15 */
[----:B------:R0:W-:Y:S01]  /*1fc30*/  STL [R1+0x38], R8 ;  /* 0x0000380801007387 */ /* 0x0001e20000100800 */
[----:B-1----:R-:W-:-:S03]  /*1fc40*/  LOP3.LUT R4, R10, 0x44, R21, 0xfe, !PT ;  /* 0x000000440a047812 */ /* 0x002fc600078efe15 */
[----:B------:R1:W-:Y:S01]  /*1fc50*/  STL [R1+0x3c], R6 ;  /* 0x00003c0601007387 */ /* 0x0003e20000100800 */
[----:B0-----:R-:W-:-:S03]  /*1fc60*/  LOP3.LUT R8, R10, 0x48, R21, 0xfe, !PT ;  /* 0x000000480a087812 */ /* 0x001fc600078efe15 */
[----:B------:R0:W-:Y:S01]  /*1fc70*/  STL [R1+0x40], R4 ;  /* 0x0000400401007387 */ /* 0x0001e20000100800 */
[----:B-1----:R-:W-:-:S03]  /*1fc80*/  LOP3.LUT R6, R10, 0x4c, R21, 0xfe, !PT ;  /* 0x0000004c0a067812 */ /* 0x002fc600078efe15 */
[----:B------:R1:W-:Y:S04]  /*1fc90*/  STL [R1+0x44], R8 ;  /* 0x0000440801007387 */ /* 0x0003e80000100800 */
[----:B------:R2:W-:Y:S01]  /*1fca0*/  STL [R1+0x48], R6 ;  /* 0x0000480601007387 */ /* 0x0005e20000100800 */
[C-C-:B0-----:R-:W-:Y:S02]  /*1fcb0*/  LOP3.LUT R4, R10.reuse, 0x50, R21.reuse, 0xfe, !PT ;  /* 0x000000500a047812 */ /* 0x141fe400078efe15 */
[----:B-1----:R-:W-:-:S03]  /*1fcc0*/  LOP3.LUT R8, R10, 0x54, R21, 0xfe, !PT ;  /* 0x000000540a087812 */ /* 0x002fc600078efe15 */
[----:B------:R0:W-:Y:S01]  /*1fcd0*/  STL [R1+0x4c], R4 ;  /* 0x00004c0401007387 */ /* 0x0001e20000100800 */
[----:B--2---:R-:W-:-:S03]  /*1fce0*/  LOP3.LUT R6, R10, 0x58, R21, 0xfe, !PT ;  /* 0x000000580a067812 */ /* 0x004fc600078efe15 */
[----:B------:R1:W-:Y:S01]  /*1fcf0*/  STL [R1+0x50], R8 ;  /* 0x0000500801007387 */ /* 0x0003e20000100800 */
[----:B------:R-:W-:-:S03]  /*1fd00*/  LEA R0, P2, R26, c[0x0][0x170], 0x1 ;  /* 0x00005c001a007a11 */ /* 0x000fc600078408ff */
[----:B------:R2:W-:Y:S01]  /*1fd10*/  STL [R1+0x54], R6 ;  /* 0x0000540601007387 */ /* 0x0005e20000100800 */
[C-C-:B0-----:R-:W-:Y:S02]  /*1fd20*/  LOP3.LUT R4, R10.reuse, 0x5c, R21.reuse, 0xfe, !PT ;  /* 0x0000005c0a047812 */ /* 0x141fe400078efe15 */
[----:B-1----:R-:W-:-:S03]  /*1fd30*/  LOP3.LUT R8, R10, 0x60, R21, 0xfe, !PT ;  /* 0x000000600a087812 */ /* 0x002fc600078efe15 */
[----:B------:R0:W-:Y:S01]  /*1fd40*/  STL [R1+0x58], R4 ;  /* 0x0000580401007387 */ /* 0x0001e20000100800 */
[----:B--2---:R-:W-:-:S03]  /*1fd50*/  LOP3.LUT R6, R10, 0x64, R21, 0xfe, !PT ;  /* 0x000000640a067812 */ /* 0x004fc600078efe15 */
[----:B------:R1:W-:Y:S01]  /*1fd60*/  STL [R1+0x5c], R8 ;  /* 0x00005c0801007387 */ /* 0x0003e20000100800 */
[----:B------:R-:W-:Y:S02]  /*1fd70*/  LEA.HI.X.SX32 R26, R26, c[0x0][0x174], 0x1, P2 ;  /* 0x00005d001a1a7a11 */ /* 0x000fe400010f0eff */
[C---:B------:R-:W-:Y:S01]  /*1fd80*/  LEA R12, P2, R5.reuse, R0, 0x1 ;  /* 0x00000000050c7211 */ /* 0x040fe200078408ff */
[----:B------:R2:W-:Y:S01]  /*1fd90*/  STL [R1+0x60], R6 ;  /* 0x0000600601007387 */ /* 0x0005e20000100800 */
[--C-:B0-----:R-:W-:Y:S02]  /*1fda0*/  LOP3.LUT R4, R10, 0x68, R21.reuse, 0xfe, !PT ;  /* 0x000000680a047812 */ /* 0x101fe400078efe15 */
[----:B------:R-:W-:Y:S02]  /*1fdb0*/  LOP3.LUT R22, R28, 0x8, RZ, 0x3c, !PT ;  /* 0x000000081c167812 */ /* 0x000fe400078e3cff */
[----:B-1----:R-:W-:Y:S01]  /*1fdc0*/  LOP3.LUT R8, R10, 0x6c, R21, 0xfe, !PT ;  /* 0x0000006c0a087812 */ /* 0x002fe200078efe15 */
[----:B------:R0:W-:Y:S01]  /*1fdd0*/  STL [R1+0x64], R4 ;  /* 0x0000640401007387 */ /* 0x0001e20000100800 */
[----:B------:R-:W-:-:S02]  /*1fde0*/  LEA.HI.X.SX32 R13, R5, R26, 0x1, P2 ;  /* 0x0000001a050d7211 */ /* 0x000fc400010f0eff */
[C-C-:B--2---:R-:W-:Y:S01]  /*1fdf0*/  LOP3.LUT R6, R10.reuse, 0x70, R21.reuse, 0xfe, !PT ;  /* 0x000000700a067812 */ /* 0x144fe200078efe15 */
[----:B------:R1:W-:Y:S04]  /*1fe00*/  STL [R1+0x68], R8 ;  /* 0x0000680801007387 */ /* 0x0003e80000100800 */
[----:B------:R2:W-:Y:S01]  /*1fe10*/  STL [R1+0x6c], R6 ;  /* 0x00006c0601007387 */ /* 0x0005e20000100800 */
[----:B0-----:R-:W-:-:S03]  /*1fe20*/  LOP3.LUT R4, R10, 0x74, R21, 0xfe, !PT ;  /* 0x000000740a047812 */ /* 0x001fc600078efe15 */
[----:B------:R-:W0:Y:S01]  /*1fe30*/  LDS.64 R16, [R22] ;  /* 0x0000000016107984 */ /* 0x000e220000000a00 */
[----:B-1----:R-:W-:-:S03]  /*1fe40*/  LOP3.LUT R8, R10, 0x78, R21, 0xfe, !PT ;  /* 0x000000780a087812 */ /* 0x002fc600078efe15 */
[----:B------:R-:W-:Y:S01]  /*1fe50*/  @P1 STG.E.U16 [R12.64], R2 ;  /* 0x000000020c001986 */ /* 0x000fe2000c101506 */
[----:B--2---:R-:W-:-:S03]  /*1fe60*/  LOP3.LUT R6, R10, 0x7c, R21, 0xfe, !PT ;  /* 0x0000007c0a067812 */ /* 0x004fc600078efe15 */
[----:B------:R-:W1:Y:S04]  /*1fe70*/  LDS.64 R12, [R28+0x400] ;  /* 0x000400001c0c7984 */ /* 0x000e680000000a00 */
[----:B------:R2:W-:Y:S04]  /*1fe80*/  STL [R1+0x70], R4 ;  /* 0x0000700401007387 */ /* 0x0005e80000100800 */
[----:B------:R3:W-:Y:S04]  /*1fe90*/  STL [R1+0x74], R8 ;  /* 0x0000740801007387 */ /* 0x0007e80000100800 */
[----:B------:R4:W-:Y:S01]  /*1fea0*/  STL [R1+0x78], R6 ;  /* 0x0000780601007387 */ /* 0x0009e20000100800 */
[----:B--2---:R-:W-:-:S03]  /*1feb0*/  LOP3.LUT R4, R10, 0x80, R21, 0xfe, !PT ;  /* 0x000000800a047812 */ /* 0x004fc600078efe15 */
[----:B------:R-:W-:Y:S01]  /*1fec0*/  LDS.64 R14, [R22+0x800] ;  /* 0x00080000160e7984 */ /* 0x000fe20000000a00 */
[C-C-:B---3--:R-:W-:Y:S02]  /*1fed0*/  LOP3.LUT R8, R10.reuse, 0x8c, R21.reuse, 0xfe, !PT ;  /* 0x0000008c0a087812 */ /* 0x148fe400078efe15 */
[C-C-:B----4-:R-:W-:Y:S01]  /*1fee0*/  LOP3.LUT R6, R10.reuse, 0x88, R21.reuse, 0xfe, !PT ;  /* 0x000000880a067812 */ /* 0x150fe200078efe15 */
[----:B------:R2:W-:Y:S04]  /*1fef0*/  STL [R1+0x7c], R4 ;  /* 0x00007c0401007387 */ /* 0x0005e80000100800 */
[----:B------:R3:W-:Y:S01]  /*1ff00*/  STL [R1+0x80], R6 ;  /* 0x0000800601007387 */ /* 0x0007e20000100800 */
[----:B--2---:R-:W-:-:S03]  /*1ff10*/  LOP3.LUT R4, R10, 0x90, R21, 0xfe, !PT ;  /* 0x000000900a047812 */ /* 0x004fc600078efe15 */
[----:B------:R2:W-:Y:S01]  /*1ff20*/  STL [R1+0x84], R8 ;  /* 0x0000840801007387 */ /* 0x0005e20000100800 */
[----:B---3--:R-:W-:-:S03]  /*1ff30*/  LOP3.LUT R6, R10, 0x94, R21, 0xfe, !PT ;  /* 0x000000940a067812 */ /* 0x008fc600078efe15 */
[----:B------:R3:W-:Y:S04]  /*1ff40*/  STL [R1+0x88], R4 ;  /* 0x0000880401007387 */ /* 0x0007e80000100800 */
[----:B------:R4:W-:Y:S01]  /*1ff50*/  STL [R1+0x8c], R6 ;  /* 0x00008c0601007387 */ /* 0x0009e20000100800 */
[C-C-:B--2---:R-:W-:Y:S02]  /*1ff60*/  LOP3.LUT R8, R10.reuse, 0x98, R21.reuse, 0xfe, !PT ;  /* 0x000000980a087812 */ /* 0x144fe400078efe15 */
[----:B---3--:R-:W-:-:S03]  /*1ff70*/  LOP3.LUT R4, R10, 0x9c, R21, 0xfe, !PT ;  /* 0x0000009c0a047812 */ /* 0x008fc600078efe15 */
[----:B------:R2:W-:Y:S01]  /*1ff80*/  STL [R1+0x90], R8 ;  /* 0x0000900801007387 */ /* 0x0005e20000100800 */
[----:B----4-:R-:W-:-:S03]  /*1ff90*/  LOP3.LUT R6, R10, 0xa0, R21, 0xfe, !PT ;  /* 0x000000a00a067812 */ /* 0x010fc600078efe15 */
        /* <DEDUP_REMOVED lines=9> */
[C-C-:B---3--:R-:W-:Y:S02]  /*20030*/  LOP3.LUT R4, R10.reuse, 0xb0, R21.reuse, 0xfe, !PT ;  /* 0x000000b00a047812 */ /* 0x148fe400078efe15 */
[----:B----4-:R-:W-:-:S03]  /*20040*/  LOP3.LUT R6, R10, 0xb8, R21, 0xfe, !PT ;  /* 0x000000b80a067812 */ /* 0x010fc600078efe15 */
[----:B------:R2:W-:Y:S04]  /*20050*/  STL [R1+0xa8], R4 ;  /* 0x0000a80401007387 */ /* 0x0005e80000100800 */
[----:B------:R-:W-:Y:S04]  /*20060*/  STL [R1+0xac], R8 ;  /* 0x0000ac0801007387 */ /* 0x000fe80000100800 */
[----:B------:R3:W-:Y:S01]  /*20070*/  STL [R1+0xb0], R6 ;  /* 0x0000b00601007387 */ /* 0x0007e20000100800 */
[----:B--2---:R-:W-:-:S03]  /*20080*/  LOP3.LUT R4, R10, 0xbc, R21, 0xfe, !PT ;  /* 0x000000bc0a047812 */ /* 0x004fc600078efe15 */
[----:B0-----:R-:W-:Y:S01]  /*20090*/  STL [R1+0x700], R17 ;  /* 0x0007001101007387 */ /* 0x001fe20000100800 */
[----:B---3--:R-:W-:-:S03]  /*200a0*/  LOP3.LUT R6, R10, 0xc0, R21, 0xfe, !PT ;  /* 0x000000c00a067812 */ /* 0x008fc600078efe15 */
[----:B------:R0:W-:Y:S01]  /*200b0*/  STL [R1+0xb4], R4 ;  /* 0x0000b40401007387 */ /* 0x0001e20000100800 */
[----:B-1----:R-:W-:-:S03]  /*200c0*/  IMAD.MOV.U32 R29, RZ, RZ, R12 ;  /* 0x000000ffff1d7224 */ /* 0x002fc600078e000c */
[----:B------:R-:W-:Y:S04]  /*200d0*/  STL [R1+0xb8], R6 ;  /* 0x0000b80601007387 */ /* 0x000fe80000100800 */
[----:B------:R-:W-:Y:S04]  /*200e0*/  STL.64 [R1+0x10], R12 ;  /* 0x0000100c01007387 */ /* 0x000fe80000100a00 */
[----:B------:R-:W1:Y:S01]  /*200f0*/  LDS.64 R12, [R22+0x400] ;  /* 0x00040000160c7984 */ /* 0x000e620000000a00 */
[----:B0-----:R-:W-:-:S05]  /*20100*/  LOP3.LUT R4, R10, 0xc4, R21, 0xfe, !PT ;  /* 0x000000c40a047812 */ /* 0x001fca00078efe15 */
[----:B------:R0:W-:Y:S04]  /*20110*/  STL [R1+0xbc], R4 ;  /* 0x0000bc0401007387 */ /* 0x0001e80000100800 */
[----:B-1----:R-:W-:Y:S01]  /*20120*/  STL.64 [R1+0x18], R12 ;  /* 0x0000180c01007387 */ /* 0x002fe20000100a00 */
[----:B------:R-:W-:-:S03]  /*20130*/  IMAD.MOV.U32 R23, RZ, RZ, R12 ;  /* 0x000000ffff177224 */ /* 0x000fc600078e000c */
[----:B------:R-:W1:Y:S01]  /*20140*/  LDS.64 R12, [R28+0x800] ;  /* 0x000800001c0c7984 */ /* 0x000e620000000a00 */
[----:B0-----:R-:W-:-:S05]  /*20150*/  LOP3.LUT R4, R10, 0xc8, R21, 0xfe, !PT ;  /* 0x000000c80a047812 */ /* 0x001fca00078efe15 */
[----:B------:R0:W-:Y:S02]  /*20160*/  STL [R1+0xc0], R4 ;  /* 0x0000c00401007387 */ /* 0x0001e40000100800 */
[----:B0-----:R-:W-:-:S05]  /*20170*/  LOP3.LUT R4, R10, 0xcc, R21, 0xfe, !PT ;  /* 0x000000cc0a047812 */ /* 0x001fca00078efe15 */
[----:B------:R0:W-:Y:S01]  /*20180*/  STL [R1+0xc4], R4 ;  /* 0x0000c40401007387 */ /* 0x0001e20000100800 */
[----:B------:R-:W-:-:S03]  /*20190*/  LOP3.LUT R6, R10, 0xd0, R21, 0xfe, !PT ;  /* 0x000000d00a067812 */ /* 0x000fc600078efe15 */
[----:B-1----:R-:W-:Y:S04]  /*201a0*/  STL.64 [R1+0x28], R12 ;  /* 0x0000280c01007387 */ /* 0x002fe80000100a00 */
[----:B------:R-:W1:Y:S01]  /*201b0*/  LDS.64 R12, [R28+0xc00] ;  /* 0x000c00001c0c7984 */ /* 0x000e620000000a00 */
[C-C-:B0-----:R-:W-:Y:S02]  /*201c0*/  LOP3.LUT R4, R10.reuse, 0xd4, R21.reuse, 0xfe, !PT ;  /* 0x000000d40a047812 */ /* 0x141fe400078efe15 */
[C-C-:B------:R-:W-:Y:S01]  /*201d0*/  LOP3.LUT R8, R10.reuse, 0xd8, R21.reuse, 0xfe, !PT ;  /* 0x000000d80a087812 */ /* 0x140fe200078efe15 */
[----:B------:R0:W-:Y:S04]  /*201e0*/  STL [R1+0xc8], R6 ;  /* 0x0000c80601007387 */ /* 0x0001e80000100800 */
[----:B------:R2:W-:Y:S01]  /*201f0*/  STL [R1+0xcc], R4 ;  /* 0x0000cc0401007387 */ /* 0x0005e20000100800 */
[----:B0-----:R-:W-:-:S03]  /*20200*/  LOP3.LUT R6, R10, 0xdc, R21, 0xfe, !PT ;  /* 0x000000dc0a067812 */ /* 0x001fc600078efe15 */
[----:B------:R0:W-:Y:S01]  /*20210*/  STL [R1+0xd0], R8 ;  /* 0x0000d00801007387 */ /* 0x0001e20000100800 */
[----:B--2---:R-:W-:-:S03]  /*20220*/  LOP3.LUT R4, R10, 0xe0, R21, 0xfe, !PT ;  /* 0x000000e00a047812 */ /* 0x004fc600078efe15 */
[----:B------:R2:W-:Y:S04]  /*20230*/  STL [R1+0xd4], R6 ;  /* 0x0000d40601007387 */ /* 0x0005e80000100800 */
[----:B------:R3:W-:Y:S01]  /*20240*/  STL [R1+0xdc], R4 ;  /* 0x0000dc0401007387 */ /* 0x0007e20000100800 */
[C-C-:B0-----:R-:W-:Y:S02]  /*20250*/  LOP3.LUT R8, R10.reuse, 0xe4, R21.reuse, 0xfe, !PT ;  /* 0x000000e40a087812 */ /* 0x141fe400078efe15 */
[----:B--2---:R-:W-:-:S03]  /*20260*/  LOP3.LUT R6, R10, 0xe8, R21, 0xfe, !PT ;  /* 0x000000e80a067812 */ /* 0x004fc600078efe15 */
[----:B------:R0:W-:Y:S01]  /*20270*/  STL [R1+0xe0], R8 ;  /* 0x0000e00801007387 */ /* 0x0001e20000100800 */
[----:B---3--:R-:W-:-:S03]  /*20280*/  LOP3.LUT R4, R10, 0xec, R21, 0xfe, !PT ;  /* 0x000000ec0a047812 */ /* 0x008fc600078efe15 */
[----:B------:R2:W-:Y:S04]  /*20290*/  STL [R1+0xe4], R6 ;  /* 0x0000e40601007387 */ /* 0x0005e80000100800 */
[----:B------:R3:W-:Y:S01]  /*202a0*/  STL [R1+0xe8], R4 ;  /* 0x0000e80401007387 */ /* 0x0007e20000100800 */
[C-C-:B0-----:R-:W-:Y:S02]  /*202b0*/  LOP3.LUT R8, R10.reuse, 0xf0, R21.reuse, 0xfe, !PT ;  /* 0x000000f00a087812 */ /* 0x141fe400078efe15 */
[----:B--2---:R-:W-:-:S03]  /*202c0*/  LOP3.LUT R6, R10, 0xf4, R21, 0xfe, !PT ;  /* 0x000000f40a067812 */ /* 0x004fc600078efe15 */
[----:B------:R-:W-:Y:S01]  /*202d0*/  STL [R1+0xec], R8 ;  /* 0x0000ec0801007387 */ /* 0x000fe20000100800 */
[----:B---3--:R-:W-:-:S03]  /*202e0*/  LOP3.LUT R4, R10, 0xf8, R21, 0xfe, !PT ;  /* 0x000000f80a047812 */ /* 0x008fc600078efe15 */
[----:B------:R-:W-:Y:S04]  /*202f0*/  STL [R1+0xf0], R6 ;  /* 0x0000f00601007387 */ /* 0x000fe80000100800 */
[----:B------:R-:W-:Y:S04]  /*20300*/  STL [R1+0xf4], R4 ;  /* 0x0000f40401007387 */ /* 0x000fe80000100800 */
[----:B------:R0:W-:Y:S04]  /*20310*/  STL [R1+0x704], R15 ;  /* 0x0007040f01007387 */ /* 0x0001e80000100800 */
[----:B-1----:R-:W-:Y:S01]  /*20320*/  STL [R1+0x24], R13 ;  /* 0x0000240d01007387 */ /* 0x002fe20000100800 */
[----:B------:R-:W-:Y:S01]  /*20330*/  LOP3.LUT R5, R10, 0x4, R27, 0xfe, !PT ;  /* 0x000000040a057812 */ /* 0x000fe200078efe1b */
[----:B0-----:R-:W-:-:S02]  /*20340*/  IMAD.MOV.U32 R15, RZ, RZ, R12 ;  /* 0x000000ffff0f7224 */ /* 0x001fc400078e000c */
[----:B------:R-:W0:Y:S01]  /*20350*/  LDS.64 R12, [R22+0xc00] ;  /* 0x000c0000160c7984 */ /* 0x000e220000000a00 */
[C-C-:B------:R-:W-:Y:S02]  /*20360*/  LOP3.LUT R7, R10.reuse, 0x8, R27.reuse, 0xfe, !PT ;  /* 0x000000080a077812 */ /* 0x140fe400078efe1b */
[C-C-:B------:R-:W-:Y:S02]  /*20370*/  LOP3.LUT R9, R10.reuse, 0xc, R27.reuse, 0xfe, !PT ;  /* 0x0000000c0a097812 */ /* 0x140fe400078efe1b */
[C---:B------:R-:W-:Y:S02]  /*20380*/  LOP3.LUT R11, R10.reuse, 0x10, R27, 0xfe, !PT ;  /* 0x000000100a0b7812 */ /* 0x040fe400078efe1b */
[C-C-:B------:R-:W-:Y:S02]  /*20390*/  LOP3.LUT R3, R10.reuse, 0x1c, R21.reuse, 0xfe, !PT ;  /* 0x0000001c0a037812 */ /* 0x140fe400078efe15 */
[C-C-:B------:R-:W-:Y:S02]  /*203a0*/  LOP3.LUT R2, R10.reuse, 0x20, R21.reuse, 0xfe, !PT ;  /* 0x000000200a027812 */ /* 0x140fe400078efe15 */
[----:B------:R-:W-:-:S02]  /*203b0*/  LOP3.LUT R19, R10, 0x24, R21, 0xfe, !PT ;  /* 0x000000240a137812 */ /* 0x000fc400078efe15 */
[C-C-:B------:R-:W-:Y:S02]  /*203c0*/  LOP3.LUT R18, R10.reuse, 0x28, R21.reuse, 0xfe, !PT ;  /* 0x000000280a127812 */ /* 0x140fe400078efe15 */
[C-C-:B------:R-:W-:Y:S02]  /*203d0*/  LOP3.LUT R25, R10.reuse, 0x2c, R21.reuse, 0xfe, !PT ;  /* 0x0000002c0a197812 */ /* 0x140fe400078efe15 */
[C-C-:B------:R-:W-:Y:S02]  /*203e0*/  LOP3.LUT R27, R10.reuse, 0x30, R21.reuse, 0xfe, !PT ;  /* 0x000000300a1b7812 */ /* 0x140fe400078efe15 */
[C-C-:B------:R-:W-:Y:S02]  /*203f0*/  LOP3.LUT R24, R10.reuse, 0x84, R21.reuse, 0xfe, !PT ;  /* 0x000000840a187812 */ /* 0x140fe400078efe15 */
[----:B------:R-:W-:Y:S02]  /*20400*/  LOP3.LUT R17, R10, 0xfc, R21, 0xfe, !PT ;  /* 0x000000fc0a117812 */ /* 0x000fe400078efe15 */
[----:B------:R-:W1:Y:S04]  /*20410*/  LDS.64 R20, [R28+0x1000] ;  /* 0x001000001c147984 */ /* 0x000e680000000a00 */
[----:B0-----:R0:W-:Y:S04]  /*20420*/  STL [R1+0x708], R13 ;  /* 0x0007080d01007387 */ /* 0x0011e80000100800 */
[----:B0-----:R-:W2:Y:S04]  /*20430*/  LDL.LU R13, [R1+0x28] ;  /* 0x00002800010d7983 */ /* 0x001ea80000300800 */
[----:B------:R0:W-:Y:S04]  /*20440*/  STL [R1+0xd8], R17 ;  /* 0x0000d81101007387 */ /* 0x0001e80000100800 */
[----:B-1----:R1:W-:Y:S01]  /*20450*/  STL [R1+0x4], R21 ;  /* 0x0000041501007387 */ /* 0x0023e20000100800 */
[----:B0-----:R-:W-:-:S03]  /*20460*/  IMAD.MOV.U32 R17, RZ, RZ, R20 ;  /* 0x000000ffff117224 */ /* 0x001fc600078e0014 */
[----:B-1----:R-:W3:Y:S01]  /*20470*/  LDL.LU.64 R20, [R1+0x710] ;  /* 0x0007100001147983 */ /* 0x002ee20000300a00 */
[C---:B------:R-:W-:Y:S01]  /*20480*/  ISETP.LT.AND P4, PT, R5.reuse, c[0x0][0x17c], !P0 ;  /* 0x00005f0005007a0c */ /* 0x040fe20004781270 */
[----:B------:R-:W-:Y:S01]  /*20490*/  IMAD R5, R5, c[0x0][0x198], RZ ;  /* 0x0000660005057a24 */ /* 0x000fe200078e02ff */
[C---:B------:R-:W-:Y:S01]  /*204a0*/  ISETP.LT.AND P3, PT, R7.reuse, c[0x0][0x17c], !P0 ;  /* 0x00005f0007007a0c */ /* 0x040fe20004761270 */
[----:B------:R-:W-:Y:S01]  /*204b0*/  IMAD R7, R7, c[0x0][0x198], RZ ;  /* 0x0000660007077a24 */ /* 0x000fe200078e02ff */
[C---:B------:R-:W-:Y:S01]  /*204c0*/  ISETP.LT.AND P2, PT, R9.reuse, c[0x0][0x17c], !P0 ;  /* 0x00005f0009007a0c */ /* 0x040fe20004741270 */
[----:B------:R-:W-:Y:S01]  /*204d0*/  IMAD R9, R9, c[0x0][0x198], RZ ;  /* 0x0000660009097a24 */ /* 0x000fe200078e02ff */
[C---:B------:R-:W-:Y:S01]  /*204e0*/  ISETP.LT.AND P1, PT, R11.reuse, c[0x0][0x17c], !P0 ;  /* 0x00005f000b007a0c */ /* 0x040fe20004721270 */
[----:B------:R-:W-:Y:S01]  /*204f0*/  IMAD R11, R11, c[0x0][0x198], RZ ;  /* 0x000066000b0b7a24 */ /* 0x000fe200078e02ff */
[-C--:B------:R-:W-:Y:S02]  /*20500*/  LEA R4, P6, R5, R0.reuse, 0x1 ;  /* 0x0000000005047211 */ /* 0x080fe400078c08ff */
[----:B------:R-:W-:-:S02]  /*20510*/  LEA R6, P5, R7, R0, 0x1 ;  /* 0x0000000007067211 */ /* 0x000fc400078a08ff */
[----:B------:R-:W-:Y:S02]  /*20520*/  LEA.HI.X.SX32 R5, R5, R26, 0x1, P6 ;  /* 0x0000001a05057211 */ /* 0x000fe400030f0eff */
[----:B------:R-:W-:Y:S02]  /*20530*/  LEA R8, P6, R9, R0, 0x1 ;  /* 0x0000000009087211 */ /* 0x000fe400078c08ff */
[----:B------:R-:W-:Y:S02]  /*20540*/  LEA.HI.X.SX32 R7, R7, R26, 0x1, P5 ;  /* 0x0000001a07077211 */ /* 0x000fe400028f0eff */
[----:B------:R-:W-:Y:S02]  /*20550*/  LEA R10, P5, R11, R0, 0x1 ;  /* 0x000000000b0a7211 */ /* 0x000fe400078a08ff */
[-C--:B------:R-:W-:Y:S02]  /*20560*/  LEA.HI.X.SX32 R9, R9, R26.reuse, 0x1, P6 ;  /* 0x0000001a09097211 */ /* 0x080fe400030f0eff */
[----:B------:R-:W-:Y:S01]  /*20570*/  LEA.HI.X.SX32 R11, R11, R26, 0x1, P5 ;  /* 0x0000001a0b0b7211 */ /* 0x000fe200028f0eff */
[----:B------:R-:W-:Y:S04]  /*20580*/  @P4 STG.E.U16 [R4.64], R16 ;  /* 0x0000001004004986 */ /* 0x000fe8000c101506 */
[----:B------:R-:W-:Y:S04]  /*20590*/  @P3 STG.E.U16 [R6.64], R29 ;  /* 0x0000001d06003986 */ /* 0x000fe8000c101506 */
[----:B------:R0:W-:Y:S01]  /*205a0*/  @P2 STG.E.U16 [R8.64], R23 ;  /* 0x0000001708002986 */ /* 0x0001e2000c101506 */
[C---:B------:R-:W-:Y:S01]  /*205b0*/  ISETP.LT.AND P3, PT, R3.reuse, c[0x0][0x17c], !P0 ;  /* 0x00005f0003007a0c */ /* 0x040fe20004761270 */
[----:B------:R-:W-:-:S02]  /*205c0*/  IMAD R3, R3, c[0x0][0x198], RZ ;  /* 0x0000660003037a24 */ /* 0x000fc400078e02ff */
[----:B------:R-:W-:Y:S01]  /*205d0*/  LDS.64 R8, [R28+0x1400] ;  /* 0x001400001c087984 */ /* 0x000fe20000000a00 */
[----:B0-----:R-:W-:-:S03]  /*205e0*/  IMAD R23, R2, c[0x0][0x198], RZ ;  /* 0x0000660002177a24 */ /* 0x001fc600078e02ff */
[----:B--2---:R-:W-:Y:S04]  /*205f0*/  @P1 STG.E.U16 [R10.64], R13 ;  /* 0x0000000d0a001986 */ /* 0x004fe8000c101506 */
[----:B------:R-:W0:Y:S01]  /*20600*/  LDS.64 R10, [R22+0x1000] ;  /* 0x00100000160a7984 */ /* 0x000e220000000a00 */
[----:B------:R-:W-:Y:S01]  /*20610*/  ISETP.LT.AND P1, PT, R2, c[0x0][0x17c], !P0 ;  /* 0x00005f0002007a0c */ /* 0x000fe20004721270 */
[C---:B---3--:R-:W-:Y:S01]  /*20620*/  IMAD R6, R21.reuse, c[0x0][0x198], RZ ;  /* 0x0000660015067a24 */ /* 0x048fe200078e02ff */
[----:B------:R-:W-:Y:S01]  /*20630*/  ISETP.LT.AND P2, PT, R21, c[0x0][0x17c], !P0 ;  /* 0x00005f0015007a0c */ /* 0x000fe20004741270 */
[C---:B------:R-:W-:Y:S01]  /*20640*/  IMAD R5, R20.reuse, c[0x0][0x198], RZ ;  /* 0x0000660014057a24 */ /* 0x040fe200078e02ff */
[----:B------:R-:W-:Y:S02]  /*20650*/  ISETP.LT.AND P4, PT, R20, c[0x0][0x17c], !P0 ;  /* 0x00005f0014007a0c */ /* 0x000fe40004781270 */
[----:B------:R-:W-:-:S04]  /*20660*/  LEA R20, P6, R6, R0, 0x1 ;  /* 0x0000000006147211 */ /* 0x000fc800078c08ff */
[----:B------:R-:W-:Y:S02]  /*20670*/  LEA.HI.X.SX32 R21, R6, R26, 0x1, P6 ;  /* 0x0000001a06157211 */ /* 0x000fe400030f0eff */
[-C--:B------:R-:W-:Y:S01]  /*20680*/  LEA R4, P5, R5, R0.reuse, 0x1 ;  /* 0x0000000005047211 */ /* 0x080fe200078a08ff */
[----:B------:R-:W1:Y:S01]  /*20690*/  LDS.64 R6, [R22+0x1400] ;  /* 0x0014000016067984 */ /* 0x000e620000000a00 */
[----:B------:R-:W-:-:S03]  /*206a0*/  LEA R2, P6, R3, R0, 0x1 ;  /* 0x0000000003027211 */ /* 0x000fc600078c08ff */
[----:B------:R2:W-:Y:S01]  /*206b0*/  @P2 STG.E.U16 [R20.64], R14 ;  /* 0x0000000e14002986 */ /* 0x0005e2000c101506 */
[-C--:B------:R-:W-:Y:S02]  /*206c0*/  LEA.HI.X.SX32 R5, R5, R26.reuse, 0x1, P5 ;  /* 0x0000001a05057211 */ /* 0x080fe400028f0eff */
[----:B------:R-:W-:Y:S02]  /*206d0*/  LEA.HI.X.SX32 R3, R3, R26, 0x1, P6 ;  /* 0x0000001a03037211 */ /* 0x000fe400030f0eff */
[C---:B--2---:R-:W-:Y:S01]  /*206e0*/  LEA R20, P2, R23.reuse, R0, 0x1 ;  /* 0x0000000017147211 */ /* 0x044fe200078408ff */
[----:B------:R-:W-:Y:S03]  /*206f0*/  @P4 STG.E.U16 [R4.64], R15 ;  /* 0x0000000f04004986 */ /* 0x000fe6000c101506 */
[----:B------:R-:W-:Y:S01]  /*20700*/  LEA.HI.X.SX32 R21, R23, R26, 0x1, P2 ;  /* 0x0000001a17157211 */ /* 0x000fe200010f0eff */
[----:B------:R-:W2:Y:S01]  /*20710*/  LDS.64 R4, [R28+0x1800] ;  /* 0x001800001c047984 */ /* 0x000ea20000000a00 */
[C---:B------:R-:W-:Y:S01]  /*20720*/  ISETP.LT.AND P2, PT, R19.reuse, c[0x0][0x17c], !P0 ;  /* 0x00005f0013007a0c */ /* 0x040fe20004741270 */
[----:B------:R-:W-:-:S02]  /*20730*/  IMAD R19, R19, c[0x0][0x198], RZ ;  /* 0x0000660013137a24 */ /* 0x000fc400078e02ff */
[----:B------:R-:W-:Y:S01]  /*20740*/  @P3 STG.E.U16 [R2.64], R12 ;  /* 0x0000000c02003986 */ /* 0x000fe2000c101506 */
[----:B------:R-:W-:-:S03]  /*20750*/  ISETP.LT.AND P3, PT, R18, c[0x0][0x17c], !P0 ;  /* 0x00005f0012007a0c */ /* 0x000fc60004761270 */
[----:B------:R3:W-:Y:S04]  /*20760*/  @P1 STG.E.U16 [R20.64], R17 ;  /* 0x0000001114001986 */ /* 0x0007e8000c101506 */
[----:B------:R-:W4:Y:S01]  /*20770*/  LDS.64 R2, [R22+0x1800] ;  /* 0x0018000016027984 */ /* 0x000f220000000a00 */
[----:B------:R-:W-:-:S03]  /*20780*/  ISETP.LT.AND P5, PT, R24, c[0x0][0x17c], !P0 ;  /* 0x00005f0018007a0c */ /* 0x000fc600047a1270 */
[----:B------:R-:W5:Y:S01]  /*20790*/  LDS.64 R28, [R28+0x1c00] ;  /* 0x001c00001c1c7984 */ /* 0x000f620000000a00 */
[----:B---3--:R-:W-:Y:S01]  /*207a0*/  IMAD R21, R18, c[0x0][0x198], RZ ;  /* 0x0000660012157a24 */ /* 0x008fe200078e02ff */
[C---:B------:R-:W-:Y:S02]  /*207b0*/  LEA R18, P4, R19.reuse, R0, 0x1 ;  /* 0x0000000013127211 */ /* 0x040fe400078808ff */
[----:B------:R-:W3:Y:S02]  /*207c0*/  LDS.64 R22, [R22+0x1c00] ;  /* 0x001c000016167984 */ /* 0x000ee40000000a00 */
[----:B------:R-:W-:-:S05]  /*207d0*/  LEA.HI.X.SX32 R19, R19, R26, 0x1, P4 ;  /* 0x0000001a13137211 */ /* 0x000fca00020f0eff */
[----:B0-----:R0:W-:Y:S04]  /*207e0*/  @P2 STG.E.U16 [R18.64], R10 ;  /* 0x0000000a12002986 */ /* 0x0011e8000c101506 */
[----:B0-----:R-:W2:Y:S01]  /*207f0*/  LDL.LU R18, [R1+0x30] ;  /* 0x0000300001127983 */ /* 0x001ea20000300800 */
[C---:B------:R-:W-:Y:S01]  /*20800*/  ISETP.LT.AND P1, PT, R25.reuse, c[0x0][0x17c], !P0 ;  /* 0x00005f0019007a0c */ /* 0x040fe20004721270 */
[----:B------:R-:W-:Y:S01]  /*20810*/  IMAD R25, R25, c[0x0][0x198], RZ ;  /* 0x0000660019197a24 */ /* 0x000fe200078e02ff */
[----:B------:R-:W-:-:S04]  /*20820*/  LEA R20, P6, R21, R0, 0x1 ;  /* 0x0000000015147211 */ /* 0x000fc800078c08ff */
[----:B------:R-:W-:Y:S02]  /*20830*/  LEA R24, P4, R25, R0, 0x1 ;  /* 0x0000000019187211 */ /* 0x000fe400078808ff */
[-C--:B------:R-:W-:Y:S02]  /*20840*/  LEA.HI.X.SX32 R21, R21, R26.reuse, 0x1, P6 ;  /* 0x0000001a15157211 */ /* 0x080fe400030f0eff */
[----:B------:R-:W-:Y:S01]  /*20850*/  LEA.HI.X.SX32 R25, R25, R26, 0x1, P4 ;  /* 0x0000001a19197211 */ /* 0x000fe200020f0eff */
[C---:B------:R-:W-:Y:S01]  /*20860*/  IMAD R19, R27.reuse, c[0x0][0x198], RZ ;  /* 0x000066001b137a24 */ /* 0x040fe200078e02ff */
[----:B------:R-:W-:Y:S01]  /*20870*/  ISETP.LT.AND P2, PT, R27, c[0x0][0x17c], !P0 ;  /* 0x00005f001b007a0c */ /* 0x000fe20004741270 */
[----:B------:R-:W-:Y:S04]  /*20880*/  @P3 STG.E.U16 [R20.64], R8 ;  /* 0x0000000814003986 */ /* 0x000fe8000c101506 */
[----:B------:R-:W3:Y:S04]  /*20890*/  LDL.LU R27, [R1+0x3c] ;  /* 0x00003c00011b7983 */ /* 0x000ee80000300800 */
[----:B-1----:R0:W-:Y:S04]  /*208a0*/  @P1 STG.E.U16 [R24.64], R6 ;  /* 0x0000000618001986 */ /* 0x0021e8000c101506 */
[----:B0-----:R-:W3:Y:S04]  /*208b0*/  LDL.LU R25, [R1+0x34] ;  /* 0x0000340001197983 */ /* 0x001ee80000300800 */
[----:B------:R-:W5:Y:S01]  /*208c0*/  LDL.LU R24, [R1+0x38] ;  /* 0x0000380001187983 */ /* 0x000f620000300800 */
[C---:B--2---:R-:W-:Y:S01]  /*208d0*/  IMAD R21, R18.reuse, c[0x0][0x198], RZ ;  /* 0x0000660012157a24 */ /* 0x044fe200078e02ff */
[----:B------:R-:W-:-:S02]  /*208e0*/  ISETP.LT.AND P4, PT, R18, c[0x0][0x17c], !P0 ;  /* 0x00005f0012007a0c */ /* 0x000fc40004781270 */
[-C--:B------:R-:W-:Y:S02]  /*208f0*/  LEA R18, P3, R19, R0.reuse, 0x1 ;  /* 0x0000000013127211 */ /* 0x080fe400078608ff */
[----:B------:R-:W-:Y:S02]  /*20900*/  LEA R20, P6, R21, R0, 0x1 ;  /* 0x0000000015147211 */ /* 0x000fe400078c08ff */
[-C--:B------:R-:W-:Y:S02]  /*20910*/  LEA.HI.X.SX32 R19, R19, R26.reuse, 0x1, P3 ;  /* 0x0000001a13137211 */ /* 0x080fe400018f0eff */
[----:B------:R-:W-:-:S03]  /*20920*/  LEA.HI.X.SX32 R21, R21, R26, 0x1, P6 ;  /* 0x0000001a15157211 */ /* 0x000fc600030f0eff */
[----:B------:R-:W-:Y:S04]  /*20930*/  @P2 STG.E.U16 [R18.64], R4 ;  /* 0x0000000412002986 */ /* 0x000fe8000c101506 */
[----:B----4-:R0:W-:Y:S04]  /*20940*/  @P4 STG.E.U16 [R20.64], R2 ;  /* 0x0000000214004986 */ /* 0x0101e8000c101506 */
[----:B0-----:R-:W2:Y:S01]  /*20950*/  LDL.LU R21, [R1+0x80] ;  /* 0x0000800001157983 */ /* 0x001ea20000300800 */
[C---:B---3--:R-:W-:Y:S01]  /*20960*/  ISETP.LT.AND P1, PT, R25.reuse, c[0x0][0x17c], !P0 ;  /* 0x00005f0019007a0c */ /* 0x048fe20004721270 */
[----:B------:R-:W-:Y:S01]  /*20970*/  IMAD R25, R25, c[0x0][0x198], RZ ;  /* 0x0000660019197a24 */ /* 0x000fe200078e02ff */
[----:B-----5:R-:W-:-:S04]  /*20980*/  ISETP.LT.AND P3, PT, R24, c[0x0][0x17c], !P0 ;  /* 0x00005f0018007a0c */ /* 0x020fc80004761270 */
[----:B------:R-:W-:Y:S01]  /*20990*/  LEA R18, P2, R25, R0, 0x1 ;  /* 0x0000000019127211 */ /* 0x000fe200078408ff */
[----:B------:R-:W-:-:S03]  /*209a0*/  IMAD R24, R24, c[0x0][0x198], RZ ;  /* 0x0000660018187a24 */ /* 0x000fc600078e02ff */
[----:B------:R-:W-:Y:S02]  /*209b0*/  LEA.HI.X.SX32 R19, R25, R26, 0x1, P2 ;  /* 0x0000001a19137211 */ /* 0x000fe400010f0eff */
[----:B------:R-:W3:Y:S01]  /*209c0*/  LDL.LU R25, [R1+0x40] ;  /* 0x0000400001197983 */ /* 0x000ee20000300800 */
[----:B------:R-:W-:-:S03]  /*209d0*/  LEA R20, P6, R24, R0, 0x1 ;  /* 0x0000000018147211 */ /* 0x000fc600078c08ff */
[----:B------:R0:W-:Y:S01]  /*209e0*/  @P1 STG.E.U16 [R18.64], R28 ;  /* 0x0000001c12001986 */ /* 0x0001e2000c101506 */
[----:B--2---:R-:W-:Y:S02]  /*209f0*/  ISETP.LT.AND P4, PT, R21, c[0x0][0x17c], !P0 ;  /* 0x00005f0015007a0c */ /* 0x004fe40004781270 */
[----:B------:R-:W-:Y:S02]  /*20a00*/  LEA.HI.X.SX32 R21, R24, R26, 0x1, P6 ;  /* 0x0000001a18157211 */ /* 0x000fe400030f0eff */
[----:B------:R-:W2:Y:S04]  /*20a10*/  LDL.LU R24, [R1+0x44] ;  /* 0x0000440001187983 */ /* 0x000ea80000300800 */
[----:B0-----:R-:W4:Y:S01]  /*20a20*/  LDL.LU R19, [R1+0x8] ;  /* 0x0000080001137983 */ /* 0x001f220000300800 */
[C---:B------:R-:W-:Y:S01]  /*20a30*/  ISETP.LT.AND P2, PT, R27.reuse, c[0x0][0x17c], !P0 ;  /* 0x00005f001b007a0c */ /* 0x040fe20004741270 */
[----:B------:R-:W-:-:S02]  /*20a40*/  IMAD R27, R27, c[0x0][0x198], RZ ;  /* 0x000066001b1b7a24 */ /* 0x000fc400078e02ff */
[----:B------:R0:W-:Y:S01]  /*20a50*/  @P3 STG.E.U16 [R20.64], R22 ;  /* 0x0000001614003986 */ /* 0x0001e2000c101506 */
[C---:B---3--:R-:W-:Y:S01]  /*20a60*/  ISETP.LT.AND P1, PT, R25.reuse, c[0x0][0x17c], !P0 ;  /* 0x00005f0019007a0c */ /* 0x048fe20004721270 */
[----:B------:R-:W-:Y:S01]  /*20a70*/  IMAD R25, R25, c[0x0][0x198], RZ ;  /* 0x0000660019197a24 */ /* 0x000fe200078e02ff */
[----:B------:R-:W-:-:S04]  /*20a80*/  LEA R18, P6, R27, R0, 0x1 ;  /* 0x000000001b127211 */ /* 0x000fc800078c08ff */
[C---:B0-----:R-:W-:Y:S02]  /*20a90*/  LEA R20, P3, R25.reuse, R0, 0x1 ;  /* 0x0000000019147211 */ /* 0x041fe400078608ff */
[----:B------:R-:W-:Y:S02]  /*20aa0*/  PRMT R16, R16, 0x7632, R16 ;  /* 0x0000763210107816 */ /* 0x000fe40000000010 */
[-C--:B------:R-:W-:Y:S02]  /*20ab0*/  LEA.HI.X.SX32 R21, R25, R26.reuse, 0x1, P3 ;  /* 0x0000001a19157211 */ /* 0x080fe400018f0eff */
[----:B----4-:R-:W-:Y:S02]  /*20ac0*/  PRMT R2, R19, 0x7632, R2 ;  /* 0x0000763213027816 */ /* 0x010fe40000000002 */
[----:B------:R-:W-:Y:S02]  /*20ad0*/  LEA.HI.X.SX32 R19, R27, R26, 0x1, P6 ;  /* 0x0000001a1b137211 */ /* 0x000fe400030f0eff */
[----:B------:R-:W3:Y:S04]  /*20ae0*/  LDL.LU R27, [R1+0x50] ;  /* 0x00005000011b7983 */ /* 0x000ee80000300800 */
[----:B------:R-:W4:Y:S04]  /*20af0*/  LDL.LU R25, [R1+0x5c] ;  /* 0x00005c0001197983 */ /* 0x000f280000300800 */
[----:B------:R0:W-:Y:S04]  /*20b00*/  @P2 STG.E.U16 [R18.64], R2 ;  /* 0x0000000212002986 */ /* 0x0001e8000c101506 */
[----:B------:R1:W-:Y:S04]  /*20b10*/  @P1 STG.E.U16 [R20.64], R16 ;  /* 0x0000001014001986 */ /* 0x0003e8000c101506 */
[----:B0-----:R-:W5:Y:S04]  /*20b20*/  LDL.LU R19, [R1+0x48] ;  /* 0x0000480001137983 */ /* 0x001f680000300800 */
[----:B-1----:R-:W3:Y:S04]  /*20b30*/  LDL.LU R20, [R1+0x10] ;  /* 0x0000100001147983 */ /* 0x002ee80000300800 */
[----:B------:R-:W3:Y:S01]  /*20b40*/  LDL.LU R21, [R1+0x4c] ;  /* 0x00004c0001157983 */ /* 0x000ee20000300800 */
[C---:B--2---:R-:W-:Y:S01]  /*20b50*/  ISETP.LT.AND P6, PT, R24.reuse, c[0x0][0x17c], !P0 ;  /* 0x00005f0018007a0c */ /* 0x044fe200047c1270 */
[----:B------:R-:W-:-:S05]  /*20b60*/  IMAD R24, R24, c[0x0][0x198], RZ ;  /* 0x0000660018187a24 */ /* 0x000fca00078e02ff */
[C---:B------:R-:W-:Y:S02]  /*20b70*/  LEA R18, P3, R24.reuse, R0, 0x1 ;  /* 0x0000000018127211 */ /* 0x040fe400078608ff */
[C---:B-----5:R-:W-:Y:S01]  /*20b80*/  ISETP.LT.AND P2, PT, R19.reuse, c[0x0][0x17c], !P0 ;  /* 0x00005f0013007a0c */ /* 0x060fe20004741270 */
[----:B------:R-:W-:Y:S01]  /*20b90*/  IMAD R16, R19, c[0x0][0x198], RZ ;  /* 0x0000660013107a24 */ /* 0x000fe200078e02ff */
[----:B------:R-:W-:Y:S02]  /*20ba0*/  LEA.HI.X.SX32 R19, R24, R26, 0x1, P3 ;  /* 0x0000001a18137211 */ /* 0x000fe400018f0eff */
[C---:B---3--:R-:W-:Y:S01]  /*20bb0*/  ISETP.LT.AND P1, PT, R21.reuse, c[0x0][0x17c], !P0 ;  /* 0x00005f0015007a0c */ /* 0x048fe20004721270 */
[----:B------:R-:W-:Y:S02]  /*20bc0*/  IMAD R24, R21, c[0x0][0x198], RZ ;  /* 0x0000660015187a24 */ /* 0x000fe400078e02ff */
[----:B------:R-:W2:Y:S01]  /*20bd0*/  LDL.LU R21, [R1+0x18] ;  /* 0x0000180001157983 */ /* 0x000ea20000300800 */
[----:B------:R-:W-:-:S02]  /*20be0*/  PRMT R2, R20, 0x7632, R2 ;  /* 0x0000763214027816 */ /* 0x000fc40000000002 */
[----:B------:R-:W-:-:S03]  /*20bf0*/  LEA R20, P3, R16, R0, 0x1 ;  /* 0x0000000010147211 */ /* 0x000fc600078608ff */
[----:B------:R0:W-:Y:S01]  /*20c00*/  @P6 STG.E.U16 [R18.64], R2 ;  /* 0x0000000212006986 */ /* 0x0001e2000c101506 */
[----:B------:R-:W-:Y:S02]  /*20c10*/  PRMT R4, R13, 0x7632, R4 ;  /* 0x000076320d047816 */ /* 0x000fe40000000004 */
[----:B0-----:R-:W-:-:S04]  /*20c20*/  LEA R18, P6, R24, R0, 0x1 ;  /* 0x0000000018127211 */ /* 0x001fc800078c08ff */
[-C--:B------:R-:W-:Y:S02]  /*20c30*/  LEA.HI.X.SX32 R19, R24, R26.reuse, 0x1, P6 ;  /* 0x0000001a18137211 */ /* 0x080fe400030f0eff */
[----:B--2---:R-:W-:Y:S02]  /*20c40*/  PRMT R2, R21, 0x7632, R2 ;  /* 0x0000763215027816 */ /* 0x004fe40000000002 */
[----:B------:R-:W-:Y:S01]  /*20c50*/  LEA.HI.X.SX32 R21, R16, R26, 0x1, P3 ;  /* 0x0000001a10157211 */ /* 0x000fe200018f0eff */
[C---:B------:R-:W-:Y:S01]  /*20c60*/  IMAD R16, R27.reuse, c[0x0][0x198], RZ ;  /* 0x000066001b107a24 */ /* 0x040fe200078e02ff */
[----:B------:R-:W-:Y:S02]  /*20c70*/  ISETP.LT.AND P3, PT, R27, c[0x0][0x17c], !P0 ;  /* 0x00005f001b007a0c */ /* 0x000fe40004761270 */
[----:B------:R-:W2:Y:S04]  /*20c80*/  LDL.LU R27, [R1+0x64] ;  /* 0x00006400011b7983 */ /* 0x000ea80000300800 */
[----:B------:R-:W3:Y:S04]  /*20c90*/  LDL.LU R24, [R1+0x58] ;  /* 0x0000580001187983 */ /* 0x000ee80000300800 */
[----:B------:R-:W5:Y:S04]  /*20ca0*/  LDL.LU R13, [R1+0x708] ;  /* 0x00070800010d7983 */ /* 0x000f680000300800 */
[----:B------:R0:W-:Y:S04]  /*20cb0*/  @P2 STG.E.U16 [R20.64], R2 ;  /* 0x0000000214002986 */ /* 0x0001e8000c101506 */
[----:B0-----:R-:W2:Y:S01]  /*20cc0*/  LDL.LU R21, [R1+0x54] ;  /* 0x0000540001157983 */ /* 0x001ea20000300800 */
[----:B------:R-:W-:-:S03]  /*20cd0*/  LEA R20, P6, R16, R0, 0x1 ;  /* 0x0000000010147211 */ /* 0x000fc600078c08ff */
[----:B------:R0:W-:Y:S01]  /*20ce0*/  @P1 STG.E.U16 [R18.64], R4 ;  /* 0x0000000412001986 */ /* 0x0001e2000c101506 */
[----:B------:R-:W-:Y:S01]  /*20cf0*/  PRMT R2, R14, 0x7632, R2 ;  /* 0x000076320e027816 */ /* 0x000fe20000000002 */
[C---:B---3--:R-:W-:Y:S01]  /*20d00*/  IMAD R14, R24.reuse, c[0x0][0x198], RZ ;  /* 0x00006600180e7a24 */ /* 0x048fe200078e02ff */
[----:B------:R-:W-:Y:S02]  /*20d10*/  ISETP.LT.AND P1, PT, R24, c[0x0][0x17c], !P0 ;  /* 0x00005f0018007a0c */ /* 0x000fe40004721270 */
[C---:B--2---:R-:W-:Y:S01]  /*20d20*/  ISETP.LT.AND P2, PT, R21.reuse, c[0x0][0x17c], !P0 ;  /* 0x00005f0015007a0c */ /* 0x044fe20004741270 */
[----:B0-----:R-:W-:Y:S01]  /*20d30*/  IMAD R19, R21, c[0x0][0x198], RZ ;  /* 0x0000660015137a24 */ /* 0x001fe200078e02ff */
[----:B------:R-:W-:-:S04]  /*20d40*/  LEA.HI.X.SX32 R21, R16, R26, 0x1, P6 ;  /* 0x0000001a10157211 */ /* 0x000fc800030f0eff */
[----:B------:R-:W-:Y:S01]  /*20d50*/  LEA R18, P6, R19, R0, 0x1 ;  /* 0x0000000013127211 */ /* 0x000fe200078c08ff */
[----:B------:R0:W-:Y:S01]  /*20d60*/  @P3 STG.E.U16 [R20.64], R2 ;  /* 0x0000000214003986 */ /* 0x0001e2000c101506 */
[----:B----4-:R-:W-:Y:S02]  /*20d70*/  IMAD R16, R25, c[0x0][0x198], RZ ;  /* 0x0000660019107a24 */ /* 0x010fe400078e02ff */
[----:B------:R-:W-:Y:S02]  /*20d80*/  LEA.HI.X.SX32 R19, R19, R26, 0x1, P6 ;  /* 0x0000001a13137211 */ /* 0x000fe400030f0eff */
[----:B------:R-:W-:Y:S02]  /*20d90*/  ISETP.LT.AND P6, PT, R25, c[0x0][0x17c], !P0 ;  /* 0x00005f0019007a0c */ /* 0x000fe400047c1270 */
[----:B0-----:R-:W-:Y:S02]  /*20da0*/  LEA R20, P3, R14, R0, 0x1 ;  /* 0x000000000e147211 */ /* 0x001fe400078608ff */
[----:B------:R-:W-:-:S02]  /*20db0*/  PRMT R2, R15, 0x7632, R2 ;  /* 0x000076320f027816 */ /* 0x000fc40000000002 */
[----:B------:R-:W2:Y:S01]  /*20dc0*/  LDL.LU R15, [R1+0x704] ;  /* 0x00070400010f7983 */ /* 0x000ea20000300800 */
[----:B------:R-:W-:-:S03]  /*20dd0*/  LEA.HI.X.SX32 R21, R14, R26, 0x1, P3 ;  /* 0x0000001a0e157211 */ /* 0x000fc600018f0eff */
[----:B------:R-:W3:Y:S04]  /*20de0*/  LDL.LU R24, [R1+0x6c] ;  /* 0x00006c0001187983 */ /* 0x000ee80000300800 */
[----:B------:R-:W4:Y:S04]  /*20df0*/  LDL.LU R25, [R1+0x70] ;  /* 0x0000700001197983 */ /* 0x000f280000300800 */
[----:B------:R-:W2:Y:S04]  /*20e00*/  LDL.LU R14, [R1+0x60] ;  /* 0x00006000010e7983 */ /* 0x000ea80000300800 */
[----:B------:R0:W-:Y:S02]  /*20e10*/  @P2 STG.E.U16 [R18.64], R2 ;  /* 0x0000000212002986 */ /* 0x0001e4000c101506 */
[----:B0-----:R-:W-:-:S04]  /*20e20*/  LEA R18, P3, R16, R0, 0x1 ;  /* 0x0000000010127211 */ /* 0x001fc800078608ff */
[----:B------:R-:W-:Y:S02]  /*20e30*/  LEA.HI.X.SX32 R19, R16, R26, 0x1, P3 ;  /* 0x0000001a10137211 */ /* 0x000fe400018f0eff */
[----:B------:R-:W3:Y:S01]  /*20e40*/  LDL.LU R16, [R1+0x68] ;  /* 0x0000680001107983 */ /* 0x000ee20000300800 */
[----:B------:R-:W-:-:S05]  /*20e50*/  PRMT R12, R12, 0x7632, R12 ;  /* 0x000076320c0c7816 */ /* 0x000fca000000000c */
[----:B------:R-:W-:Y:S01]  /*20e60*/  @P1 STG.E.U16 [R20.64], R12 ;  /* 0x0000000c14001986 */ /* 0x000fe2000c101506 */
[----:B------:R-:W-:Y:S02]  /*20e70*/  PRMT R2, R17, 0x7632, R2 ;  /* 0x0000763211027816 */ /* 0x000fe40000000002 */
[C---:B------:R-:W-:Y:S01]  /*20e80*/  ISETP.LT.AND P1, PT, R27.reuse, c[0x0][0x17c], !P0 ;  /* 0x00005f001b007a0c */ /* 0x040fe20004721270 */
[----:B------:R-:W4:Y:S04]  /*20e90*/  LDL.LU R17, [R1+0x700] ;  /* 0x0007000001117983 */ /* 0x000f280000300800 */
[----:B------:R0:W-:Y:S02]  /*20ea0*/  @P6 STG.E.U16 [R18.64], R2 ;  /* 0x0000000212006986 */ /* 0x0001e4000c101506 */
[----:B0-----:R-:W-:Y:S01]  /*20eb0*/  PRMT R2, R10, 0x7632, R2 ;  /* 0x000076320a027816 */ /* 0x001fe20000000002 */
[C---:B--2---:R-:W-:Y:S01]  /*20ec0*/  IMAD R12, R14.reuse, c[0x0][0x198], RZ ;  /* 0x000066000e0c7a24 */ /* 0x044fe200078e02ff */
[----:B------:R-:W-:Y:S01]  /*20ed0*/  ISETP.LT.AND P2, PT, R14, c[0x0][0x17c], !P0 ;  /* 0x00005f000e007a0c */ /* 0x000fe20004741270 */
[----:B------:R-:W-:-:S02]  /*20ee0*/  IMAD R14, R27, c[0x0][0x198], RZ ;  /* 0x000066001b0e7a24 */ /* 0x000fc400078e02ff */
[----:B------:R-:W2:Y:S01]  /*20ef0*/  LDL.LU R27, [R1+0x78] ;  /* 0x00007800011b7983 */ /* 0x000ea20000300800 */
[----:B------:R-:W-:-:S04]  /*20f00*/  LEA R20, P3, R12, R0, 0x1 ;  /* 0x000000000c147211 */ /* 0x000fc800078608ff */
[----:B------:R-:W-:Y:S02]  /*20f10*/  LEA.HI.X.SX32 R21, R12, R26, 0x1, P3 ;  /* 0x0000001a0c157211 */ /* 0x000fe400018f0eff */
[----:B------:R-:W2:Y:S01]  /*20f20*/  LDL.LU R12, [R1+0x74] ;  /* 0x00007400010c7983 */ /* 0x000ea20000300800 */
[C---:B---3--:R-:W-:Y:S01]  /*20f30*/  ISETP.LT.AND P3, PT, R16.reuse, c[0x0][0x17c], !P0 ;  /* 0x00005f0010007a0c */ /* 0x048fe20004761270 */
[----:B------:R-:W-:Y:S02]  /*20f40*/  IMAD R10, R16, c[0x0][0x198], RZ ;  /* 0x00006600100a7a24 */ /* 0x000fe400078e02ff */
[----:B------:R-:W3:Y:S01]  /*20f50*/  LDL.LU R16, [R1+0x7c] ;  /* 0x00007c0001107983 */ /* 0x000ee20000300800 */
[----:B------:R-:W-:Y:S02]  /*20f60*/  LEA R18, P6, R14, R0, 0x1 ;  /* 0x000000000e127211 */ /* 0x000fe400078c08ff */
[----:B------:R-:W-:Y:S02]  /*20f70*/  PRMT R8, R8, 0x7632, R8 ;  /* 0x0000763208087816 */ /* 0x000fe40000000008 */
[----:B------:R-:W-:Y:S01]  /*20f80*/  LEA.HI.X.SX32 R19, R14, R26, 0x1, P6 ;  /* 0x0000001a0e137211 */ /* 0x000fe200030f0eff */
[----:B------:R0:W-:Y:S01]  /*20f90*/  @P2 STG.E.U16 [R20.64], R2 ;  /* 0x0000000214002986 */ /* 0x0001e2000c101506 */
[----:B------:R-:W-:-:S03]  /*20fa0*/  ISETP.LT.AND P2, PT, R24, c[0x0][0x17c], !P0 ;  /* 0x00005f0018007a0c */ /* 0x000fc60004741270 */
[----:B------:R1:W-:Y:S01]  /*20fb0*/  @P1 STG.E.U16 [R18.64], R8 ;  /* 0x0000000812001986 */ /* 0x0003e2000c101506 */
[----:B0-----:R-:W-:Y:S01]  /*20fc0*/  LEA R20, P6, R10, R0, 0x1 ;  /* 0x000000000a147211 */ /* 0x001fe200078c08ff */
[----:B-1----:R-:W-:-:S03]  /*20fd0*/  IMAD R8, R24, c[0x0][0x198], RZ ;  /* 0x0000660018087a24 */ /* 0x002fc600078e02ff */
[----:B------:R-:W-:Y:S01]  /*20fe0*/  LEA.HI.X.SX32 R21, R10, R26, 0x1, P6 ;  /* 0x0000001a0a157211 */ /* 0x000fe200030f0eff */
[----:B------:R-:W5:Y:S01]  /*20ff0*/  LDL.LU R24, [R1+0x88] ;  /* 0x0000880001187983 */ /* 0x000f620000300800 */
[----:B------:R-:W-:Y:S01]  /*21000*/  PRMT R2, R6, 0x7632, R2 ;  /* 0x0000763206027816 */ /* 0x000fe20000000002 */
[C---:B----4-:R-:W-:Y:S01]  /*21010*/  IMAD R6, R25.reuse, c[0x0][0x198], RZ ;  /* 0x0000660019067a24 */ /* 0x050fe200078e02ff */
[C---:B------:R-:W-:Y:S02]  /*21020*/  LEA R18, P6, R8.reuse, R0, 0x1 ;  /* 0x0000000008127211 */ /* 0x040fe400078c08ff */
[----:B------:R-:W-:Y:S01]  /*21030*/  ISETP.LT.AND P1, PT, R25, c[0x0][0x17c], !P0 ;  /* 0x00005f0019007a0c */ /* 0x000fe20004721270 */
[----:B------:R0:W-:Y:S01]  /*21040*/  @P3 STG.E.U16 [R20.64], R2 ;  /* 0x0000000214003986 */ /* 0x0001e2000c101506 */
[----:B------:R-:W-:Y:S02]  /*21050*/  LEA.HI.X.SX32 R19, R8, R26, 0x1, P6 ;  /* 0x0000001a08137211 */ /* 0x000fe400030f0eff */
[----:B------:R-:W-:Y:S01]  /*21060*/  PRMT R28, R28, 0x7632, R28 ;  /* 0x000076321c1c7816 */ /* 0x000fe2000000001c */
[----:B------:R-:W4:Y:S04]  /*21070*/  LDL.LU R25, [R1+0xc] ;  /* 0x00000c0001197983 */ /* 0x000f280000300800 */
[----:B------:R-:W4:Y:S01]  /*21080*/  LDL.LU R10, [R1+0x8c] ;  /* 0x00008c00010a7983 */ /* 0x000f220000300800 */
[----:B0-----:R-:W-:-:S03]  /*21090*/  PRMT R2, R4, 0x7632, R2 ;  /* 0x0000763204027816 */ /* 0x001fc60000000002 */
[----:B------:R-:W4:Y:S01]  /*210a0*/  LDL.LU R14, [R1+0x90] ;  /* 0x00009000010e7983 */ /* 0x000f220000300800 */
[----:B------:R-:W-:-:S03]  /*210b0*/  LEA R20, P3, R6, R0, 0x1 ;  /* 0x0000000006147211 */ /* 0x000fc600078608ff */
[----:B------:R0:W-:Y:S01]  /*210c0*/  @P2 STG.E.U16 [R18.64], R2 ;  /* 0x0000000212002986 */ /* 0x0001e2000c101506 */
[----:B------:R-:W-:Y:S02]  /*210d0*/  LEA.HI.X.SX32 R21, R6, R26, 0x1, P3 ;  /* 0x0000001a06157211 */ /* 0x000fe400018f0eff */
[----:B------:R-:W-:-:S05]  /*210e0*/  PRMT R6, R2, 0x7632, R6 ;  /* 0x0000763202067816 */ /* 0x000fca0000000006 */
[----:B------:R1:W-:Y:S01]  /*210f0*/  @P1 STG.E.U16 [R20.64], R6 ;  /* 0x0000000614001986 */ /* 0x0003e2000c101506 */
[C---:B--2---:R-:W-:Y:S01]  /*21100*/  IMAD R4, R12.reuse, c[0x0][0x198], RZ ;  /* 0x000066000c047a24 */ /* 0x044fe200078e02ff */
[----:B------:R-:W-:-:S04]  /*21110*/  ISETP.LT.AND P6, PT, R12, c[0x0][0x17c], !P0 ;  /* 0x00005f000c007a0c */ /* 0x000fc800047c1270 */
[C---:B0-----:R-:W-:Y:S01]  /*21120*/  LEA R18, P2, R4.reuse, R0, 0x1 ;  /* 0x0000000004127211 */ /* 0x041fe200078408ff */
[C---:B------:R-:W-:Y:S01]  /*21130*/  IMAD R2, R27.reuse, c[0x0][0x198], RZ ;  /* 0x000066001b027a24 */ /* 0x040fe200078e02ff */
[----:B------:R-:W-:Y:S02]  /*21140*/  ISETP.LT.AND P1, PT, R27, c[0x0][0x17c], !P0 ;  /* 0x00005f001b007a0c */ /* 0x000fe40004721270 */
[----:B------:R-:W-:Y:S01]  /*21150*/  LEA.HI.X.SX32 R19, R4, R26, 0x1, P2 ;  /* 0x0000001a04137211 */ /* 0x000fe200010f0eff */
[----:B------:R-:W2:Y:S01]  /*21160*/  LDL.LU R27, [R1+0x14] ;  /* 0x00001400011b7983 */ /* 0x000ea20000300800 */
[C---:B---3--:R-:W-:Y:S01]  /*21170*/  ISETP.LT.AND P2, PT, R16.reuse, c[0x0][0x17c], !P0 ;  /* 0x00005f0010007a0c */ /* 0x048fe20004741270 */
[----:B-1----:R-:W-:Y:S02]  /*21180*/  IMAD R6, R16, c[0x0][0x198], RZ ;  /* 0x0000660010067a24 */ /* 0x002fe400078e02ff */
[----:B------:R-:W3:Y:S04]  /*21190*/  LDL.LU R12, [R1+0x94] ;  /* 0x00009400010c7983 */ /* 0x000ee80000300800 */
[----:B------:R-:W2:Y:S04]  /*211a0*/  LDL.LU R16, [R1+0x98] ;  /* 0x0000980001107983 */ /* 0x000ea80000300800 */
[----:B------:R0:W-:Y:S04]  /*211b0*/  @P6 STG.E.U16 [R18.64], R28 ;  /* 0x0000001c12006986 */ /* 0x0001e8000c101506 */
[----:B0-----:R-:W2:Y:S04]  /*211c0*/  LDL.LU R28, [R1+0x2c] ;  /* 0x00002c00011c7983 */ /* 0x001ea80000300800 */
[----:B------:R-:W2:Y:S01]  /*211d0*/  LDL.LU R19, [R1+0x84] ;  /* 0x0000840001137983 */ /* 0x000ea20000300800 */
[----:B------:R-:W-:Y:S01]  /*211e0*/  LEA R20, P3, R2, R0, 0x1 ;  /* 0x0000000002147211 */ /* 0x000fe200078608ff */
[----:B------:R-:W-:Y:S01]  /*211f0*/  IMAD.MOV.U32 R4, RZ, RZ, c[0x0][0x198] ;  /* 0x00006600ff047624 */ /* 0x000fe200078e00ff */
[----:B------:R-:W-:-:S02]  /*21200*/  PRMT R22, R22, 0x7632, R22 ;  /* 0x0000763216167816 */ /* 0x000fc40000000016 */
[----:B------:R-:W-:Y:S01]  /*21210*/  LEA.HI.X.SX32 R21, R2, R26, 0x1, P3 ;  /* 0x0000001a02157211 */ /* 0x000fe200018f0eff */
[----:B------:R-:W-:Y:S01]  /*21220*/  IMAD R2, R4, 0x4, R6 ;  /* 0x0000000404027824 */ /* 0x000fe200078e0206 */
[----:B------:R-:W-:-:S03]  /*21230*/  LEA R18, P6, R6, R0, 0x1 ;  /* 0x0000000006127211 */ /* 0x000fc600078c08ff */
[----:B------:R0:W-:Y:S01]  /*21240*/  @P1 STG.E.U16 [R20.64], R22 ;  /* 0x0000001614001986 */ /* 0x0001e2000c101506 */
[----:B-----5:R-:W-:-:S03]  /*21250*/  ISETP.LT.AND P1, PT, R24, c[0x0][0x17c], !P0 ;  /* 0x00005f0018007a0c */ /* 0x020fc60004721270 */
[----:B------:R-:W5:Y:S04]  /*21260*/  LDL.LU R24, [R1+0x24] ;  /* 0x0000240001187983 */ /* 0x000f680000300800 */
[----:B0-----:R-:W3:Y:S01]  /*21270*/  LDL.LU R22, [R1+0xa4] ;  /* 0x0000a40001167983 */ /* 0x001ee20000300800 */
[----:B--2---:R-:W-:Y:S02]  /*21280*/  ISETP.LT.AND P3, PT, R19, c[0x0][0x17c], !P0 ;  /* 0x00005f0013007a0c */ /* 0x004fe40004761270 */
[----:B------:R-:W-:Y:S01]  /*21290*/  LEA.HI.X.SX32 R19, R6, R26, 0x1, P6 ;  /* 0x0000001a06137211 */ /* 0x000fe200030f0eff */
[----:B------:R-:W-:Y:S01]  /*212a0*/  IMAD R6, R4, 0x4, R2 ;  /* 0x0000000404067824 */ /* 0x000fe200078e0202 */
[----:B------:R-:W-:-:S03]  /*212b0*/  LEA R20, P6, R2, R0, 0x1 ;  /* 0x0000000002147211 */ /* 0x000fc600078c08ff */
[----:B----4-:R0:W-:Y:S01]  /*212c0*/  @P2 STG.E.U16 [R18.64], R25 ;  /* 0x0000001912002986 */ /* 0x0101e2000c101506 */
[----:B------:R-:W-:Y:S01]  /*212d0*/  LEA.HI.X.SX32 R21, R2, R26, 0x1, P6 ;  /* 0x0000001a02157211 */ /* 0x000fe200030f0eff */
[----:B------:R-:W-:-:S04]  /*212e0*/  IMAD R2, R4, 0x4, R6 ;  /* 0x0000000404027824 */ /* 0x000fc800078e0206 */
[----:B------:R1:W-:Y:S01]  /*212f0*/  @P5 STG.E.U16 [R20.64], R17 ;  /* 0x0000001114005986 */ /* 0x0003e2000c101506 */
[----:B0-----:R-:W-:-:S04]  /*21300*/  LEA R18, P6, R6, R0, 0x1 ;  /* 0x0000000006127211 */ /* 0x001fc800078c08ff */
[----:B------:R-:W-:Y:S01]  /*21310*/  LEA.HI.X.SX32 R19, R6, R26, 0x1, P6 ;  /* 0x0000001a06137211 */ /* 0x000fe200030f0eff */
[----:B------:R-:W-:Y:S01]  /*21320*/  IMAD R6, R4, 0x4, R2 ;  /* 0x0000000404067824 */ /* 0x000fe200078e0202 */
[----:B-1----:R-:W-:-:S03]  /*21330*/  LEA R20, P6, R2, R0, 0x1 ;  /* 0x0000000002147211 */ /* 0x002fc600078c08ff */
[----:B------:R0:W-:Y:S01]  /*21340*/  @P4 STG.E.U16 [R18.64], R27 ;  /* 0x0000001b12004986 */ /* 0x0001e2000c101506 */
[----:B------:R-:W-:Y:S02]  /*21350*/  LEA.HI.X.SX32 R21, R2, R26, 0x1, P6 ;  /* 0x0000001a02157211 */ /* 0x000fe400030f0eff */
[----:B------:R-:W-:Y:S02]  /*21360*/  ISETP.LT.AND P5, PT, R14, c[0x0][0x17c], !P0 ;  /* 0x00005f000e007a0c */ /* 0x000fe400047a1270 */
[----:B------:R-:W-:Y:S01]  /*21370*/  ISETP.LT.AND P2, PT, R10, c[0x0][0x17c], !P0 ;  /* 0x00005f000a007a0c */ /* 0x000fe20004741270 */
[----:B------:R-:W2:Y:S01]  /*21380*/  LDL.LU R14, [R1+0xa8] ;  /* 0x0000a800010e7983 */ /* 0x000ea20000300800 */
[----:B---3--:R-:W-:Y:S01]  /*21390*/  ISETP.LT.AND P4, PT, R12, c[0x0][0x17c], !P0 ;  /* 0x00005f000c007a0c */ /* 0x008fe20004781270 */
[----:B------:R-:W-:Y:S02]  /*213a0*/  IMAD R2, R4, 0x4, R6 ;  /* 0x0000000404027824 */ /* 0x000fe400078e0206 */
[----:B------:R-:W3:Y:S01]  /*213b0*/  LDL.LU R10, [R1+0x4] ;  /* 0x00000400010a7983 */ /* 0x000ee20000300800 */
[----:B0-----:R-:W-:-:S03]  /*213c0*/  LEA R18, P6, R6, R0, 0x1 ;  /* 0x0000000006127211 */ /* 0x001fc600078c08ff */
[----:B------:R-:W4:Y:S01]  /*213d0*/  LDL.LU R12, [R1+0xac] ;  /* 0x0000ac00010c7983 */ /* 0x000f220000300800 */
[----:B------:R-:W-:-:S03]  /*213e0*/  LEA.HI.X.SX32 R19, R6, R26, 0x1, P6 ;  /* 0x0000001a06137211 */ /* 0x000fc600030f0eff */
[----:B------:R-:W2:Y:S04]  /*213f0*/  LDL R6, [R1+0x1c] ;  /* 0x00001c0001067983 */ /* 0x000ea80000100800 */
[----:B--2---:R0:W-:Y:S01]  /*21400*/  @P3 STG.E.U16 [R20.64], R6 ;  /* 0x0000000614003986 */ /* 0x0041e2000c101506 */
[----:B------:R-:W-:-:S03]  /*21410*/  ISETP.LT.AND P3, PT, R16, c[0x0][0x17c], !P0 ;  /* 0x00005f0010007a0c */ /* 0x000fc60004761270 */
[----:B------:R-:W2:Y:S01]  /*21420*/  LDL.LU R16, [R1+0xb0] ;  /* 0x0000b00001107983 */ /* 0x000ea20000300800 */
[----:B0-----:R-:W-:Y:S01]  /*21430*/  LEA R20, P6, R2, R0, 0x1 ;  /* 0x0000000002147211 */ /* 0x001fe200078c08ff */
[----:B------:R-:W-:-:S03]  /*21440*/  IMAD R6, R4, 0x4, R2 ;  /* 0x0000000404067824 */ /* 0x000fc600078e0202 */
[----:B------:R-:W-:Y:S02]  /*21450*/  LEA.HI.X.SX32 R21, R2, R26, 0x1, P6 ;  /* 0x0000001a02157211 */ /* 0x000fe400030f0eff */
[----:B------:R-:W2:Y:S04]  /*21460*/  LDL.LU R2, [R1+0x9c] ;  /* 0x00009c0001027983 */ /* 0x000ea80000300800 */
[----:B------:R0:W-:Y:S02]  /*21470*/  @P1 STG.E.U16 [R18.64], R28 ;  /* 0x0000001c12001986 */ /* 0x0001e4000c101506 */
[----:B0-----:R-:W-:-:S04]  /*21480*/  LEA R18, P6, R6, R0, 0x1 ;  /* 0x0000000006127211 */ /* 0x001fc800078c08ff */
[----:B------:R-:W-:Y:S02]  /*21490*/  LEA.HI.X.SX32 R19, R6, R26, 0x1, P6 ;  /* 0x0000001a06137211 */ /* 0x000fe400030f0eff */
[----:B--2---:R-:W-:Y:S01]  /*214a0*/  ISETP.LT.AND P1, PT, R2, c[0x0][0x17c], !P0 ;  /* 0x00005f0002007a0c */ /* 0x004fe20004721270 */
[----:B------:R-:W-:Y:S02]  /*214b0*/  IMAD R2, R4, 0x4, R6 ;  /* 0x0000000404027824 */ /* 0x000fe400078e0206 */
[----:B------:R-:W2:Y:S04]  /*214c0*/  LDL.LU R6, [R1+0xa0] ;  /* 0x0000a00001067983 */ /* 0x000ea80000300800 */
[----:B------:R0:W-:Y:S04]  /*214d0*/  @P2 STG.E.U16 [R20.64], R15 ;  /* 0x0000000f14002986 */ /* 0x0001e8000c101506 */
[----:B-----5:R1:W-:Y:S01]  /*214e0*/  @P5 STG.E.U16 [R18.64], R24 ;  /* 0x0000001812005986 */ /* 0x0203e2000c101506 */
[----:B0-----:R-:W-:-:S04]  /*214f0*/  LEA R20, P6, R2, R0, 0x1 ;  /* 0x0000000002147211 */ /* 0x001fc800078c08ff */
[----:B------:R-:W-:-:S05]  /*21500*/  LEA.HI.X.SX32 R21, R2, R26, 0x1, P6 ;  /* 0x0000001a02157211 */ /* 0x000fca00030f0eff */
[----:B------:R0:W-:Y:S01]  /*21510*/  @P4 STG.E.U16 [R20.64], R13 ;  /* 0x0000000d14004986 */ /* 0x0001e2000c101506 */
[----:B------:R-:W-:Y:S02]  /*21520*/  ISETP.LT.AND P5, PT, R22, c[0x0][0x17c], !P0 ;  /* 0x00005f0016007a0c */ /* 0x000fe400047a1270 */
[----:B------:R-:W-:Y:S01]  /*21530*/  ISETP.LT.AND P4, PT, R14, c[0x0][0x17c], !P0 ;  /* 0x00005f000e007a0c */ /* 0x000fe20004781270 */
[----:B------:R-:W5:Y:S04]  /*21540*/  LDL.LU R22, [R1+0xbc] ;  /* 0x0000bc0001167983 */ /* 0x000f680000300800 */
[----:B------:R-:W5:Y:S01]  /*21550*/  LDL.LU R14, [R1+0xc0] ;  /* 0x0000c000010e7983 */ /* 0x000f620000300800 */
[----:B--2---:R-:W-:Y:S01]  /*21560*/  ISETP.LT.AND P2, PT, R6, c[0x0][0x17c], !P0 ;  /* 0x00005f0006007a0c */ /* 0x004fe20004741270 */
[----:B------:R-:W-:-:S04]  /*21570*/  IMAD R6, R4, 0x4, R2 ;  /* 0x0000000404067824 */ /* 0x000fc800078e0202 */
[----:B------:R-:W-:Y:S01]  /*21580*/  IMAD R2, R4, 0x4, R6 ;  /* 0x0000000404027824 */ /* 0x000fe200078e0206 */
[----:B-1----:R-:W-:-:S04]  /*21590*/  LEA R18, P6, R6, R0, 0x1 ;  /* 0x0000000006127211 */ /* 0x002fc800078c08ff */
[----:B------:R-:W-:Y:S01]  /*215a0*/  LEA.HI.X.SX32 R19, R6, R26, 0x1, P6 ;  /* 0x0000001a06137211 */ /* 0x000fe200030f0eff */
[----:B------:R-:W-:Y:S01]  /*215b0*/  IMAD R6, R4, 0x4, R2 ;  /* 0x0000000404067824 */ /* 0x000fe200078e0202 */
[----:B0-----:R-:W-:-:S03]  /*215c0*/  LEA R20, P6, R2, R0, 0x1 ;  /* 0x0000000002147211 */ /* 0x001fc600078c08ff */
[----:B---3--:R0:W-:Y:S01]  /*215d0*/  @P3 STG.E.U16 [R18.64], R10 ;  /* 0x0000000a12003986 */ /* 0x0081e2000c101506 */
[----:B------:R-:W-:Y:S01]  /*215e0*/  LEA.HI.X.SX32 R21, R2, R26, 0x1, P6 ;  /* 0x0000001a02157211 */ /* 0x000fe200030f0eff */
[----:B------:R-:W-:Y:S01]  /*215f0*/  IMAD R2, R4, 0x4, R6 ;  /* 0x0000000404027824 */ /* 0x000fe200078e0206 */
[----:B----4-:R-:W-:Y:S02]  /*21600*/  ISETP.LT.AND P3, PT, R12, c[0x0][0x17c], !P0 ;  /* 0x00005f000c007a0c */ /* 0x010fe40004761270 */
[----:B------:R-:W2:Y:S01]  /*21610*/  LDL.LU R12, [R1+0xc4] ;  /* 0x0000c400010c7983 */ /* 0x000ea20000300800 */
[----:B0-----:R-:W-:-:S03]  /*21620*/  LEA R18, P6, R6, R0, 0x1 ;  /* 0x0000000006127211 */ /* 0x001fc600078c08ff */
[----:B------:R0:W-:Y:S01]  /*21630*/  @P1 STG.E.U16 [R20.64], R11 ;  /* 0x0000000b14001986 */ /* 0x0001e2000c101506 */
[----:B------:R-:W-:Y:S01]  /*21640*/  LEA.HI.X.SX32 R19, R6, R26, 0x1, P6 ;  /* 0x0000001a06137211 */ /* 0x000fe200030f0eff */
[----:B------:R-:W-:Y:S01]  /*21650*/  IMAD R6, R4, 0x4, R2 ;  /* 0x0000000404067824 */ /* 0x000fe200078e0202 */
[----:B------:R-:W-:Y:S02]  /*21660*/  ISETP.LT.AND P1, PT, R16, c[0x0][0x17c], !P0 ;  /* 0x00005f0010007a0c */ /* 0x000fe40004721270 */
[----:B------:R-:W3:Y:S01]  /*21670*/  LDL.LU R16, [R1+0xc8] ;  /* 0x0000c80001107983 */ /* 0x000ee20000300800 */
[----:B0-----:R-:W-:-:S04]  /*21680*/  LEA R20, P6, R2, R0, 0x1 ;  /* 0x0000000002147211 */ /* 0x001fc800078c08ff */
[----:B------:R-:W-:Y:S02]  /*21690*/  LEA.HI.X.SX32 R21, R2, R26, 0x1, P6 ;  /* 0x0000001a02157211 */ /* 0x000fe400030f0eff */
[----:B------:R-:W4:Y:S04]  /*216a0*/  LDL.LU R2, [R1+0xb4] ;  /* 0x0000b40001027983 */ /* 0x000f280000300800 */
[----:B------:R0:W-:Y:S02]  /*216b0*/  @P2 STG.E.U16 [R18.64], R9 ;  /* 0x0000000912002986 */ /* 0x0001e4000c101506 */
[----:B0-----:R-:W-:-:S04]  /*216c0*/  LEA R18, P6, R6, R0, 0x1 ;  /* 0x0000000006127211 */ /* 0x001fc800078c08ff */
[----:B------:R-:W-:Y:S02]  /*216d0*/  LEA.HI.X.SX32 R19, R6, R26, 0x1, P6 ;  /* 0x0000001a06137211 */ /* 0x000fe400030f0eff */
[----:B----4-:R-:W-:Y:S01]  /*216e0*/  ISETP.LT.AND P2, PT, R2, c[0x0][0x17c], !P0 ;  /* 0x00005f0002007a0c */ /* 0x010fe20004741270 */
[----:B------:R-:W-:Y:S02]  /*216f0*/  IMAD R2, R4, 0x4, R6 ;  /* 0x0000000404027824 */ /* 0x000fe400078e0206 */
[----:B------:R-:W4:Y:S04]  /*21700*/  LDL.LU R6, [R1+0xb8] ;  /* 0x0000b80001067983 */ /* 0x000f280000300800 */
[----:B------:R0:W-:Y:S04]  /*21710*/  @P5 STG.E.U16 [R20.64], R7 ;  /* 0x0000000714005986 */ /* 0x0001e8000c101506 */
[----:B------:R-:W-:Y:S01]  /*21720*/  @P4 STG.E.U16 [R18.64], R5 ;  /* 0x0000000512004986 */ /* 0x000fe2000c101506 */
[----:B0-----:R-:W-:-:S04]  /*21730*/  LEA R20, P6, R2, R0, 0x1 ;  /* 0x0000000002147211 */ /* 0x001fc800078c08ff */
[----:B------:R-:W-:-:S05]  /*21740*/  LEA.HI.X.SX32 R21, R2, R26, 0x1, P6 ;  /* 0x0000001a02157211 */ /* 0x000fca00030f0eff */
[----:B------:R0:W-:Y:S01]  /*21750*/  @P3 STG.E.U16 [R20.64], R3 ;  /* 0x0000000314003986 */ /* 0x0001e2000c101506 */
[----:B-----5:R-:W-:Y:S02]  /*21760*/  ISETP.LT.AND P4, PT, R22, c[0x0][0x17c], !P0 ;  /* 0x00005f0016007a0c */ /* 0x020fe40004781270 */
[----:B------:R-:W-:Y:S01]  /*21770*/  ISETP.LT.AND P3, PT, R14, c[0x0][0x17c], !P0 ;  /* 0x00005f000e007a0c */ /* 0x000fe20004761270 */
[----:B------:R-:W5:Y:S01]  /*21780*/  LDL.LU R22, [R1+0xd4] ;  /* 0x0000d40001167983 */ /* 0x000f620000300800 */
[----:B------:R-:W-:-:S03]  /*21790*/  PRMT R9, R25, 0x7632, R9 ;  /* 0x0000763219097816 */ /* 0x000fc60000000009 */
[----:B------:R-:W2:Y:S01]  /*217a0*/  LDL.LU R14, [R1+0xdc] ;  /* 0x0000dc00010e7983 */ /* 0x000ea20000300800 */
[----:B------:R-:W-:Y:S02]  /*217b0*/  PRMT R8, R17, 0x7632, R8 ;  /* 0x0000763211087816 */ /* 0x000fe40000000008 */
[----:B0-----:R-:W-:Y:S02]  /*217c0*/  PRMT R3, R27, 0x7632, R3 ;  /* 0x000076321b037816 */ /* 0x001fe40000000003 */
[----:B----4-:R-:W-:Y:S01]  /*217d0*/  ISETP.LT.AND P5, PT, R6, c[0x0][0x17c], !P0 ;  /* 0x00005f0006007a0c */ /* 0x010fe200047a1270 */
[----:B------:R-:W-:-:S04]  /*217e0*/  IMAD R6, R4, 0x4, R2 ;  /* 0x0000000404067824 */ /* 0x000fc800078e0202 */
[----:B------:R-:W-:Y:S01]  /*217f0*/  IMAD R2, R4, 0x4, R6 ;  /* 0x0000000404027824 */ /* 0x000fe200078e0206 */
[----:B------:R-:W-:-:S04]  /*21800*/  LEA R18, P6, R6, R0, 0x1 ;  /* 0x0000000006127211 */ /* 0x000fc800078c08ff */
[----:B------:R-:W-:Y:S01]  /*21810*/  LEA.HI.X.SX32 R19, R6, R26, 0x1, P6 ;  /* 0x0000001a06137211 */ /* 0x000fe200030f0eff */
[----:B------:R-:W-:Y:S01]  /*21820*/  IMAD R6, R4, 0x4, R2 ;  /* 0x0000000404067824 */ /* 0x000fe200078e0202 */
[----:B------:R-:W-:-:S03]  /*21830*/  LEA R20, P6, R2, R0, 0x1 ;  /* 0x0000000002147211 */ /* 0x000fc600078c08ff */
[----:B------:R0:W-:Y:S01]  /*21840*/  @P1 STG.E.U16 [R18.64], R29 ;  /* 0x0000001d12001986 */ /* 0x0001e2000c101506 */
[----:B------:R-:W-:Y:S01]  /*21850*/  LEA.HI.X.SX32 R21, R2, R26, 0x1, P6 ;  /* 0x0000001a02157211 */ /* 0x000fe200030f0eff */
[----:B------:R-:W-:-:S04]  /*21860*/  IMAD R2, R4, 0x4, R6 ;  /* 0x0000000404027824 */ /* 0x000fc800078e0206 */
[----:B------:R1:W-:Y:S01]  /*21870*/  @P2 STG.E.U16 [R20.64], R23 ;  /* 0x0000001714002986 */ /* 0x0003e2000c101506 */
[----:B---3--:R-:W-:Y:S02]  /*21880*/  ISETP.LT.AND P2, PT, R16, c[0x0][0x17c], !P0 ;  /* 0x00005f0010007a0c */ /* 0x008fe40004741270 */
[----:B0-----:R-:W-:-:S04]  /*21890*/  LEA R18, P6, R6, R0, 0x1 ;  /* 0x0000000006127211 */ /* 0x001fc800078c08ff */
[----:B------:R-:W-:Y:S02]  /*218a0*/  LEA.HI.X.SX32 R19, R6, R26, 0x1, P6 ;  /* 0x0000001a06137211 */ /* 0x000fe400030f0eff */
[----:B------:R-:W-:Y:S01]  /*218b0*/  LEA R16, P6, R2, R0, 0x1 ;  /* 0x0000000002107211 */ /* 0x000fe200078c08ff */
[----:B-1----:R-:W3:Y:S01]  /*218c0*/  LDL.LU R20, [R1+0xd0] ;  /* 0x0000d00001147983 */ /* 0x002ee20000300800 */
[----:B--2---:R-:W-:Y:S01]  /*218d0*/  ISETP.LT.AND P1, PT, R12, c[0x0][0x17c], !P0 ;  /* 0x00005f000c007a0c */ /* 0x004fe20004721270 */
[----:B------:R-:W-:Y:S02]  /*218e0*/  IMAD R6, R4, 0x4, R2 ;  /* 0x0000000404067824 */ /* 0x000fe400078e0202 */
[----:B------:R-:W2:Y:S01]  /*218f0*/  LDL.LU R21, [R1+0x1c] ;  /* 0x00001c0001157983 */ /* 0x000ea20000300800 */
[----:B------:R-:W-:-:S03]  /*21900*/  LEA.HI.X.SX32 R17, R2, R26, 0x1, P6 ;  /* 0x0000001a02117211 */ /* 0x000fc600030f0eff */
[----:B------:R-:W4:Y:S04]  /*21910*/  LDL.LU R25, [R1+0xe0] ;  /* 0x0000e00001197983 */ /* 0x000f280000300800 */
[----:B------:R-:W3:Y:S04]  /*21920*/  LDL.LU R12, [R1+0xe4] ;  /* 0x0000e400010c7983 */ /* 0x000ee80000300800 */
[----:B------:R-:W3:Y:S04]  /*21930*/  LDL.LU R2, [R1+0xcc] ;  /* 0x0000cc0001027983 */ /* 0x000ee80000300800 */
[----:B------:R-:W4:Y:S04]  /*21940*/  LDL.LU R27, [R1+0xe8] ;  /* 0x0000e800011b7983 */ /* 0x000f280000300800 */
[----:B------:R0:W-:Y:S04]  /*21950*/  @P5 STG.E.U16 [R18.64], R9 ;  /* 0x0000000912005986 */ /* 0x0001e8000c101506 */
[----:B------:R1:W-:Y:S01]  /*21960*/  @P4 STG.E.U16 [R16.64], R8 ;  /* 0x0000000810004986 */ /* 0x0003e2000c101506 */
[----:B0-----:R-:W-:-:S04]  /*21970*/  LEA R18, P6, R6, R0, 0x1 ;  /* 0x0000000006127211 */ /* 0x001fc800078c08ff */
[----:B------:R-:W-:-:S05]  /*21980*/  LEA.HI.X.SX32 R19, R6, R26, 0x1, P6 ;  /* 0x0000001a06137211 */ /* 0x000fca00030f0eff */
[----:B------:R0:W-:Y:S01]  /*21990*/  @P3 STG.E.U16 [R18.64], R3 ;  /* 0x0000000312003986 */ /* 0x0001e2000c101506 */
[----:B------:R-:W-:Y:S02]  /*219a0*/  PRMT R7, R15, 0x7632, R7 ;  /* 0x000076320f077816 */ /* 0x000fe40000000007 */
[----:B------:R-:W-:Y:S02]  /*219b0*/  PRMT R9, R28, 0x7632, R9 ;  /* 0x000076321c097816 */ /* 0x000fe40000000009 */
[----:B-1----:R-:W-:Y:S02]  /*219c0*/  PRMT R8, R24, 0x7632, R8 ;  /* 0x0000763218087816 */ /* 0x002fe40000000008 */
[----:B-----5:R-:W-:Y:S02]  /*219d0*/  ISETP.LT.AND P3, PT, R22, c[0x0][0x17c], !P0 ;  /* 0x00005f0016007a0c */ /* 0x020fe40004761270 */
[----:B------:R-:W5:Y:S04]  /*219e0*/  LDL.LU R22, [R1+0xec] ;  /* 0x0000ec0001167983 */ /* 0x000f680000300800 */
[----:B------:R-:W5:Y:S04]  /*219f0*/  LDL.LU R28, [R1+0xf0] ;  /* 0x0000f000011c7983 */ /* 0x000f680000300800 */
[----:B------:R-:W5:Y:S01]  /*21a00*/  LDL.LU R24, [R1+0xf4] ;  /* 0x0000f40001187983 */ /* 0x000f620000300800 */
[----:B--2---:R-:W-:-:S02]  /*21a10*/  PRMT R5, R21, 0x7632, R5 ;  /* 0x0000763215057816 */ /* 0x004fc40000000005 */
[----:B---3--:R-:W-:Y:S01]  /*21a20*/  ISETP.LT.AND P5, PT, R2, c[0x0][0x17c], !P0 ;  /* 0x00005f0002007a0c */ /* 0x008fe200047a1270 */
[----:B------:R-:W-:-:S04]  /*21a30*/  IMAD R2, R4, 0x4, R6 ;  /* 0x0000000404027824 */ /* 0x000fc800078e0206 */
[----:B------:R-:W-:Y:S01]  /*21a40*/  IMAD R6, R4, 0x4, R2 ;  /* 0x0000000404067824 */ /* 0x000fe200078e0202 */
[----:B------:R-:W-:-:S04]  /*21a50*/  LEA R16, P6, R2, R0, 0x1 ;  /* 0x0000000002107211 */ /* 0x000fc800078c08ff */
[----:B------:R-:W-:Y:S01]  /*21a60*/  LEA.HI.X.SX32 R17, R2, R26, 0x1, P6 ;  /* 0x0000001a02117211 */ /* 0x000fe200030f0eff */
[----:B------:R-:W-:Y:S01]  /*21a70*/  IMAD R2, R4, 0x4, R6 ;  /* 0x0000000404027824 */ /* 0x000fe200078e0206 */
[----:B0-----:R-:W-:-:S03]  /*21a80*/  LEA R18, P6, R6, R0, 0x1 ;  /* 0x0000000006127211 */ /* 0x001fc600078c08ff */
[----:B------:R0:W-:Y:S01]  /*21a90*/  @P1 STG.E.U16 [R16.64], R5 ;  /* 0x0000000510001986 */ /* 0x0001e2000c101506 */
[----:B------:R-:W-:Y:S01]  /*21aa0*/  ISETP.LT.AND P1, PT, R14, c[0x0][0x17c], !P0 ;  /* 0x00005f000e007a0c */ /* 0x000fe20004721270 */
[----:B------:R-:W-:Y:S01]  /*21ab0*/  IMAD R21, R4, 0x4, R2 ;  /* 0x0000000404157824 */ /* 0x000fe200078e0202 */
[----:B------:R-:W-:Y:S02]  /*21ac0*/  LEA.HI.X.SX32 R19, R6, R26, 0x1, P6 ;  /* 0x0000001a06137211 */ /* 0x000fe400030f0eff */
[----:B------:R-:W-:Y:S02]  /*21ad0*/  LEA R14, P6, R2, R0, 0x1 ;  /* 0x00000000020e7211 */ /* 0x000fe400078c08ff */
[----:B------:R-:W-:Y:S02]  /*21ae0*/  ISETP.LT.AND P4, PT, R20, c[0x0][0x17c], !P0 ;  /* 0x00005f0014007a0c */ /* 0x000fe40004781270 */
[----:B------:R-:W-:Y:S02]  /*21af0*/  LEA.HI.X.SX32 R15, R2, R26, 0x1, P6 ;  /* 0x0000001a020f7211 */ /* 0x000fe400030f0eff */
[C---:B0-----:R-:W-:Y:S01]  /*21b00*/  LEA R16, P6, R21.reuse, R0, 0x1 ;  /* 0x0000000015107211 */ /* 0x041fe200078c08ff */
[----:B------:R-:W-:Y:S03]  /*21b10*/  @P2 STG.E.U16 [R18.64], R9 ;  /* 0x0000000912002986 */ /* 0x000fe6000c101506 */
[----:B------:R-:W-:Y:S01]  /*21b20*/  LEA.HI.X.SX32 R17, R21, R26, 0x1, P6 ;  /* 0x0000001a15117211 */ /* 0x000fe200030f0eff */
[----:B------:R0:W-:Y:S04]  /*21b30*/  @P5 STG.E.U16 [R14.64], R7 ;  /* 0x000000070e005986 */ /* 0x0001e8000c101506 */
[----:B------:R1:W-:Y:S01]  /*21b40*/  @P4 STG.E.U16 [R16.64], R8 ;  /* 0x0000000810004986 */ /* 0x0003e2000c101506 */
[----:B----4-:R-:W-:-:S03]  /*21b50*/  ISETP.LT.AND P4, PT, R27, c[0x0][0x17c], !P0 ;  /* 0x00005f001b007a0c */ /* 0x010fc60004781270 */
[----:B------:R-:W2:Y:S01]  /*21b60*/  LDL.LU R27, [R1+0xd8] ;  /* 0x0000d800011b7983 */ /* 0x000ea20000300800 */
[----:B------:R-:W-:Y:S01]  /*21b70*/  ISETP.LT.AND P2, PT, R25, c[0x0][0x17c], !P0 ;  /* 0x00005f0019007a0c */ /* 0x000fe20004741270 */
[----:B------:R-:W-:Y:S01]  /*21b80*/  IMAD R25, R4, 0x4, R21 ;  /* 0x0000000404197824 */ /* 0x000fe200078e0215 */
[----:B------:R-:W-:-:S03]  /*21b90*/  ISETP.LT.AND P5, PT, R12, c[0x0][0x17c], !P0 ;  /* 0x00005f000c007a0c */ /* 0x000fc600047a1270 */
[C---:B------:R-:W-:Y:S01]  /*21ba0*/  IMAD R21, R4.reuse, 0x4, R25 ;  /* 0x0000000404157824 */ /* 0x040fe200078e0219 */
[----:B------:R-:W-:Y:S02]  /*21bb0*/  LEA R12, P6, R25, R0, 0x1 ;  /* 0x00000000190c7211 */ /* 0x000fe400078c08ff */
[----:B------:R-:W-:Y:S02]  /*21bc0*/  PRMT R6, R13, 0x7632, R6 ;  /* 0x000076320d067816 */ /* 0x000fe40000000006 */
[----:B------:R-:W-:Y:S01]  /*21bd0*/  LEA.HI.X.SX32 R13, R25, R26, 0x1, P6 ;  /* 0x0000001a190d7211 */ /* 0x000fe200030f0eff */
[----:B------:R-:W-:Y:S01]  /*21be0*/  IMAD R25, R4, 0x4, R21 ;  /* 0x0000000404197824 */ /* 0x000fe200078e0215 */
[----:B0-----:R-:W-:-:S03]  /*21bf0*/  LEA R14, P6, R21, R0, 0x1 ;  /* 0x00000000150e7211 */ /* 0x001fc600078c08ff */
[C---:B------:R-:W-:Y:S01]  /*21c00*/  IMAD R19, R4.reuse, 0x4, R25 ;  /* 0x0000000404137824 */ /* 0x040fe200078e0219 */
[----:B------:R0:W-:Y:S01]  /*21c10*/  @P3 STG.E.U16 [R12.64], R6 ;  /* 0x000000060c003986 */ /* 0x0001e2000c101506 */
[----:B------:R-:W-:Y:S02]  /*21c20*/  LEA.HI.X.SX32 R15, R21, R26, 0x1, P6 ;  /* 0x0000001a150f7211 */ /* 0x000fe400030f0eff */
[----:B-1----:R-:W-:Y:S01]  /*21c30*/  IMAD R17, R4, 0x4, R19 ;  /* 0x0000000404117824 */ /* 0x002fe200078e0213 */
[----:B------:R-:W-:Y:S02]  /*21c40*/  PRMT R7, R10, 0x7632, R7 ;  /* 0x000076320a077816 */ /* 0x000fe40000000007 */
[----:B------:R-:W-:Y:S01]  /*21c50*/  PRMT R11, R11, 0x7632, R11 ;  /* 0x000076320b0b7816 */ /* 0x000fe2000000000b */
[----:B------:R-:W-:Y:S01]  /*21c60*/  IMAD R21, R4, 0x4, R17 ;  /* 0x0000000404157824 */ /* 0x000fe200078e0211 */
[-C--:B0-----:R-:W-:Y:S01]  /*21c70*/  LEA R12, P6, R25, R0.reuse, 0x1 ;  /* 0x00000000190c7211 */ /* 0x081fe200078c08ff */
[----:B------:R0:W-:Y:S01]  /*21c80*/  @P1 STG.E.U16 [R14.64], R7 ;  /* 0x000000070e001986 */ /* 0x0001e2000c101506 */
[----:B------:R-:W-:-:S02]  /*21c90*/  LEA R10, P1, R19, R0, 0x1 ;  /* 0x00000000130a7211 */ /* 0x000fc400078208ff */
[----:B------:R-:W-:Y:S01]  /*21ca0*/  LEA.HI.X.SX32 R13, R25, R26, 0x1, P6 ;  /* 0x0000001a190d7211 */ /* 0x000fe200030f0eff */
[----:B------:R-:W-:-:S04]  /*21cb0*/  IMAD R25, R4, 0x4, R21 ;  /* 0x0000000404197824 */ /* 0x000fc800078e0215 */
[----:B------:R1:W-:Y:S01]  /*21cc0*/  @P2 STG.E.U16 [R12.64], R11 ;  /* 0x0000000b0c002986 */ /* 0x0003e2000c101506 */
[-C--:B------:R-:W-:Y:S02]  /*21cd0*/  LEA R16, P2, R17, R0.reuse, 0x1 ;  /* 0x0000000011107211 */ /* 0x080fe400078408ff */
[----:B0-----:R-:W-:Y:S02]  /*21ce0*/  LEA R14, P6, R21, R0, 0x1 ;  /* 0x00000000150e7211 */ /* 0x001fe400078c08ff */
[-C--:B-1----:R-:W-:Y:S01]  /*21cf0*/  LEA.HI.X.SX32 R11, R19, R26.reuse, 0x1, P1 ;  /* 0x0000001a130b7211 */ /* 0x082fe200008f0eff */
[----:B------:R-:W-:Y:S01]  /*21d00*/  IMAD R19, R4, 0x4, R25 ;  /* 0x0000000404137824 */ /* 0x000fe200078e0219 */
[----:B------:R-:W-:-:S04]  /*21d10*/  LEA.HI.X.SX32 R15, R21, R26, 0x1, P6 ;  /* 0x0000001a150f7211 */ /* 0x000fc800030f0eff */
[----:B------:R-:W-:Y:S01]  /*21d20*/  LEA R18, P1, R19, R0, 0x1 ;  /* 0x0000000013127211 */ /* 0x000fe200078208ff */
[----:B------:R-:W-:Y:S01]  /*21d30*/  IMAD R21, R4, 0x4, R19 ;  /* 0x0000000404157824 */ /* 0x000fe200078e0213 */
[----:B-----5:R-:W-:Y:S02]  /*21d40*/  ISETP.LT.AND P3, PT, R22, c[0x0][0x17c], !P0 ;  /* 0x00005f0016007a0c */ /* 0x020fe40004761270 */
[-C--:B------:R-:W-:Y:S02]  /*21d50*/  LEA.HI.X.SX32 R17, R17, R26.reuse, 0x1, P2 ;  /* 0x0000001a11117211 */ /* 0x080fe400010f0eff */
[----:B------:R-:W-:Y:S02]  /*21d60*/  ISETP.LT.AND P2, PT, R28, c[0x0][0x17c], !P0 ;  /* 0x00005f001c007a0c */ /* 0x000fe40004741270 */
[----:B------:R-:W-:Y:S02]  /*21d70*/  LEA.HI.X.SX32 R19, R19, R26, 0x1, P1 ;  /* 0x0000001a13137211 */ /* 0x000fe400008f0eff */
[----:B------:R-:W-:-:S02]  /*21d80*/  ISETP.LT.AND P1, PT, R24, c[0x0][0x17c], !P0 ;  /* 0x00005f0018007a0c */ /* 0x000fc40004721270 */
[----:B------:R-:W-:Y:S02]  /*21d90*/  PRMT R5, R9, 0x7632, R5 ;  /* 0x0000763209057816 */ /* 0x000fe40000000005 */
[----:B------:R-:W-:Y:S02]  /*21da0*/  LEA R12, P6, R25, R0, 0x1 ;  /* 0x00000000190c7211 */ /* 0x000fe400078c08ff */
[----:B------:R-:W-:Y:S02]  /*21db0*/  PRMT R8, R7, 0x7632, R8 ;  /* 0x0000763207087816 */ /* 0x000fe40000000008 */
[----:B------:R-:W-:Y:S02]  /*21dc0*/  PRMT R7, R5, 0x7632, R7 ;  /* 0x0000763205077816 */ /* 0x000fe40000000007 */
[----:B------:R-:W-:Y:S02]  /*21dd0*/  LEA.HI.X.SX32 R13, R25, R26, 0x1, P6 ;  /* 0x0000001a190d7211 */ /* 0x000fe400030f0eff */
[----:B------:R-:W-:Y:S01]  /*21de0*/  PRMT R6, R3, 0x7632, R6 ;  /* 0x0000763203067816 */ /* 0x000fe20000000006 */
[----:B------:R0:W-:Y:S01]  /*21df0*/  @P5 STG.E.U16 [R10.64], R5 ;  /* 0x000000050a005986 */ /* 0x0001e2000c101506 */
[----:B------:R-:W-:-:S03]  /*21e00*/  PRMT R9, R29, 0x7632, R9 ;  /* 0x000076321d097816 */ /* 0x000fc60000000009 */
[----:B------:R0:W-:Y:S01]  /*21e10*/  @P4 STG.E.U16 [R16.64], R8 ;  /* 0x0000000810004986 */ /* 0x0001e2000c101506 */
[----:B------:R-:W-:-:S03]  /*21e20*/  LEA R20, P6, R21, R0, 0x1 ;  /* 0x0000000015147211 */ /* 0x000fc600078c08ff */
[----:B------:R0:W-:Y:S04]  /*21e30*/  @P3 STG.E.U16 [R14.64], R7 ;  /* 0x000000070e003986 */ /* 0x0001e8000c101506 */
[----:B------:R0:W-:Y:S01]  /*21e40*/  @P2 STG.E.U16 [R12.64], R6 ;  /* 0x000000060c002986 */ /* 0x0001e2000c101506 */
[----:B------:R-:W-:-:S03]  /*21e50*/  LEA.HI.X.SX32 R21, R21, R26, 0x1, P6 ;  /* 0x0000001a15157211 */ /* 0x000fc600030f0eff */
[----:B------:R0:W-:Y:S01]  /*21e60*/  @P1 STG.E.U16 [R18.64], R9 ;  /* 0x0000000912001986 */ /* 0x0001e2000c101506 */
[----:B--2---:R-:W-:-:S13]  /*21e70*/  ISETP.LT.AND P0, PT, R27, c[0x0][0x17c], !P0 ;  /* 0x00005f001b007a0c */ /* 0x004fda0004701270 */
[----:B------:R-:W-:Y:S05]  /*21e80*/  @!P0 EXIT ;  /* 0x000000000000894d */ /* 0x000fea0003800000 */
[----:B0-----:R-:W-:-:S05]  /*21e90*/  PRMT R10, R23, 0x7632, R10 ;  /* 0x00007632170a7816 */ /* 0x001fca000000000a */
[----:B------:R-:W-:Y:S01]  /*21ea0*/  STG.E.U16 [R20.64], R10 ;  /* 0x0000000a14007986 */ /* 0x000fe2000c101506 */
[----:B------:R-:W-:Y:S05]  /*21eb0*/  EXIT ;  /* 0x000000000000794d */ /* 0x000fea0003800000 */
.L_x_4:
[----:B------:R-:W-:-:S00]  /*21ec0*/  BRA `(.L_x_4) ;  /* 0xfffffff000007947 */ /* 0x000fc0000383ffff */
[----:B------:R-:W-:-:S00]  /*21ed0*/  NOP ;  /* 0x0000000000007918 */ /* 0x000fc00000000000 */
        /* <DEDUP_REMOVED lines=10> */
.L_x_5:


//--------------------- .nv.shared.matmul_kernel  --------------------------
	.section	.nv.shared.matmul_kernel,"aw",@nobits
	.sectionflags	@""
	.align	16
